	.target	sm_90a

	.elftype	@"ET_EXEC"


//--------------------- .note.nv.tkinfo           --------------------------
	.section	.note.nv.tkinfo,"",@"SHT_NOTE"
	.sectionflags	@"SHF_NOTE_NV_TKINFO"
	.tkinfo
        /*0018*/ 	.word	0x00000002
        /*0030*/ 	.string	""
        /*0030*/ 	.string	"ptxas"
        /*0030*/ 	.string	"Cuda compilation tools, release 13.0, V13.0.88"
        /*0030*/ 	.string	"Build cuda_13.0.r13.0/compiler.36424714_0"
        /*0030*/ 	.string	"-v  -suppress-debug-info  -lineinfo  -arch sm_90a "



//--------------------- .note.nv.cuinfo           --------------------------
	.section	.note.nv.cuinfo,"",@"SHT_NOTE"
	.sectionflags	@"SHF_NOTE_NV_CUINFO"
        /*0018*/ 	.short	0x0002
        /*001a*/ 	.short	0x005a
        /*001c*/ 	.short	0x0082
	.zero		2


//--------------------- .nv.info                  --------------------------
	.section	.nv.info,"",@"SHT_CUDA_INFO"
	.align	4


	//----- nvinfo : EIATTR_REGCOUNT
	.align		4
        /*0000*/ 	.byte	0x04, 0x2f
        /*0002*/ 	.short	(.L_1 - .L_0)
	.align		4
.L_0:
        /*0004*/ 	.word	index@(matmul_kernel)
        /*0008*/ 	.word	0x000000ff


	//----- nvinfo : EIATTR_FRAME_SIZE
	.align		4
.L_1:
        /*000c*/ 	.byte	0x04, 0x11
        /*000e*/ 	.short	(.L_3 - .L_2)
	.align		4
.L_2:
        /*0010*/ 	.word	index@(matmul_kernel)
        /*0014*/ 	.word	0x000015f8


	//----- nvinfo : EIATTR_MIN_STACK_SIZE
	.align		4
.L_3:
        /*0018*/ 	.byte	0x04, 0x12
        /*001a*/ 	.short	(.L_5 - .L_4)
	.align		4
.L_4:
        /*001c*/ 	.word	index@(matmul_kernel)
        /*0020*/ 	.word	0x000015f8
.L_5:


//--------------------- .nv.compat                --------------------------
	.section	.nv.compat,"",@"SHT_CUDA_COMPAT_INFO"
	.align	4
        /*0000*/ 	.byte	0x02, 0x09, 0x01, 0x00, 0x02, 0x02, 0x01, 0x00, 0x02, 0x05, 0x05, 0x00, 0x03, 0x07, 0x01, 0x01
        /*0010*/ 	.byte	0x02, 0x03, 0x00, 0x00, 0x02, 0x06, 0x01, 0x00, 0x04, 0x0b, 0x08, 0x00, 0x00, 0x00, 0x00, 0x00
        /*0020*/ 	.byte	0x00, 0x00, 0x00, 0x00


//--------------------- .nv.info.matmul_kernel    --------------------------
	.section	.nv.info.matmul_kernel,"",@"SHT_CUDA_INFO"
	.sectionflags	@""
	.align	4


	//----- nvinfo : EIATTR_CUDA_API_VERSION
	.align		4
        /*0000*/ 	.byte	0x04, 0x37
        /*0002*/ 	.short	(.L_7 - .L_6)
.L_6:
        /*0004*/ 	.word	0x00000082


	//----- nvinfo : EIATTR_KPARAM_INFO
	.align		4
.L_7:
        /*0008*/ 	.byte	0x04, 0x17
        /*000a*/ 	.short	(.L_9 - .L_8)
.L_8:
        /*000c*/ 	.word	0x00000000
        /*0010*/ 	.short	0x000d
        /*0012*/ 	.short	0x0048
        /*0014*/ 	.byte	0x00, 0xf4, 0x21, 0x00


	//----- nvinfo : EIATTR_KPARAM_INFO
	.align		4
.L_9:
        /*0018*/ 	.byte	0x04, 0x17
        /*001a*/ 	.short	(.L_11 - .L_10)
.L_10:
        /*001c*/ 	.word	0x00000000
        /*0020*/ 	.short	0x000c
        /*0022*/ 	.short	0x0040
        /*0024*/ 	.byte	0x00, 0xf4, 0x21, 0x00


	//----- nvinfo : EIATTR_KPARAM_INFO
	.align		4
.L_11:
        /*0028*/ 	.byte	0x04, 0x17
        /*002a*/ 	.short	(.L_13 - .L_12)
.L_12:
        /*002c*/ 	.word	0x00000000
        /*0030*/ 	.short	0x000b
        /*0032*/ 	.short	0x0038
        /*0034*/ 	.byte	0x00, 0xf0, 0x11, 0x00


	//----- nvinfo : EIATTR_KPARAM_INFO
	.align		4
.L_13:
        /*0038*/ 	.byte	0x04, 0x17
        /*003a*/ 	.short	(.L_15 - .L_14)
.L_14:
        /*003c*/ 	.word	0x00000000
        /*0040*/ 	.short	0x000a
        /*0042*/ 	.short	0x0034
        /*0044*/ 	.byte	0x00, 0xf0, 0x11, 0x00


	//----- nvinfo : EIATTR_KPARAM_INFO
	.align		4
.L_15:
        /*0048*/ 	.byte	0x04, 0x17
        /*004a*/ 	.short	(.L_17 - .L_16)
.L_16:
        /*004c*/ 	.word	0x00000000
        /*0050*/ 	.short	0x0009
        /*0052*/ 	.short	0x0030
        /*0054*/ 	.byte	0x00, 0xf0, 0x11, 0x00


	//----- nvinfo : EIATTR_KPARAM_INFO
	.align		4
.L_17:
        /*0058*/ 	.byte	0x04, 0x17
        /*005a*/ 	.short	(.L_19 - .L_18)
.L_18:
        /*005c*/ 	.word	0x00000000
        /*0060*/ 	.short	0x0008
        /*0062*/ 	.short	0x002c
        /*0064*/ 	.byte	0x00, 0xf0, 0x11, 0x00


	//----- nvinfo : EIATTR_KPARAM_INFO
	.align		4
.L_19:
        /*0068*/ 	.byte	0x04, 0x17
        /*006a*/ 	.short	(.L_21 - .L_20)
.L_20:
        /*006c*/ 	.word	0x00000000
        /*0070*/ 	.short	0x0007
        /*0072*/ 	.short	0x0028
        /*0074*/ 	.byte	0x00, 0xf0, 0x11, 0x00


	//----- nvinfo : EIATTR_KPARAM_INFO
	.align		4
.L_21:
        /*0078*/ 	.byte	0x04, 0x17
        /*007a*/ 	.short	(.L_23 - .L_22)
.L_22:
        /*007c*/ 	.word	0x00000000
        /*0080*/ 	.short	0x0006
        /*0082*/ 	.short	0x0024
        /*0084*/ 	.byte	0x00, 0xf0, 0x11, 0x00


	//----- nvinfo : EIATTR_KPARAM_INFO
	.align		4
.L_23:
        /*0088*/ 	.byte	0x04, 0x17
        /*008a*/ 	.short	(.L_25 - .L_24)
.L_24:
        /*008c*/ 	.word	0x00000000
        /*0090*/ 	.short	0x0005
        /*0092*/ 	.short	0x0020
        /*0094*/ 	.byte	0x00, 0xf0, 0x11, 0x00


	//----- nvinfo : EIATTR_KPARAM_INFO
	.align		4
.L_25:
        /*0098*/ 	.byte	0x04, 0x17
        /*009a*/ 	.short	(.L_27 - .L_26)
.L_26:
        /*009c*/ 	.word	0x00000000
        /*00a0*/ 	.short	0x0004
        /*00a2*/ 	.short	0x001c
        /*00a4*/ 	.byte	0x00, 0xf0, 0x11, 0x00


	//----- nvinfo : EIATTR_KPARAM_INFO
	.align		4
.L_27:
        /*00a8*/ 	.byte	0x04, 0x17
        /*00aa*/ 	.short	(.L_29 - .L_28)
.L_28:
        /*00ac*/ 	.word	0x00000000
        /*00b0*/ 	.short	0x0003
        /*00b2*/ 	.short	0x0018
        /*00b4*/ 	.byte	0x00, 0xf0, 0x11, 0x00


	//----- nvinfo : EIATTR_KPARAM_INFO
	.align		4
.L_29:
        /*00b8*/ 	.byte	0x04, 0x17
        /*00ba*/ 	.short	(.L_31 - .L_30)
.L_30:
        /*00bc*/ 	.word	0x00000000
        /*00c0*/ 	.short	0x0002
        /*00c2*/ 	.short	0x0010
        /*00c4*/ 	.byte	0x00, 0xf4, 0x21, 0x00


	//----- nvinfo : EIATTR_KPARAM_INFO
	.align		4
.L_31:
        /*00c8*/ 	.byte	0x04, 0x17
        /*00ca*/ 	.short	(.L_33 - .L_32)
.L_32:
        /*00cc*/ 	.word	0x00000000
        /*00d0*/ 	.short	0x0001
        /*00d2*/ 	.short	0x0008
        /*00d4*/ 	.byte	0x00, 0xf4, 0x21, 0x00


	//----- nvinfo : EIATTR_KPARAM_INFO
	.align		4
.L_33:
        /*00d8*/ 	.byte	0x04, 0x17
        /*00da*/ 	.short	(.L_35 - .L_34)
.L_34:
        /*00dc*/ 	.word	0x00000000
        /*00e0*/ 	.short	0x0000
        /*00e2*/ 	.short	0x0000
        /*00e4*/ 	.byte	0x00, 0xf4, 0x21, 0x00


	//----- nvinfo : EIATTR_SPARSE_MMA_MASK
	.align		4
.L_35:
        /*00e8*/ 	.byte	0x03, 0x50
        /*00ea*/ 	.short	0x0000


	//----- nvinfo : EIATTR_MAXREG_COUNT
	.align		4
        /*00ec*/ 	.byte	0x03, 0x1b
        /*00ee*/ 	.short	0x00ff


	//----- nvinfo : EIATTR_NUM_BARRIERS
	.align		4
        /*00f0*/ 	.byte	0x02, 0x4c
        /*00f2*/ 	.byte	0x01
	.zero		1


	//----- nvinfo : EIATTR_ANNOTATIONS
	.align		4
        /*00f4*/ 	.byte	0x04, 0x55
        /*00f6*/ 	.short	(.L_37 - .L_36)


	//   ....[0]....
.L_36:
        /*00f8*/ 	.word	0x00000001
        /*00fc*/ 	.byte	0xc0, 0x00, 0x00, 0x00, 0x01, 0x00, 0x00, 0x00, 0x60, 0x08, 0x00, 0x00, 0x01, 0x00, 0x00, 0x00
        /* <DEDUP_REMOVED lines=2659> */
        /*a73c*/ 	.byte	0xd0, 0x5e, 0x03, 0x00


	//----- nvinfo : EIATTR_MERCURY_ISA_VERSION
	.align		4
.L_37:
        /*a740*/ 	.byte	0x03, 0x5f
        /*a742*/ 	.short	0x0101


	//----- nvinfo : EIATTR_EXIT_INSTR_OFFSETS
	.align		4
        /*a744*/ 	.byte	0x04, 0x1c
        /*a746*/ 	.short	(.L_39 - .L_38)


	//   ....[0]....
.L_38:
        /*a748*/ 	.word	0x00036360


	//   ....[1]....
        /*a74c*/ 	.word	0x00036380


	//----- nvinfo : EIATTR_REQNTID
	.align		4
.L_39:
        /*a750*/ 	.byte	0x04, 0x10
        /*a752*/ 	.short	(.L_41 - .L_40)
.L_40:
        /*a754*/ 	.word	0x00000040
        /*a758*/ 	.word	0x00000001
        /*a75c*/ 	.word	0x00000001


	//----- nvinfo : EIATTR_CBANK_PARAM_SIZE
	.align		4
.L_41:
        /*a760*/ 	.byte	0x03, 0x19
        /*a762*/ 	.short	0x0050


	//----- nvinfo : EIATTR_PARAM_CBANK
	.align		4
        /*a764*/ 	.byte	0x04, 0x0a
        /*a766*/ 	.short	(.L_43 - .L_42)
	.align		4
.L_42:
        /*a768*/ 	.word	index@(.nv.constant0.matmul_kernel)
        /*a76c*/ 	.short	0x0210
        /*a76e*/ 	.short	0x0050


	//----- nvinfo : EIATTR_SW_WAR
	.align		4
.L_43:
        /*a770*/ 	.byte	0x04, 0x36
        /*a772*/ 	.short	(.L_45 - .L_44)
.L_44:
        /*a774*/ 	.word	0x00000008
.L_45:


//--------------------- .nv.callgraph             --------------------------
	.section	.nv.callgraph,"",@"SHT_CUDA_CALLGRAPH"
	.align	4
	.sectionentsize	8
	.align		4
        /*0000*/ 	.word	0x00000000
	.align		4
        /*0004*/ 	.word	0xffffffff
	.align		4
        /*0008*/ 	.word	0x00000000
	.align		4
        /*000c*/ 	.word	0xfffffffe
	.align		4
        /*0010*/ 	.word	0x00000000
	.align		4
        /*0014*/ 	.word	0xfffffffd
	.align		4
        /*0018*/ 	.word	0x00000000
	.align		4
        /*001c*/ 	.word	0xfffffffc


//--------------------- .text.matmul_kernel       --------------------------
	.section	.text.matmul_kernel,"ax",@progbits
	.align	128
        .global         matmul_kernel
        .type           matmul_kernel,@function
        .size           matmul_kernel,(.L_x_3 - matmul_kernel)
        .other          matmul_kernel,@"STO_CUDA_ENTRY STV_DEFAULT"
matmul_kernel:
.text.matmul_kernel:
[----:B------:R-:W1:Y:S08]  /*0000*/  LDC R1, c[0x0][0x28] ;  /* 0x00000a00ff017b82 */ /* 0x000e700000000800 */
[----:B------:R-:W2:Y:S01]  /*0010*/  LDC.64 R2, c[0x0][0x228] ;  /* 0x00008a00ff027b82 */ /* 0x000ea20000000a00 */
[----:B-1----:R-:W-:Y:S01]  /*0020*/  VIADD R1, R1, 0xffffea08 ;  /* 0xffffea0801017836 */ /* 0x002fe20000000000 */
[----:B------:R-:W1:Y:S01]  /*0030*/  S2R R5, SR_CTAID.X ;  /* 0x0000000000057919 */ /* 0x000e620000002500 */
[----:B------:R-:W-:Y:S01]  /*0040*/  ULDC.64 UR4, c[0x0][0x238] ;  /* 0x00008e0000047ab9 */ /* 0x000fe20000000a00 */
[----:B------:R-:W-:Y:S01]  /*0050*/  ULDC.64 UR6, c[0x0][0x218] ;  /* 0x0000860000067ab9 */ /* 0x000fe20000000a00 */
[----:B------:R-:W-:Y:S01]  /*0060*/  ULDC.64 UR10, c[0x0][0x208] ;  /* 0x00008200000a7ab9 */ /* 0x000fe20000000a00 */
[----:B------:R-:W3:Y:S01]  /*0070*/  S2R R90, SR_TID.X ;  /* 0x00000000005a7919 */ /* 0x000ee20000002100 */
[----:B------:R-:W-:Y:S01]  /*0080*/  UIMAD UR8, UR4, 0xc, URZ ;  /* 0x0000000c040878a4 */ /* 0x000fe2000f8e023f */
[----:B------:R-:W4:Y:S01]  /*0090*/  LDC.64 R212, c[0x0][0x230] ;  /* 0x00008c00ffd47b82 */ /* 0x000f220000000a00 */
[----:B------:R-:W-:Y:S01]  /*00a0*/  MOV R165, UR4 ;  /* 0x0000000400a57c02 */ /* 0x000fe20008000f00 */
[----:B--2---:R-:W-:Y:S01]  /*00b0*/  IMAD.MOV.U32 R88, RZ, RZ, R3 ;  /* 0x000000ffff587224 */ /* 0x004fe200078e0003 */
[----:B------:R2:W-:Y:S01]  /*00c0*/  STL.64 [R1+0xf70], R2 ;  /* 0x000f700201007387 */ /* 0x0005e20000100a00 */
[----:B------:R-:W-:-:S02]  /*00d0*/  IMAD.MOV.U32 R78, RZ, RZ, R2 ;  /* 0x000000ffff4e7224 */ /* 0x000fc400078e0002 */
[----:B------:R-:W-:-:S03]  /*00e0*/  VIADD R0, R88, 0x7f ;  /* 0x0000007f58007836 */ /* 0x000fc60000000000 */
[----:B------:R-:W-:Y:S01]  /*00f0*/  IABS R12, R78 ;  /* 0x0000004e000c7213 */ /* 0x000fe20000000000 */
[C---:B----4-:R-:W-:Y:S01]  /*0100*/  VIADD R143, R212.reuse, 0xffffffff ;  /* 0xffffffffd48f7836 */ /* 0x050fe20000000000 */
[C---:B------:R-:W-:Y:S01]  /*0110*/  IADD3 R147, R212.reuse, -0x1f, RZ ;  /* 0xffffffe1d4937810 */ /* 0x040fe20007ffe0ff */
[C---:B------:R-:W-:Y:S01]  /*0120*/  VIADD R146, R212.reuse, 0xffffffe6 ;  /* 0xffffffe6d4927836 */ /* 0x040fe20000000000 */
[----:B-1----:R-:W-:Y:S01]  /*0130*/  IABS R8, R5 ;  /* 0x0000000500087213 */ /* 0x002fe20000000000 */
[C---:B------:R-:W-:Y:S01]  /*0140*/  VIADD R150, R212.reuse, 0xffffffe2 ;  /* 0xffffffe2d4967836 */ /* 0x040fe20000000000 */
[----:B--2---:R-:W-:Y:S01]  /*0150*/  SHF.R.S32.HI R3, RZ, 0x1f, R0 ;  /* 0x0000001fff037819 */ /* 0x004fe20000011400 */
[----:B------:R-:W-:Y:S01]  /*0160*/  VIADD R153, R212, 0xffffffe3 ;  /* 0xffffffe3d4997836 */ /* 0x000fe20000000000 */
[----:B---3--:R-:W-:Y:S01]  /*0170*/  LOP3.LUT R154, R90, 0x3f, RZ, 0xc0, !PT ;  /* 0x0000003f5a9a7812 */ /* 0x008fe200078ec0ff */
[C---:B------:R-:W-:Y:S01]  /*0180*/  VIADD R164, R212.reuse, 0xfffffff9 ;  /* 0xfffffff9d4a47836 */ /* 0x040fe20000000000 */
[----:B------:R-:W-:Y:S01]  /*0190*/  LEA.HI R3, R3, R0, RZ, 0x7 ;  /* 0x0000000003037211 */ /* 0x000fe200078f38ff */
[----:B------:R-:W-:Y:S01]  /*01a0*/  VIADD R180, R212, 0xfffffff1 ;  /* 0xfffffff1d4b47836 */ /* 0x000fe20000000000 */
[----:B------:R-:W-:Y:S01]  /*01b0*/  LOP3.LUT R247, R90, 0x1f, RZ, 0xc0, !PT ;  /* 0x0000001f5af77812 */ /* 0x000fe200078ec0ff */
[----:B------:R-:W-:Y:S01]  /*01c0*/  IMAD.SHL.U32 R250, R154, 0x4, RZ ;  /* 0x000000049afa7824 */ /* 0x000fe200078e00ff */
[----:B------:R-:W-:Y:S01]  /*01d0*/  SHF.R.S32.HI R3, RZ, 0x7, R3 ;  /* 0x00000007ff037819 */ /* 0x000fe20000011403 */
[C---:B------:R-:W-:Y:S01]  /*01e0*/  VIADD R189, R212.reuse, 0xfffffffc ;  /* 0xfffffffcd4bd7836 */ /* 0x040fe20000000000 */
[C---:B------:R-:W-:Y:S01]  /*01f0*/  IADD3 R219, R212.reuse, -0x3b, RZ ;  /* 0xffffffc5d4db7810 */ /* 0x040fe20007ffe0ff */
[C---:B------:R-:W-:Y:S01]  /*0200*/  VIADD R204, R212.reuse, 0xffffffcc ;  /* 0xffffffccd4cc7836 */ /* 0x040fe20000000000 */
[----:B------:R-:W-:Y:S01]  /*0210*/  SHF.L.U32 R4, R3, 0x3, RZ ;  /* 0x0000000303047819 */ /* 0x000fe200000006ff */
[----:B------:R-:W-:Y:S01]  /*0220*/  VIADD R249, R212, 0x1f ;  /* 0x0000001fd4f97836 */ /* 0x000fe20000000000 */
[----:B------:R-:W-:Y:S01]  /*0230*/  LOP3.LUT R166, R250, 0x20, RZ, 0x3c, !PT ;  /* 0x00000020faa67812 */ /* 0x000fe200078e3cff */
[C---:B------:R-:W-:Y:S01]  /*0240*/  VIADD R214, R212.reuse, 0xffffffce ;  /* 0xffffffced4d67836 */ /* 0x040fe20000000000 */
[-C--:B------:R-:W-:Y:S01]  /*0250*/  IABS R7, R4.reuse ;  /* 0x0000000400077213 */ /* 0x080fe20000000000 */
[C---:B------:R-:W-:Y:S01]  /*0260*/  VIADD R217, R212.reuse, 0xffffffc9 ;  /* 0xffffffc9d4d97836 */ /* 0x040fe20000000000 */
[----:B------:R-:W-:Y:S01]  /*0270*/  IABS R10, R4 ;  /* 0x00000004000a7213 */ /* 0x000fe20000000000 */
[----:B------:R-:W-:Y:S01]  /*0280*/  VIADD R218, R212, 0xffffffc4 ;  /* 0xffffffc4d4da7836 */ /* 0x000fe20000000000 */
[----:B------:R-:W1:Y:S01]  /*0290*/  I2F.RP R0, R7 ;  /* 0x0000000700007306 */ /* 0x000e620000209400 */
[----:B------:R-:W-:Y:S01]  /*02a0*/  LOP3.LUT R190, R250, 0x40, RZ, 0x3c, !PT ;  /* 0x00000040fabe7812 */ /* 0x000fe200078e3cff */
[C---:B------:R-:W-:Y:S01]  /*02b0*/  VIADD R220, R212.reuse, 0xffffffc1 ;  /* 0xffffffc1d4dc7836 */ /* 0x040fe20000000000 */
[C---:B------:R-:W-:Y:S01]  /*02c0*/  IADD3 R223, R212.reuse, -0x28, RZ ;  /* 0xffffffd8d4df7810 */ /* 0x040fe20007ffe0ff */
[C---:B------:R-:W-:Y:S01]  /*02d0*/  VIADD R222, R212.reuse, 0xffffffdd ;  /* 0xffffffddd4de7836 */ /* 0x040fe20000000000 */
[C---:B------:R-:W-:Y:S01]  /*02e0*/  IADD3 R226, R212.reuse, -0x2b, RZ ;  /* 0xffffffd5d4e27810 */ /* 0x040fe20007ffe0ff */
[----:B------:R-:W-:-:S02]  /*02f0*/  VIADD R221, R212, 0xffffffdc ;  /* 0xffffffdcd4dd7836 */ /* 0x000fc40000000000 */
[C---:B------:R-:W-:Y:S02]  /*0300*/  VIADD R224, R212.reuse, 0xffffffd9 ;  /* 0xffffffd9d4e07836 */ /* 0x040fe40000000000 */
[C---:B------:R-:W-:Y:S02]  /*0310*/  VIADD R225, R212.reuse, 0xffffffd4 ;  /* 0xffffffd4d4e17836 */ /* 0x040fe40000000000 */
[C---:B------:R-:W-:Y:S02]  /*0320*/  VIADD R227, R212.reuse, 0xffffffd0 ;  /* 0xffffffd0d4e37836 */ /* 0x040fe40000000000 */
[C---:B------:R-:W-:Y:S01]  /*0330*/  VIADD R241, R212.reuse, 0xffffffd1 ;  /* 0xffffffd1d4f17836 */ /* 0x040fe20000000000 */
[----:B-1----:R-:W1:Y:S01]  /*0340*/  MUFU.RCP R0, R0 ;  /* 0x0000000000007308 */ /* 0x002e620000001000 */
[C---:B------:R-:W-:Y:S02]  /*0350*/  VIADD R243, R212.reuse, 0xffffffd3 ;  /* 0xffffffd3d4f37836 */ /* 0x040fe40000000000 */
[----:B------:R-:W-:-:S02]  /*0360*/  VIADD R244, R212, 0xffffffc0 ;  /* 0xffffffc0d4f47836 */ /* 0x000fc40000000000 */
[----:B-1----:R-:W-:Y:S01]  /*0370*/  VIADD R2, R0, 0xffffffe ;  /* 0x0ffffffe00027836 */ /* 0x002fe20000000000 */
[----:B------:R-:W-:-:S03]  /*0380*/  IADD3 R0, RZ, -R10, RZ ;  /* 0x8000000aff007210 */ /* 0x000fc60007ffe0ff */
[----:B------:R1:W2:Y:S02]  /*0390*/  F2I.FTZ.U32.TRUNC.NTZ R3, R2 ;  /* 0x0000000200037305 */ /* 0x0002a4000021f000 */
[----:B-1----:R-:W-:Y:S02]  /*03a0*/  IMAD.MOV.U32 R2, RZ, RZ, RZ ;  /* 0x000000ffff027224 */ /* 0x002fe400078e00ff */
[----:B--2---:R-:W-:-:S04]  /*03b0*/  IMAD.MOV R6, RZ, RZ, -R3 ;  /* 0x000000ffff067224 */ /* 0x004fc800078e0a03 */
[----:B------:R-:W-:Y:S02]  /*03c0*/  IMAD R9, R6, R7, RZ ;  /* 0x0000000706097224 */ /* 0x000fe400078e02ff */
[----:B------:R-:W-:Y:S02]  /*03d0*/  IMAD.MOV.U32 R6, RZ, RZ, R8 ;  /* 0x000000ffff067224 */ /* 0x000fe400078e0008 */
[----:B------:R-:W-:-:S06]  /*03e0*/  IMAD.HI.U32 R3, R3, R9, R2 ;  /* 0x0000000903037227 */ /* 0x000fcc00078e0002 */
[----:B------:R-:W-:-:S04]  /*03f0*/  IMAD.HI.U32 R3, R3, R6, RZ ;  /* 0x0000000603037227 */ /* 0x000fc800078e00ff */
[----:B------:R-:W-:-:S05]  /*0400*/  IMAD R0, R3, R0, R6 ;  /* 0x0000000003007224 */ /* 0x000fca00078e0206 */
[----:B------:R-:W-:-:S13]  /*0410*/  ISETP.GT.U32.AND P1, PT, R7, R0, PT ;  /* 0x000000000700720c */ /* 0x000fda0003f24070 */
[----:B------:R-:W-:Y:S02]  /*0420*/  @!P1 IMAD.IADD R0, R0, 0x1, -R7 ;  /* 0x0000000100009824 */ /* 0x000fe400078e0a07 */
[----:B------:R-:W-:Y:S01]  /*0430*/  @!P1 VIADD R3, R3, 0x1 ;  /* 0x0000000103039836 */ /* 0x000fe20000000000 */
[----:B------:R-:W-:Y:S02]  /*0440*/  ISETP.NE.AND P1, PT, R4, RZ, PT ;  /* 0x000000ff0400720c */ /* 0x000fe40003f25270 */
[----:B------:R-:W-:Y:S02]  /*0450*/  ISETP.GE.U32.AND P0, PT, R0, R7, PT ;  /* 0x000000070000720c */ /* 0x000fe40003f06070 */
[----:B------:R-:W-:-:S04]  /*0460*/  LOP3.LUT R0, R5, R4, RZ, 0x3c, !PT ;  /* 0x0000000405007212 */ /* 0x000fc800078e3cff */
[----:B------:R-:W-:Y:S02]  /*0470*/  ISETP.GE.AND P2, PT, R0, RZ, PT ;  /* 0x000000ff0000720c */ /* 0x000fe40003f46270 */
[----:B------:R-:W-:-:S05]  /*0480*/  IADD3 R0, R78, 0xff, RZ ;  /* 0x000000ff4e007810 */ /* 0x000fca0007ffe0ff */
[----:B------:R-:W-:-:S04]  /*0490*/  @P0 VIADD R3, R3, 0x1 ;  /* 0x0000000103030836 */ /* 0x000fc80000000000 */
[----:B------:R-:W-:Y:S01]  /*04a0*/  IMAD.MOV.U32 R2, RZ, RZ, R3 ;  /* 0x000000ffff027224 */ /* 0x000fe200078e0003 */
[----:B------:R-:W-:-:S03]  /*04b0*/  SHF.R.S32.HI R3, RZ, 0x1f, R0 ;  /* 0x0000001fff037819 */ /* 0x000fc60000011400 */
[----:B------:R-:W-:Y:S01]  /*04c0*/  @!P2 IMAD.MOV R2, RZ, RZ, -R2 ;  /* 0x000000ffff02a224 */ /* 0x000fe200078e0a02 */
[----:B------:R-:W-:Y:S02]  /*04d0*/  @!P1 LOP3.LUT R2, RZ, R4, RZ, 0x33, !PT ;  /* 0x00000004ff029212 */ /* 0x000fe400078e33ff */
[----:B------:R-:W-:-:S03]  /*04e0*/  LEA.HI R3, R3, R0, RZ, 0x8 ;  /* 0x0000000003037211 */ /* 0x000fc600078f40ff */
[----:B------:R-:W-:Y:S02]  /*04f0*/  IMAD.SHL.U32 R8, R2, 0x8, RZ ;  /* 0x0000000802087824 */ /* 0x000fe400078e00ff */
[----:B------:R-:W-:-:S03]  /*0500*/  IMAD.MOV R2, RZ, RZ, -R2 ;  /* 0x000000ffff027224 */ /* 0x000fc600078e0a02 */
[----:B------:R-:W-:Y:S01]  /*0510*/  LEA.HI.SX32 R3, R3, -R8, 0x18 ;  /* 0x8000000803037211 */ /* 0x000fe200078fc2ff */
[----:B------:R-:W-:Y:S02]  /*0520*/  IMAD R10, R4, R2, R5 ;  /* 0x00000002040a7224 */ /* 0x000fe400078e0205 */
[----:B------:R-:W-:Y:S01]  /*0530*/  IMAD.MOV.U32 R2, RZ, RZ, RZ ;  /* 0x000000ffff027224 */ /* 0x000fe200078e00ff */
[----:B------:R-:W-:-:S04]  /*0540*/  VIMNMX R9, R3, 0x8, PT ;  /* 0x0000000803097848 */ /* 0x000fc80003fe0100 */
[-C--:B------:R-:W-:Y:S02]  /*0550*/  IABS R6, R9.reuse ;  /* 0x0000000900067213 */ /* 0x080fe40000000000 */
[----:B------:R-:W-:Y:S02]  /*0560*/  IABS R4, R9 ;  /* 0x0000000900047213 */ /* 0x000fe40000000000 */
[----:B------:R-:W1:Y:S08]  /*0570*/  I2F.RP R0, R6 ;  /* 0x0000000600007306 */ /* 0x000e700000209400 */
[----:B-1----:R-:W1:Y:S02]  /*0580*/  MUFU.RCP R0, R0 ;  /* 0x0000000000007308 */ /* 0x002e640000001000 */
[----:B-1----:R-:W-:Y:S01]  /*0590*/  VIADD R3, R0, 0xffffffe ;  /* 0x0ffffffe00037836 */ /* 0x002fe20000000000 */
[----:B------:R-:W-:-:S05]  /*05a0*/  IABS R0, R88 ;  /* 0x0000005800007213 */ /* 0x000fca0000000000 */
[----:B------:R-:W1:Y:S02]  /*05b0*/  F2I.FTZ.U32.TRUNC.NTZ R3, R3 ;  /* 0x0000000300037305 */ /* 0x000e64000021f000 */
[----:B-1----:R-:W-:-:S05]  /*05c0*/  IADD3 R7, RZ, -R3, RZ ;  /* 0x80000003ff077210 */ /* 0x002fca0007ffe0ff */
[----:B------:R-:W-:Y:S01]  /*05d0*/  IMAD.MOV.U32 R5, RZ, RZ, R7 ;  /* 0x000000ffff057224 */ /* 0x000fe200078e0007 */
[----:B------:R-:W-:-:S03]  /*05e0*/  IABS R7, R10 ;  /* 0x0000000a00077213 */ /* 0x000fc60000000000 */
[----:B------:R-:W-:-:S04]  /*05f0*/  IMAD R5, R5, R6, RZ ;  /* 0x0000000605057224 */ /* 0x000fc800078e02ff */
[----:B------:R-:W-:Y:S02]  /*0600*/  IMAD.HI.U32 R2, R3, R5, R2 ;  /* 0x0000000503027227 */ /* 0x000fe400078e0002 */
[----:B------:R-:W1:Y:S02]  /*0610*/  I2F.RP R5, R0 ;  /* 0x0000000000057306 */ /* 0x000e640000209400 */
[----:B------:R-:W-:Y:S02]  /*0620*/  IMAD.MOV R3, RZ, RZ, -R4 ;  /* 0x000000ffff037224 */ /* 0x000fe400078e0a04 */
[----:B------:R-:W-:-:S04]  /*0630*/  IMAD.HI.U32 R2, R2, R7, RZ ;  /* 0x0000000702027227 */ /* 0x000fc800078e00ff */
[----:B------:R-:W-:Y:S01]  /*0640*/  IMAD R3, R2, R3, R7 ;  /* 0x0000000302037224 */ /* 0x000fe200078e0207 */
[----:B------:R-:W2:Y:S04]  /*0650*/  I2F.RP R4, R12 ;  /* 0x0000000c00047306 */ /* 0x000ea80000209400 */
[----:B------:R-:W-:-:S04]  /*0660*/  ISETP.GT.U32.AND P1, PT, R6, R3, PT ;  /* 0x000000030600720c */ /* 0x000fc80003f24070 */
[----:B-1----:R-:W1:Y:S08]  /*0670*/  MUFU.RCP R5, R5 ;  /* 0x0000000500057308 */ /* 0x002e700000001000 */
[----:B--2---:R-:W2:Y:S01]  /*0680*/  MUFU.RCP R4, R4 ;  /* 0x0000000400047308 */ /* 0x004ea20000001000 */
[----:B------:R-:W-:Y:S01]  /*0690*/  @!P1 IMAD.IADD R3, R3, 0x1, -R6 ;  /* 0x0000000103039824 */ /* 0x000fe200078e0a06 */
[----:B------:R-:W-:-:S02]  /*06a0*/  @!P1 IADD3 R2, R2, 0x1, RZ ;  /* 0x0000000102029810 */ /* 0x000fc40007ffe0ff */
[----:B------:R-:W-:Y:S02]  /*06b0*/  ISETP.NE.AND P1, PT, R9, RZ, PT ;  /* 0x000000ff0900720c */ /* 0x000fe40003f25270 */
[----:B------:R-:W-:Y:S02]  /*06c0*/  ISETP.GE.U32.AND P0, PT, R3, R6, PT ;  /* 0x000000060300720c */ /* 0x000fe40003f06070 */
[----:B------:R-:W-:Y:S01]  /*06d0*/  LOP3.LUT R3, R10, R9, RZ, 0x3c, !PT ;  /* 0x000000090a037212 */ /* 0x000fe200078e3cff */
[----:B-1----:R-:W-:-:S03]  /*06e0*/  VIADD R6, R5, 0xffffffe ;  /* 0x0ffffffe05067836 */ /* 0x002fc60000000000 */
[----:B------:R-:W-:Y:S01]  /*06f0*/  ISETP.GE.AND P2, PT, R3, RZ, PT ;  /* 0x000000ff0300720c */ /* 0x000fe20003f46270 */
[----:B------:R1:W3:Y:S01]  /*0700*/  F2I.FTZ.U32.TRUNC.NTZ R7, R6 ;  /* 0x0000000600077305 */ /* 0x0002e2000021f000 */
[----:B--2---:R-:W-:-:S05]  /*0710*/  VIADD R3, R4, 0xffffffe ;  /* 0x0ffffffe04037836 */ /* 0x004fca0000000000 */
[----:B------:R-:W-:Y:S02]  /*0720*/  @P0 VIADD R2, R2, 0x1 ;  /* 0x0000000102020836 */ /* 0x000fe40000000000 */
[----:B-1----:R-:W-:Y:S01]  /*0730*/  IMAD.MOV.U32 R6, RZ, RZ, RZ ;  /* 0x000000ffff067224 */ /* 0x002fe200078e00ff */
[----:B------:R-:W1:Y:S01]  /*0740*/  F2I.FTZ.U32.TRUNC.NTZ R3, R3 ;  /* 0x0000000300037305 */ /* 0x000e62000021f000 */
[----:B------:R-:W-:-:S04]  /*0750*/  IMAD.MOV.U32 R14, RZ, RZ, R2 ;  /* 0x000000ffff0e7224 */ /* 0x000fc800078e0002 */
[----:B------:R-:W-:Y:S01]  /*0760*/  @!P2 IMAD.MOV R14, RZ, RZ, -R14 ;  /* 0x000000ffff0ea224 */ /* 0x000fe200078e0a0e */
[----:B------:R-:W-:Y:S01]  /*0770*/  @!P1 LOP3.LUT R14, RZ, R9, RZ, 0x33, !PT ;  /* 0x00000009ff0e9212 */ /* 0x000fe200078e33ff */
[----:B---3--:R-:W-:-:S03]  /*0780*/  IMAD.MOV R13, RZ, RZ, -R7 ;  /* 0x000000ffff0d7224 */ /* 0x008fc600078e0a07 */
[C---:B------:R-:W-:Y:S01]  /*0790*/  IADD3 R2, -R14.reuse, RZ, RZ ;  /* 0x000000ff0e027210 */ /* 0x040fe20007ffe1ff */
[----:B------:R-:W-:Y:S01]  /*07a0*/  IMAD R13, R13, R0, RZ ;  /* 0x000000000d0d7224 */ /* 0x000fe200078e02ff */
[----:B------:R-:W-:-:S03]  /*07b0*/  SHF.L.U32 R15, R14, 0x7, RZ ;  /* 0x000000070e0f7819 */ /* 0x000fc600000006ff */
[----:B------:R-:W-:Y:S02]  /*07c0*/  IMAD R2, R9, R2, R10 ;  /* 0x0000000209027224 */ /* 0x000fe400078e020a */
[----:B-1----:R-:W-:Y:S02]  /*07d0*/  IMAD.MOV R5, RZ, RZ, -R3 ;  /* 0x000000ffff057224 */ /* 0x002fe400078e0a03 */
[----:B------:R-:W-:Y:S02]  /*07e0*/  IMAD.IADD R2, R8, 0x1, R2 ;  /* 0x0000000108027824 */ /* 0x000fe400078e0202 */
[----:B------:R-:W-:Y:S02]  /*07f0*/  IMAD R5, R5, R12, RZ ;  /* 0x0000000c05057224 */ /* 0x000fe400078e02ff */
[----:B------:R-:W-:Y:S01]  /*0800*/  IMAD R86, R2, 0x100, R154 ;  /* 0x0000010002567824 */ /* 0x000fe200078e029a */
[----:B------:R-:W-:Y:S01]  /*0810*/  MOV R2, RZ ;  /* 0x000000ff00027202 */ /* 0x000fe20000000f00 */
[----:B------:R-:W-:-:S03]  /*0820*/  IMAD.HI.U32 R6, R7, R13, R6 ;  /* 0x0000000d07067227 */ /* 0x000fc600078e0006 */
[----:B------:R-:W-:Y:S01]  /*0830*/  IABS R9, R86 ;  /* 0x0000005600097213 */ /* 0x000fe20000000000 */
[----:B------:R-:W-:Y:S01]  /*0840*/  IMAD.HI.U32 R4, R3, R5, R2 ;  /* 0x0000000503047227 */ /* 0x000fe200078e0002 */
[----:B------:R-:W-:Y:S01]  /*0850*/  LOP3.LUT R2, R90, 0x20, RZ, 0xc0, !PT ;  /* 0x000000205a027812 */ /* 0x000fe200078ec0ff */
[----:B------:R-:W-:Y:S01]  /*0860*/  STL [R1+0x944], R86 ;  /* 0x0009445601007387 */ /* 0x000fe20000100800 */
[----:B------:R-:W-:Y:S01]  /*0870*/  SHF.R.U32.HI R5, RZ, 0x5, R90 ;  /* 0x00000005ff057819 */ /* 0x000fe2000001165a */
[----:B------:R-:W-:Y:S01]  /*0880*/  VIADD R84, R86, 0x40 ;  /* 0x0000004056547836 */ /* 0x000fe20000000000 */
[----:B------:R-:W-:Y:S01]  /*0890*/  R2UR UR12, R2 ;  /* 0x00000000020c72ca */ /* 0x000fe200000e0000 */
[----:B------:R-:W-:Y:S01]  /*08a0*/  IMAD.HI.U32 R2, R4, R9, RZ ;  /* 0x0000000904027227 */ /* 0x000fe200078e00ff */
[----:B------:R-:W-:Y:S02]  /*08b0*/  SGXT.U32 R5, R5, 0x1 ;  /* 0x000000010505781a */ /* 0x000fe40000000000 */
[----:B------:R-:W-:Y:S01]  /*08c0*/  IABS R11, R84 ;  /* 0x00000054000b7213 */ /* 0x000fe20000000000 */
[----:B------:R-:W-:Y:S01]  /*08d0*/  IMAD.MOV R2, RZ, RZ, -R2 ;  /* 0x000000ffff027224 */ /* 0x000fe200078e0a02 */
[----:B------:R-:W-:Y:S01]  /*08e0*/  LOP3.LUT R7, R15, R5, RZ, 0xfc, !PT ;  /* 0x000000050f077212 */ /* 0x000fe200078efcff */
[----:B------:R-:W-:Y:S01]  /*08f0*/  VIADD R80, R86, 0x80 ;  /* 0x0000008056507836 */ /* 0x000fe20000000000 */
[----:B------:R-:W-:Y:S01]  /*0900*/  STL [R1+0x950], R84 ;  /* 0x0009505401007387 */ /* 0x000fe20000100800 */
[----:B------:R-:W-:Y:S01]  /*0910*/  IMAD.HI.U32 R3, R4, R11, RZ ;  /* 0x0000000b04037227 */ /* 0x000fe200078e00ff */
[----:B------:R-:W-:-:S02]  /*0920*/  LOP3.LUT R8, R7, 0x2, RZ, 0xfc, !PT ;  /* 0x0000000207087812 */ /* 0x000fc400078efcff */
[----:B------:R1:W-:Y:S01]  /*0930*/  STL [R1+0x940], R15 ;  /* 0x0009400f01007387 */ /* 0x0003e20000100800 */
[----:B------:R-:W-:Y:S01]  /*0940*/  IMAD R2, R12, R2, R9 ;  /* 0x000000020c027224 */ /* 0x000fe200078e0209 */
[----:B------:R-:W-:Y:S01]  /*0950*/  IABS R9, R80 ;  /* 0x0000005000097213 */ /* 0x000fe20000000000 */
[----:B------:R-:W-:Y:S01]  /*0960*/  IMAD.MOV R3, RZ, RZ, -R3 ;  /* 0x000000ffff037224 */ /* 0x000fe200078e0a03 */
[----:B------:R-:W-:Y:S01]  /*0970*/  ISETP.GE.AND P3, PT, R8, RZ, PT ;  /* 0x000000ff0800720c */ /* 0x000fe20003f66270 */
[----:B------:R-:W-:Y:S01]  /*0980*/  VIADD R82, R86, 0xc0 ;  /* 0x000000c056527836 */ /* 0x000fe20000000000 */
[C---:B------:R-:W-:Y:S01]  /*0990*/  ISETP.GT.U32.AND P0, PT, R12.reuse, R2, PT ;  /* 0x000000020c00720c */ /* 0x040fe20003f04070 */
[----:B------:R-:W-:Y:S01]  /*09a0*/  IMAD R3, R12, R3, R11 ;  /* 0x000000030c037224 */ /* 0x000fe200078e020b */
[----:B------:R-:W-:Y:S01]  /*09b0*/  IABS R13, R7 ;  /* 0x00000007000d7213 */ /* 0x000fe20000000000 */
[----:B------:R-:W-:Y:S01]  /*09c0*/  IMAD.HI.U32 R5, R4, R9, RZ ;  /* 0x0000000904057227 */ /* 0x000fe200078e00ff */
[----:B------:R-:W-:Y:S01]  /*09d0*/  IABS R11, R82 ;  /* 0x00000052000b7213 */ /* 0x000fe20000000000 */
[----:B------:R2:W-:Y:S01]  /*09e0*/  STL [R1+0x94c], R80 ;  /* 0x00094c5001007387 */ /* 0x0005e20000100800 */
[----:B-1----:R-:W-:Y:S01]  /*09f0*/  IABS R15, R8 ;  /* 0x00000008000f7213 */ /* 0x002fe20000000000 */
[----:B------:R-:W-:Y:S01]  /*0a00*/  IMAD.MOV R8, RZ, RZ, -R5 ;  /* 0x000000ffff087224 */ /* 0x000fe200078e0a05 */
[----:B------:R-:W-:Y:S01]  /*0a10*/  ISETP.GT.U32.AND P1, PT, R12, R3, PT ;  /* 0x000000030c00720c */ /* 0x000fe20003f24070 */
[----:B------:R-:W-:Y:S01]  /*0a20*/  IMAD.HI.U32 R5, R4, R11, RZ ;  /* 0x0000000b04057227 */ /* 0x000fe200078e00ff */
[C---:B------:R-:W-:Y:S01]  /*0a30*/  LOP3.LUT R10, R7.reuse, 0x4, RZ, 0xfc, !PT ;  /* 0x00000004070a7812 */ /* 0x040fe200078efcff */
[----:B------:R1:W-:Y:S01]  /*0a40*/  STL [R1+0x948], R82 ;  /* 0x0009485201007387 */ /* 0x0003e20000100800 */
[----:B------:R-:W-:Y:S01]  /*0a50*/  LOP3.LUT R14, R7, 0x6, RZ, 0xfc, !PT ;  /* 0x00000006070e7812 */ /* 0x000fe200078efcff */
[----:B------:R-:W-:Y:S01]  /*0a60*/  IMAD R4, R12, R8, R9 ;  /* 0x000000080c047224 */ /* 0x000fe200078e0209 */
[----:B------:R-:W-:Y:S01]  /*0a70*/  IADD3 R5, -R5, RZ, RZ ;  /* 0x000000ff05057210 */ /* 0x000fe20007ffe1ff */
[----:B------:R-:W-:Y:S01]  /*0a80*/  IMAD.HI.U32 R8, R6, R13, RZ ;  /* 0x0000000d06087227 */ /* 0x000fe200078e00ff */
[----:B------:R-:W-:-:S02]  /*0a90*/  IABS R17, R10 ;  /* 0x0000000a00117213 */ /* 0x000fc40000000000 */
[C---:B------:R-:W-:Y:S01]  /*0aa0*/  ISETP.GT.U32.AND P5, PT, R12.reuse, R4, PT ;  /* 0x000000040c00720c */ /* 0x040fe20003fa4070 */
[----:B------:R-:W-:Y:S01]  /*0ab0*/  IMAD R5, R12, R5, R11 ;  /* 0x000000050c057224 */ /* 0x000fe200078e020b */
[----:B------:R-:W-:Y:S01]  /*0ac0*/  ISETP.GE.AND P4, PT, R10, RZ, PT ;  /* 0x000000ff0a00720c */ /* 0x000fe20003f86270 */
[----:B------:R-:W-:Y:S01]  /*0ad0*/  IMAD.MOV R8, RZ, RZ, -R8 ;  /* 0x000000ffff087224 */ /* 0x000fe200078e0a08 */
[----:B------:R-:W-:Y:S01]  /*0ae0*/  @!P1 IADD3 R3, R3, -R12, RZ ;  /* 0x8000000c03039210 */ /* 0x000fe20007ffe0ff */
[----:B------:R-:W-:Y:S01]  /*0af0*/  @!P0 IMAD.IADD R2, R2, 0x1, -R12 ;  /* 0x0000000102028824 */ /* 0x000fe200078e0a0c */
[----:B------:R-:W-:Y:S01]  /*0b00*/  ISETP.GT.U32.AND P2, PT, R12, R5, PT ;  /* 0x000000050c00720c */ /* 0x000fe20003f44070 */
[----:B------:R-:W-:Y:S01]  /*0b10*/  IMAD R8, R0, R8, R13 ;  /* 0x0000000800087224 */ /* 0x000fe200078e020d */
[----:B------:R-:W-:Y:S01]  /*0b20*/  IABS R13, R14 ;  /* 0x0000000e000d7213 */ /* 0x000fe20000000000 */
[----:B------:R-:W-:Y:S01]  /*0b30*/  IMAD.HI.U32 R9, R6, R15, RZ ;  /* 0x0000000f06097227 */ /* 0x000fe200078e00ff */
[----:B------:R-:W-:-:S02]  /*0b40*/  ISETP.GT.U32.AND P0, PT, R12, R2, PT ;  /* 0x000000020c00720c */ /* 0x000fc40003f04070 */
[----:B------:R-:W-:Y:S01]  /*0b50*/  ISETP.GT.U32.AND P1, PT, R0, R8, PT ;  /* 0x000000080000720c */ /* 0x000fe20003f24070 */
[C---:B------:R-:W-:Y:S01]  /*0b60*/  IMAD.HI.U32 R10, R6.reuse, R17, RZ ;  /* 0x00000011060a7227 */ /* 0x040fe200078e00ff */
[C---:B------:R-:W-:Y:S02]  /*0b70*/  LOP3.LUT R16, R7.reuse, 0x8, RZ, 0xfc, !PT ;  /* 0x0000000807107812 */ /* 0x040fe400078efcff */
[C---:B------:R-:W-:Y:S01]  /*0b80*/  LOP3.LUT R18, R7.reuse, 0xa, RZ, 0xfc, !PT ;  /* 0x0000000a07127812 */ /* 0x040fe200078efcff */
[----:B------:R-:W-:Y:S01]  /*0b90*/  IMAD.MOV R9, RZ, RZ, -R9 ;  /* 0x000000ffff097224 */ /* 0x000fe200078e0a09 */
[----:B------:R-:W-:Y:S01]  /*0ba0*/  LOP3.LUT R22, R7, 0xe, RZ, 0xfc, !PT ;  /* 0x0000000e07167812 */ /* 0x000fe200078efcff */
[----:B------:R-:W-:Y:S01]  /*0bb0*/  @!P2 IMAD.IADD R5, R5, 0x1, -R12 ;  /* 0x000000010505a824 */ /* 0x000fe200078e0a0c */
[C---:B------:R-:W-:Y:S01]  /*0bc0*/  LOP3.LUT R23, R7.reuse, 0x10, RZ, 0xfc, !PT ;  /* 0x0000001007177812 */ /* 0x040fe200078efcff */
[----:B------:R-:W-:Y:S01]  /*0bd0*/  IMAD.HI.U32 R11, R6, R13, RZ ;  /* 0x0000000d060b7227 */ /* 0x000fe200078e00ff */
[----:B------:R-:W-:-:S02]  /*0be0*/  LOP3.LUT R20, R7, 0xc, RZ, 0xfc, !PT ;  /* 0x0000000c07147812 */ /* 0x000fc400078efcff */
[----:B------:R-:W-:Y:S01]  /*0bf0*/  ISETP.GT.U32.AND P6, PT, R12, R5, PT ;  /* 0x000000050c00720c */ /* 0x000fe20003fc4070 */
[----:B------:R-:W-:Y:S01]  /*0c00*/  IMAD.MOV R10, RZ, RZ, -R10 ;  /* 0x000000ffff0a7224 */ /* 0x000fe200078e0a0a */
[----:B------:R-:W-:Y:S01]  /*0c10*/  @!P1 IADD3 R8, R8, -R0, RZ ;  /* 0x8000000008089210 */ /* 0x000fe20007ffe0ff */
[----:B------:R-:W-:Y:S01]  /*0c20*/  IMAD R9, R0, R9, R15 ;  /* 0x0000000900097224 */ /* 0x000fe200078e020f */
[----:B------:R-:W-:Y:S01]  /*0c30*/  IABS R15, R16 ;  /* 0x00000010000f7213 */ /* 0x000fe20000000000 */
[----:B------:R-:W-:Y:S01]  /*0c40*/  IMAD.MOV R11, RZ, RZ, -R11 ;  /* 0x000000ffff0b7224 */ /* 0x000fe200078e0a0b */
[----:B------:R-:W-:Y:S01]  /*0c50*/  IABS R19, R22 ;  /* 0x0000001600137213 */ /* 0x000fe20000000000 */
[--C-:B------:R-:W-:Y:S01]  /*0c60*/  @!P5 IMAD.IADD R4, R4, 0x1, -R12.reuse ;  /* 0x000000010404d824 */ /* 0x100fe200078e0a0c */
[----:B------:R-:W-:Y:S01]  /*0c70*/  ISETP.GT.U32.AND P5, PT, R12, R3, PT ;  /* 0x000000030c00720c */ /* 0x000fe20003fa4070 */
[----:B------:R-:W-:Y:S01]  /*0c80*/  IMAD R10, R0, R10, R17 ;  /* 0x0000000a000a7224 */ /* 0x000fe200078e0211 */
[----:B------:R-:W-:Y:S01]  /*0c90*/  IABS R17, R18 ;  /* 0x0000001200117213 */ /* 0x000fe20000000000 */
[--C-:B------:R-:W-:Y:S01]  /*0ca0*/  @!P0 IMAD.IADD R2, R2, 0x1, -R12.reuse ;  /* 0x0000000102028824 */ /* 0x100fe200078e0a0c */
[C---:B------:R-:W-:Y:S01]  /*0cb0*/  ISETP.GT.U32.AND P0, PT, R0.reuse, R9, PT ;  /* 0x000000090000720c */ /* 0x040fe20003f04070 */
[----:B------:R-:W-:Y:S01]  /*0cc0*/  IMAD R11, R0, R11, R13 ;  /* 0x0000000b000b7224 */ /* 0x000fe200078e020d */
[----:B------:R-:W-:Y:S01]  /*0cd0*/  ISETP.GT.U32.AND P2, PT, R12, R4, PT ;  /* 0x000000040c00720c */ /* 0x000fe20003f44070 */
[----:B------:R-:W-:Y:S01]  /*0ce0*/  @!P6 IMAD.IADD R5, R5, 0x1, -R12 ;  /* 0x000000010505e824 */ /* 0x000fe200078e0a0c */
[----:B------:R-:W-:Y:S01]  /*0cf0*/  ISETP.GT.U32.AND P1, PT, R0, R10, PT ;  /* 0x0000000a0000720c */ /* 0x000fe20003f24070 */
[----:B------:R-:W-:Y:S01]  /*0d00*/  IMAD.HI.U32 R13, R6, R17, RZ ;  /* 0x00000011060d7227 */ /* 0x000fe200078e00ff */
[----:B------:R-:W-:-:S02]  /*0d10*/  ISETP.GT.U32.AND P6, PT, R0, R11, PT ;  /* 0x0000000b0000720c */ /* 0x000fc40003fc4070 */
[----:B------:R-:W-:Y:S01]  /*0d20*/  IABS R21, R23 ;  /* 0x0000001700157213 */ /* 0x000fe20000000000 */
[----:B------:R-:W-:Y:S01]  /*0d30*/  @!P5 IMAD.IADD R3, R3, 0x1, -R12 ;  /* 0x000000010303d824 */ /* 0x000fe200078e0a0c */
[----:B------:R-:W-:Y:S01]  /*0d40*/  ISETP.GT.U32.AND P5, PT, R0, R8, PT ;  /* 0x000000080000720c */ /* 0x000fe20003fa4070 */
[----:B------:R-:W-:Y:S01]  /*0d50*/  IMAD.MOV R13, RZ, RZ, -R13 ;  /* 0x000000ffff0d7224 */ /* 0x000fe200078e0a0d */
[----:B------:R-:W-:Y:S01]  /*0d60*/  LOP3.LUT R24, R7, 0x12, RZ, 0xfc, !PT ;  /* 0x0000001207187812 */ /* 0x000fe200078efcff */
[----:B------:R-:W-:Y:S01]  /*0d70*/  @!P0 IMAD.IADD R9, R9, 0x1, -R0 ;  /* 0x0000000109098824 */ /* 0x000fe200078e0a00 */
[----:B------:R-:W-:Y:S01]  /*0d80*/  ISETP.GE.AND P0, PT, R16, RZ, PT ;  /* 0x000000ff1000720c */ /* 0x000fe20003f06270 */
[----:B------:R-:W-:Y:S01]  /*0d90*/  @!P2 IMAD.IADD R4, R4, 0x1, -R12 ;  /* 0x000000010404a824 */ /* 0x000fe200078e0a0c */
[----:B------:R-:W-:Y:S01]  /*0da0*/  ISETP.GE.AND P2, PT, R14, RZ, PT ;  /* 0x000000ff0e00720c */ /* 0x000fe20003f46270 */
[----:B------:R-:W-:Y:S01]  /*0db0*/  IMAD.HI.U32 R12, R6, R15, RZ ;  /* 0x0000000f060c7227 */ /* 0x000fe200078e00ff */
[----:B------:R-:W-:-:S02]  /*0dc0*/  LOP3.LUT R25, R7, 0x14, RZ, 0xfc, !PT ;  /* 0x0000001407197812 */ /* 0x000fc400078efcff */
[----:B------:R-:W-:Y:S01]  /*0dd0*/  LOP3.LUT R26, R7, 0x18, RZ, 0xfc, !PT ;  /* 0x00000018071a7812 */ /* 0x000fe200078efcff */
[--C-:B------:R-:W-:Y:S01]  /*0de0*/  @!P1 IMAD.IADD R10, R10, 0x1, -R0.reuse ;  /* 0x000000010a0a9824 */ /* 0x100fe200078e0a00 */
[----:B------:R-:W-:Y:S01]  /*0df0*/  ISETP.GT.U32.AND P1, PT, R0, R9, PT ;  /* 0x000000090000720c */ /* 0x000fe20003f24070 */
[--C-:B------:R-:W-:Y:S01]  /*0e00*/  @!P6 IMAD.IADD R11, R11, 0x1, -R0.reuse ;  /* 0x000000010b0be824 */ /* 0x100fe200078e0a00 */
[----:B------:R-:W-:Y:S01]  /*0e10*/  IADD3 R12, -R12, RZ, RZ ;  /* 0x000000ff0c0c7210 */ /* 0x000fe20007ffe1ff */
[----:B------:R-:W-:Y:S01]  /*0e20*/  IMAD R13, R0, R13, R17 ;  /* 0x0000000d000d7224 */ /* 0x000fe200078e0211 */
[----:B------:R-:W-:Y:S01]  /*0e30*/  IABS R17, R20 ;  /* 0x0000001400117213 */ /* 0x000fe20000000000 */
[----:B------:R-:W-:Y:S01]  /*0e40*/  @!P5 IMAD.IADD R8, R8, 0x1, -R0 ;  /* 0x000000010808d824 */ /* 0x000fe200078e0a00 */
[C---:B------:R-:W-:Y:S01]  /*0e50*/  ISETP.GT.U32.AND P6, PT, R0.reuse, R11, PT ;  /* 0x0000000b0000720c */ /* 0x040fe20003fc4070 */
[C---:B------:R-:W-:Y:S01]  /*0e60*/  IMAD R12, R0.reuse, R12, R15 ;  /* 0x0000000c000c7224 */ /* 0x040fe200078e020f */
[----:B------:R-:W-:Y:S01]  /*0e70*/  ISETP.GT.U32.AND P5, PT, R0, R10, PT ;  /* 0x0000000a0000720c */ /* 0x000fe20003fa4070 */
[----:B------:R-:W-:Y:S01]  /*0e80*/  IMAD.HI.U32 R15, R6, R19, RZ ;  /* 0x00000013060f7227 */ /* 0x000fe200078e00ff */
[----:B------:R-:W-:-:S02]  /*0e90*/  LOP3.LUT R28, R7, 0x20, RZ, 0xfc, !PT ;  /* 0x00000020071c7812 */ /* 0x000fc400078efcff */
[----:B------:R-:W-:Y:S01]  /*0ea0*/  LOP3.LUT R32, R7, 0x24, RZ, 0xfc, !PT ;  /* 0x0000002407207812 */ /* 0x000fe200078efcff */
[----:B------:R-:W-:Y:S01]  /*0eb0*/  IMAD.HI.U32 R16, R6, R21, RZ ;  /* 0x0000001506107227 */ /* 0x000fe200078e00ff */
[----:B------:R-:W-:Y:S02]  /*0ec0*/  @!P1 IADD3 R9, R9, -R0, RZ ;  /* 0x8000000009099210 */ /* 0x000fe40007ffe0ff */
[----:B------:R-:W-:Y:S01]  /*0ed0*/  ISETP.GT.U32.AND P1, PT, R0, R12, PT ;  /* 0x0000000c0000720c */ /* 0x000fe20003f24070 */
[----:B------:R-:W-:Y:S01]  /*0ee0*/  IMAD.HI.U32 R14, R6, R17, RZ ;  /* 0x00000011060e7227 */ /* 0x000fe200078e00ff */
[----:B------:R-:W-:Y:S02]  /*0ef0*/  IADD3 R16, -R16, RZ, RZ ;  /* 0x000000ff10107210 */ /* 0x000fe40007ffe1ff */
[----:B------:R-:W-:Y:S01]  /*0f00*/  IABS R29, R28 ;  /* 0x0000001c001d7213 */ /* 0x000fe20000000000 */
[--C-:B------:R-:W-:Y:S01]  /*0f10*/  @!P6 IMAD.IADD R11, R11, 0x1, -R0.reuse ;  /* 0x000000010b0be824 */ /* 0x100fe200078e0a00 */
[----:B------:R-:W-:Y:S01]  /*0f20*/  ISETP.GT.U32.AND P6, PT, R0, R13, PT ;  /* 0x0000000d0000720c */ /* 0x000fe20003fc4070 */
[----:B------:R-:W-:Y:S01]  /*0f30*/  @!P5 IMAD.IADD R10, R10, 0x1, -R0 ;  /* 0x000000010a0ad824 */ /* 0x000fe200078e0a00 */
[C---:B------:R-:W-:Y:S01]  /*0f40*/  ISETP.GE.AND P5, PT, R7.reuse, RZ, PT ;  /* 0x000000ff0700720c */ /* 0x040fe20003fa6270 */
[----:B------:R-:W-:Y:S01]  /*0f50*/  IMAD.MOV R15, RZ, RZ, -R15 ;  /* 0x000000ffff0f7224 */ /* 0x000fe200078e0a0f */
[----:B------:R-:W-:Y:S01]  /*0f60*/  IABS R31, R32 ;  /* 0x00000020001f7213 */ /* 0x000fe20000000000 */
[----:B------:R-:W-:Y:S01]  /*0f70*/  IMAD.MOV R14, RZ, RZ, -R14 ;  /* 0x000000ffff0e7224 */ /* 0x000fe200078e0a0e */
[----:B------:R-:W-:Y:S01]  /*0f80*/  @!P4 IADD3 R10, -R10, RZ, RZ ;  /* 0x000000ff0a0ac210 */ /* 0x000fe20007ffe1ff */
[--C-:B------:R-:W-:Y:S01]  /*0f90*/  @!P1 IMAD.IADD R12, R12, 0x1, -R0.reuse ;  /* 0x000000010c0c9824 */ /* 0x100fe200078e0a00 */
[----:B------:R-:W-:Y:S01]  /*0fa0*/  ISETP.GE.AND P1, PT, R18, RZ, PT ;  /* 0x000000ff1200720c */ /* 0x000fe20003f26270 */
[C---:B------:R-:W-:Y:S01]  /*0fb0*/  IMAD R15, R0.reuse, R15, R19 ;  /* 0x0000000f000f7224 */ /* 0x040fe200078e0213 */
[----:B------:R-:W-:Y:S01]  /*0fc0*/  IABS R19, R24 ;  /* 0x0000001800137213 */ /* 0x000fe20000000000 */
[C---:B------:R-:W-:Y:S01]  /*0fd0*/  IMAD R14, R0.reuse, R14, R17 ;  /* 0x0000000e000e7224 */ /* 0x040fe200078e0211 */
[----:B------:R-:W-:Y:S01]  /*0fe0*/  LOP3.LUT R34, R7, 0x26, RZ, 0xfc, !PT ;  /* 0x0000002607227812 */ /* 0x000fe200078efcff */
[----:B------:R-:W-:Y:S01]  /*0ff0*/  @!P6 IMAD.IADD R13, R13, 0x1, -R0 ;  /* 0x000000010d0de824 */ /* 0x000fe200078e0a00 */
[C---:B------:R-:W-:Y:S01]  /*1000*/  ISETP.GT.U32.AND P6, PT, R0.reuse, R12, PT ;  /* 0x0000000c0000720c */ /* 0x040fe20003fc4070 */
[C---:B------:R-:W-:Y:S01]  /*1010*/  IMAD R16, R0.reuse, R16, R21 ;  /* 0x0000001000107224 */ /* 0x040fe200078e0215 */
[C---:B------:R-:W-:Y:S01]  /*1020*/  ISETP.GT.U32.AND P4, PT, R0.reuse, R15, PT ;  /* 0x0000000f0000720c */ /* 0x040fe20003f84070 */
[----:B------:R-:W-:Y:S01]  /*1030*/  @!P5 IMAD.MOV R8, RZ, RZ, -R8 ;  /* 0x000000ffff08d224 */ /* 0x000fe200078e0a08 */
[C---:B------:R-:W-:Y:S01]  /*1040*/  ISETP.GT.U32.AND P5, PT, R0.reuse, R13, PT ;  /* 0x0000000d0000720c */ /* 0x040fe20003fa4070 */
[----:B------:R-:W-:Y:S01]  /*1050*/  @!P3 IMAD.MOV R9, RZ, RZ, -R9 ;  /* 0x000000ffff09b224 */ /* 0x000fe200078e0a09 */
[----:B------:R-:W-:Y:S01]  /*1060*/  ISETP.GT.U32.AND P3, PT, R0, R14, PT ;  /* 0x0000000e0000720c */ /* 0x000fe20003f64070 */
[----:B------:R-:W-:Y:S01]  /*1070*/  IMAD.HI.U32 R17, R6, R19, RZ ;  /* 0x0000001306117227 */ /* 0x000fe200078e00ff */
[----:B------:R-:W-:-:S02]  /*1080*/  IABS R21, R25 ;  /* 0x0000001900157213 */ /* 0x000fc40000000000 */
[----:B------:R-:W-:Y:S01]  /*1090*/  IABS R33, R34 ;  /* 0x0000002200217213 */ /* 0x000fe20000000000 */
[----:B------:R-:W-:Y:S01]  /*10a0*/  IMAD.MOV R17, RZ, RZ, -R17 ;  /* 0x000000ffff117224 */ /* 0x000fe200078e0a11 */
[----:B------:R-:W-:Y:S01]  /*10b0*/  LOP3.LUT R36, R7, 0x28, RZ, 0xfc, !PT ;  /* 0x0000002807247812 */ /* 0x000fe200078efcff */
[--C-:B------:R-:W-:Y:S01]  /*10c0*/  @!P6 IMAD.IADD R12, R12, 0x1, -R0.reuse ;  /* 0x000000010c0ce824 */ /* 0x100fe200078e0a00 */
[----:B------:R-:W-:Y:S01]  /*10d0*/  ISETP.GT.U32.AND P6, PT, R0, R16, PT ;  /* 0x000000100000720c */ /* 0x000fe20003fc4070 */
[--C-:B------:R-:W-:Y:S01]  /*10e0*/  @!P4 IMAD.IADD R15, R15, 0x1, -R0.reuse ;  /* 0x000000010f0fc824 */ /* 0x100fe200078e0a00 */
[----:B------:R-:W-:Y:S01]  /*10f0*/  IABS R35, R36 ;  /* 0x0000002400237213 */ /* 0x000fe20000000000 */
[----:B------:R-:W-:Y:S01]  /*1100*/  @!P5 IMAD.IADD R13, R13, 0x1, -R0 ;  /* 0x000000010d0dd824 */ /* 0x000fe200078e0a00 */
[----:B------:R-:W-:Y:S01]  /*1110*/  ISETP.GE.AND P5, PT, R22, RZ, PT ;  /* 0x000000ff1600720c */ /* 0x000fe20003fa6270 */
[----:B------:R-:W-:Y:S01]  /*1120*/  IMAD R17, R0, R17, R19 ;  /* 0x0000001100117224 */ /* 0x000fe200078e0213 */
[----:B------:R-:W-:Y:S01]  /*1130*/  @!P3 IADD3 R14, R14, -R0, RZ ;  /* 0x800000000e0eb210 */ /* 0x000fe20007ffe0ff */
[----:B------:R-:W-:Y:S01]  /*1140*/  IMAD.HI.U32 R18, R6, R21, RZ ;  /* 0x0000001506127227 */ /* 0x000fe200078e00ff */
[----:B------:R-:W-:-:S02]  /*1150*/  @!P1 IADD3 R13, -R13, RZ, RZ ;  /* 0x000000ff0d0d9210 */ /* 0x000fc40007ffe1ff */
[C---:B------:R-:W-:Y:S01]  /*1160*/  ISETP.GT.U32.AND P4, PT, R0.reuse, R14, PT ;  /* 0x0000000e0000720c */ /* 0x040fe20003f84070 */
[----:B------:R-:W-:Y:S01]  /*1170*/  IMAD.MOV R18, RZ, RZ, -R18 ;  /* 0x000000ffff127224 */ /* 0x000fe200078e0a12 */
[----:B------:R-:W-:Y:S01]  /*1180*/  ISETP.GT.U32.AND P1, PT, R0, R17, PT ;  /* 0x000000110000720c */ /* 0x000fe20003f24070 */
[----:B------:R-:W-:Y:S01]  /*1190*/  @!P6 IMAD.IADD R16, R16, 0x1, -R0 ;  /* 0x000000011010e824 */ /* 0x000fe200078e0a00 */
[----:B------:R-:W-:Y:S01]  /*11a0*/  ISETP.GT.U32.AND P6, PT, R0, R15, PT ;  /* 0x0000000f0000720c */ /* 0x000fe20003fc4070 */
[----:B------:R-:W-:Y:S01]  /*11b0*/  @!P2 IMAD.MOV R11, RZ, RZ, -R11 ;  /* 0x000000ffff0ba224 */ /* 0x000fe200078e0a0b */
[----:B------:R-:W-:Y:S01]  /*11c0*/  ISETP.GE.AND P2, PT, R20, RZ, PT ;  /* 0x000000ff1400720c */ /* 0x000fe20003f46270 */
[----:B------:R-:W-:Y:S01]  /*11d0*/  IMAD R18, R0, R18, R21 ;  /* 0x0000001200127224 */ /* 0x000fe200078e0215 */
[----:B------:R-:W-:Y:S01]  /*11e0*/  ISETP.GE.AND P3, PT, R23, RZ, PT ;  /* 0x000000ff1700720c */ /* 0x000fe20003f66270 */
[----:B------:R-:W-:Y:S01]  /*11f0*/  @!P0 IMAD.MOV R12, RZ, RZ, -R12 ;  /* 0x000000ffff0c8224 */ /* 0x000fe200078e0a0c */
[----:B------:R-:W-:-:S02]  /*1200*/  LOP3.LUT R22, R7, 0x16, RZ, 0xfc, !PT ;  /* 0x0000001607167812 */ /* 0x000fc400078efcff */
[----:B------:R-:W-:Y:S01]  /*1210*/  ISETP.GT.U32.AND P0, PT, R0, R16, PT ;  /* 0x000000100000720c */ /* 0x000fe20003f04070 */
[--C-:B------:R-:W-:Y:S01]  /*1220*/  @!P4 IMAD.IADD R14, R14, 0x1, -R0.reuse ;  /* 0x000000010e0ec824 */ /* 0x100fe200078e0a00 */
[----:B------:R-:W-:Y:S01]  /*1230*/  IABS R23, R26 ;  /* 0x0000001a00177213 */ /* 0x000fe20000000000 */
[--C-:B------:R-:W-:Y:S01]  /*1240*/  @!P1 IMAD.IADD R17, R17, 0x1, -R0.reuse ;  /* 0x0000000111119824 */ /* 0x100fe200078e0a00 */
[----:B------:R-:W-:Y:S01]  /*1250*/  IABS R21, R22 ;  /* 0x0000001600157213 */ /* 0x000fe20000000000 */
[----:B------:R-:W-:Y:S01]  /*1260*/  @!P6 IMAD.IADD R15, R15, 0x1, -R0 ;  /* 0x000000010f0fe824 */ /* 0x000fe200078e0a00 */
[C---:B------:R-:W-:Y:S01]  /*1270*/  ISETP.GT.U32.AND P6, PT, R0.reuse, R18, PT ;  /* 0x000000120000720c */ /* 0x040fe20003fc4070 */
[----:B------:R-:W-:Y:S01]  /*1280*/  @!P2 IMAD.MOV R14, RZ, RZ, -R14 ;  /* 0x000000ffff0ea224 */ /* 0x000fe200078e0a0e */
[----:B------:R-:W-:Y:S01]  /*1290*/  ISETP.GT.U32.AND P2, PT, R0, R17, PT ;  /* 0x000000110000720c */ /* 0x000fe20003f44070 */
[----:B------:R-:W-:Y:S01]  /*12a0*/  IMAD.HI.U32 R20, R6, R23, RZ ;  /* 0x0000001706147227 */ /* 0x000fe200078e00ff */
[----:B------:R-:W-:-:S02]  /*12b0*/  ISETP.GE.AND P4, PT, R24, RZ, PT ;  /* 0x000000ff1800720c */ /* 0x000fc40003f86270 */
[C---:B------:R-:W-:Y:S01]  /*12c0*/  LOP3.LUT R24, R7.reuse, 0x1a, RZ, 0xfc, !PT ;  /* 0x0000001a07187812 */ /* 0x040fe200078efcff */
[----:B------:R-:W-:Y:S01]  /*12d0*/  IMAD.HI.U32 R19, R6, R21, RZ ;  /* 0x0000001506137227 */ /* 0x000fe200078e00ff */
[----:B------:R-:W-:Y:S02]  /*12e0*/  ISETP.GE.AND P1, PT, R22, RZ, PT ;  /* 0x000000ff1600720c */ /* 0x000fe40003f26270 */
[----:B------:R-:W-:Y:S01]  /*12f0*/  LOP3.LUT R22, R7, 0x1c, RZ, 0xfc, !PT ;  /* 0x0000001c07167812 */ /* 0x000fe200078efcff */
[----:B------:R-:W-:Y:S01]  /*1300*/  IMAD.MOV R20, RZ, RZ, -R20 ;  /* 0x000000ffff147224 */ /* 0x000fe200078e0a14 */
[----:B------:R-:W-:Y:S01]  /*1310*/  IADD3 R19, -R19, RZ, RZ ;  /* 0x000000ff13137210 */ /* 0x000fe20007ffe1ff */
[--C-:B------:R-:W-:Y:S01]  /*1320*/  @!P6 IMAD.IADD R18, R18, 0x1, -R0.reuse ;  /* 0x000000011212e824 */ /* 0x100fe200078e0a00 */
[----:B------:R-:W-:Y:S01]  /*1330*/  LOP3.LUT R38, R7, 0x2a, RZ, 0xfc, !PT ;  /* 0x0000002a07267812 */ /* 0x000fe200078efcff */
[--C-:B------:R-:W-:Y:S01]  /*1340*/  @!P0 IMAD.IADD R16, R16, 0x1, -R0.reuse ;  /* 0x0000000110108824 */ /* 0x100fe200078e0a00 */
[----:B------:R-:W-:Y:S01]  /*1350*/  ISETP.GE.AND P0, PT, R25, RZ, PT ;  /* 0x000000ff1900720c */ /* 0x000fe20003f06270 */
[C---:B------:R-:W-:Y:S01]  /*1360*/  IMAD R20, R0.reuse, R20, R23 ;  /* 0x0000001400147224 */ /* 0x040fe200078e0217 */
[----:B------:R-:W-:Y:S01]  /*1370*/  IABS R25, R24 ;  /* 0x0000001800197213 */ /* 0x000fe20000000000 */
[----:B------:R-:W-:Y:S01]  /*1380*/  @!P2 IMAD.IADD R17, R17, 0x1, -R0 ;  /* 0x000000011111a824 */ /* 0x000fe200078e0a00 */
[C---:B------:R-:W-:Y:S01]  /*1390*/  ISETP.GT.U32.AND P6, PT, R0.reuse, R18, PT ;  /* 0x000000120000720c */ /* 0x040fe20003fc4070 */
[C---:B------:R-:W-:Y:S01]  /*13a0*/  IMAD R19, R0.reuse, R19, R21 ;  /* 0x0000001300137224 */ /* 0x040fe200078e0215 */
[----:B------:R-:W-:Y:S01]  /*13b0*/  ISETP.GT.U32.AND P2, PT, R0, R20, PT ;  /* 0x000000140000720c */ /* 0x000fe20003f44070 */
[----:B------:R-:W-:Y:S01]  /*13c0*/  IMAD.HI.U32 R21, R6, R25, RZ ;  /* 0x0000001906157227 */ /* 0x000fe200078e00ff */
[----:B------:R-:W-:-:S02]  /*13d0*/  @!P3 IADD3 R16, -R16, RZ, RZ ;  /* 0x000000ff1010b210 */ /* 0x000fc40007ffe1ff */
[----:B------:R-:W-:Y:S01]  /*13e0*/  ISETP.GE.AND P3, PT, R26, RZ, PT ;  /* 0x000000ff1a00720c */ /* 0x000fe20003f66270 */
[----:B------:R-:W-:Y:S01]  /*13f0*/  IMAD.MOV R21, RZ, RZ, -R21 ;  /* 0x000000ffff157224 */ /* 0x000fe200078e0a15 */
[----:B------:R-:W-:Y:S01]  /*1400*/  @!P4 IADD3 R17, -R17, RZ, RZ ;  /* 0x000000ff1111c210 */ /* 0x000fe20007ffe1ff */
[----:B------:R-:W-:Y:S01]  /*1410*/  @!P5 IMAD.MOV R15, RZ, RZ, -R15 ;  /* 0x000000ffff0fd224 */ /* 0x000fe200078e0a0f */
[C---:B------:R-:W-:Y:S01]  /*1420*/  ISETP.GT.U32.AND P5, PT, R0.reuse, R19, PT ;  /* 0x000000130000720c */ /* 0x040fe20003fa4070 */
[----:B------:R-:W-:Y:S01]  /*1430*/  IMAD R21, R0, R21, R25 ;  /* 0x0000001500157224 */ /* 0x000fe200078e0219 */
[----:B------:R-:W-:Y:S01]  /*1440*/  IABS R25, R22 ;  /* 0x0000001600197213 */ /* 0x000fe20000000000 */
[--C-:B------:R-:W-:Y:S01]  /*1450*/  @!P6 IMAD.IADD R18, R18, 0x1, -R0.reuse ;  /* 0x000000011212e824 */ /* 0x100fe200078e0a00 */
[----:B------:R-:W-:Y:S01]  /*1460*/  LOP3.LUT R26, R7, 0x1e, RZ, 0xfc, !PT ;  /* 0x0000001e071a7812 */ /* 0x000fe200078efcff */
[----:B------:R-:W-:Y:S01]  /*1470*/  @!P2 IMAD.IADD R20, R20, 0x1, -R0 ;  /* 0x000000011414a824 */ /* 0x000fe200078e0a00 */
[----:B------:R-:W-:Y:S01]  /*1480*/  ISETP.GE.AND P4, PT, R22, RZ, PT ;  /* 0x000000ff1600720c */ /* 0x000fe20003f86270 */
[----:B------:R-:W-:Y:S01]  /*1490*/  @!P0 IMAD.MOV R18, RZ, RZ, -R18 ;  /* 0x000000ffff128224 */ /* 0x000fe200078e0a12 */
[----:B------:R-:W-:Y:S01]  /*14a0*/  ISETP.GT.U32.AND P0, PT, R0, R21, PT ;  /* 0x000000150000720c */ /* 0x000fe20003f04070 */
[----:B------:R-:W-:Y:S01]  /*14b0*/  IMAD.HI.U32 R22, R6, R25, RZ ;  /* 0x0000001906167227 */ /* 0x000fe200078e00ff */
[----:B------:R-:W-:-:S02]  /*14c0*/  ISETP.GT.U32.AND P2, PT, R0, R20, PT ;  /* 0x000000140000720c */ /* 0x000fc40003f44070 */
[----:B------:R-:W-:Y:S01]  /*14d0*/  IABS R27, R26 ;  /* 0x0000001a001b7213 */ /* 0x000fe20000000000 */
[----:B------:R-:W-:Y:S01]  /*14e0*/  IMAD.MOV R22, RZ, RZ, -R22 ;  /* 0x000000ffff167224 */ /* 0x000fe200078e0a16 */
[----:B------:R-:W-:Y:S01]  /*14f0*/  ISETP.GE.AND P6, PT, R24, RZ, PT ;  /* 0x000000ff1800720c */ /* 0x000fe20003fc6270 */
[--C-:B------:R-:W-:Y:S01]  /*1500*/  @!P5 IMAD.IADD R19, R19, 0x1, -R0.reuse ;  /* 0x000000011313d824 */ /* 0x100fe200078e0a00 */
[----:B------:R-:W-:Y:S01]  /*1510*/  LOP3.LUT R40, R7, 0x30, RZ, 0xfc, !PT ;  /* 0x0000003007287812 */ /* 0x000fe200078efcff */
[----:B------:R-:W-:Y:S01]  /*1520*/  IMAD.HI.U32 R23, R6, R27, RZ ;  /* 0x0000001b06177227 */ /* 0x000fe200078e00ff */
[----:B------:R-:W-:Y:S02]  /*1530*/  IABS R37, R38 ;  /* 0x0000002600257213 */ /* 0x000fe40000000000 */
[----:B------:R-:W-:Y:S01]  /*1540*/  ISETP.GT.U32.AND P5, PT, R0, R19, PT ;  /* 0x000000130000720c */ /* 0x000fe20003fa4070 */
[--C-:B------:R-:W-:Y:S01]  /*1550*/  @!P0 IMAD.IADD R21, R21, 0x1, -R0.reuse ;  /* 0x0000000115158824 */ /* 0x100fe200078e0a00 */
[----:B------:R-:W-:Y:S01]  /*1560*/  IADD3 R23, -R23, RZ, RZ ;  /* 0x000000ff17177210 */ /* 0x000fe20007ffe1ff */
[----:B------:R-:W-:Y:S01]  /*1570*/  @!P2 IMAD.IADD R20, R20, 0x1, -R0 ;  /* 0x000000011414a824 */ /* 0x000fe200078e0a00 */
[----:B------:R-:W-:Y:S01]  /*1580*/  ISETP.GE.AND P2, PT, R28, RZ, PT ;  /* 0x000000ff1c00720c */ /* 0x000fe20003f46270 */
[C---:B------:R-:W-:Y:S01]  /*1590*/  IMAD R22, R0.reuse, R22, R25 ;  /* 0x0000001600167224 */ /* 0x040fe200078e0219 */
[----:B------:R-:W-:Y:S01]  /*15a0*/  ISETP.GT.U32.AND P0, PT, R0, R21, PT ;  /* 0x000000150000720c */ /* 0x000fe20003f04070 */
[----:B------:R-:W-:Y:S01]  /*15b0*/  IMAD.HI.U32 R24, R6, R29, RZ ;  /* 0x0000001d06187227 */ /* 0x000fe200078e00ff */
[----:B------:R-:W-:-:S02]  /*15c0*/  @!P3 IADD3 R20, -R20, RZ, RZ ;  /* 0x000000ff1414b210 */ /* 0x000fc40007ffe1ff */
[C---:B------:R-:W-:Y:S01]  /*15d0*/  ISETP.GT.U32.AND P3, PT, R0.reuse, R22, PT ;  /* 0x000000160000720c */ /* 0x040fe20003f64070 */
[----:B------:R-:W-:Y:S01]  /*15e0*/  IMAD R23, R0, R23, R27 ;  /* 0x0000001700177224 */ /* 0x000fe200078e021b */
[C---:B------:R-:W-:Y:S01]  /*15f0*/  LOP3.LUT R25, R7.reuse, 0x22, RZ, 0xfc, !PT ;  /* 0x0000002207197812 */ /* 0x040fe200078efcff */
[----:B------:R-:W-:Y:S01]  /*1600*/  IMAD.MOV R24, RZ, RZ, -R24 ;  /* 0x000000ffff187224 */ /* 0x000fe200078e0a18 */
[----:B------:R-:W-:Y:S01]  /*1610*/  LOP3.LUT R39, R7, 0x2c, RZ, 0xfc, !PT ;  /* 0x0000002c07277812 */ /* 0x000fe200078efcff */
[--C-:B------:R-:W-:Y:S01]  /*1620*/  @!P5 IMAD.IADD R19, R19, 0x1, -R0.reuse ;  /* 0x000000011313d824 */ /* 0x100fe200078e0a00 */
[----:B------:R-:W-:Y:S01]  /*1630*/  ISETP.GE.AND P5, PT, R26, RZ, PT ;  /* 0x000000ff1a00720c */ /* 0x000fe20003fa6270 */
[C---:B------:R-:W-:Y:S01]  /*1640*/  IMAD R24, R0.reuse, R24, R29 ;  /* 0x0000001800187224 */ /* 0x040fe200078e021d */
[----:B------:R-:W-:Y:S01]  /*1650*/  IABS R29, R25 ;  /* 0x00000019001d7213 */ /* 0x000fe20000000000 */
[--C-:B------:R-:W-:Y:S01]  /*1660*/  @!P0 IMAD.IADD R21, R21, 0x1, -R0.reuse ;  /* 0x0000000115158824 */ /* 0x100fe200078e0a00 */
[----:B------:R-:W-:Y:S01]  /*1670*/  ISETP.GT.U32.AND P0, PT, R0, R23, PT ;  /* 0x000000170000720c */ /* 0x000fe20003f04070 */
[----:B------:R-:W-:Y:S01]  /*1680*/  @!P1 IMAD.MOV R19, RZ, RZ, -R19 ;  /* 0x000000ffff139224 */ /* 0x000fe200078e0a13 */
[----:B------:R-:W-:Y:S01]  /*1690*/  ISETP.GE.AND P1, PT, R25, RZ, PT ;  /* 0x000000ff1900720c */ /* 0x000fe20003f26270 */
[----:B------:R-:W-:Y:S01]  /*16a0*/  @!P3 IMAD.IADD R22, R22, 0x1, -R0 ;  /* 0x000000011616b824 */ /* 0x000fe200078e0a00 */
[C---:B------:R-:W-:Y:S01]  /*16b0*/  LOP3.LUT R41, R7.reuse, 0x32, RZ, 0xfc, !PT ;  /* 0x0000003207297812 */ /* 0x040fe200078efcff */
[----:B------:R-:W-:Y:S01]  /*16c0*/  IMAD.HI.U32 R25, R6, R29, RZ ;  /* 0x0000001d06197227 */ /* 0x000fe200078e00ff */
[----:B------:R-:W-:-:S02]  /*16d0*/  LOP3.LUT R44, R7, 0x3c, RZ, 0xfc, !PT ;  /* 0x0000003c072c7812 */ /* 0x000fc400078efcff */
[----:B------:R-:W-:Y:S01]  /*16e0*/  ISETP.GT.U32.AND P3, PT, R0, R22, PT ;  /* 0x000000160000720c */ /* 0x000fe20003f64070 */
[----:B------:R-:W-:Y:S01]  /*16f0*/  IMAD.MOV R25, RZ, RZ, -R25 ;  /* 0x000000ffff197224 */ /* 0x000fe200078e0a19 */
[C---:B------:R-:W-:Y:S01]  /*1700*/  LOP3.LUT R46, R7.reuse, 0x3e, RZ, 0xfc, !PT ;  /* 0x0000003e072e7812 */ /* 0x040fe200078efcff */
[----:B------:R-:W-:Y:S01]  /*1710*/  IMAD.HI.U32 R26, R6, R31, RZ ;  /* 0x0000001f061a7227 */ /* 0x000fe200078e00ff */
[C---:B------:R-:W-:Y:S02]  /*1720*/  LOP3.LUT R42, R7.reuse, 0x3a, RZ, 0xfc, !PT ;  /* 0x0000003a072a7812 */ /* 0x040fe400078efcff */
[----:B------:R-:W-:Y:S01]  /*1730*/  LOP3.LUT R49, R7, 0x42, RZ, 0xfc, !PT ;  /* 0x0000004207317812 */ /* 0x000fe200078efcff */
[--C-:B------:R-:W-:Y:S01]  /*1740*/  @!P0 IMAD.IADD R23, R23, 0x1, -R0.reuse ;  /* 0x0000000117178824 */ /* 0x100fe200078e0a00 */
[----:B------:R-:W-:Y:S01]  /*1750*/  IADD3 R26, -R26, RZ, RZ ;  /* 0x000000ff1a1a7210 */ /* 0x000fe20007ffe1ff */
[----:B------:R-:W-:Y:S01]  /*1760*/  @!P6 IMAD.MOV R21, RZ, RZ, -R21 ;  /* 0x000000ffff15e224 */ /* 0x000fe200078e0a15 */
[C---:B------:R-:W-:Y:S01]  /*1770*/  ISETP.GT.U32.AND P6, PT, R0.reuse, R24, PT ;  /* 0x000000180000720c */ /* 0x040fe20003fc4070 */
[C---:B------:R-:W-:Y:S01]  /*1780*/  IMAD R25, R0.reuse, R25, R29 ;  /* 0x0000001900197224 */ /* 0x040fe200078e021d */
[----:B------:R-:W-:Y:S01]  /*1790*/  ISETP.GT.U32.AND P0, PT, R0, R23, PT ;  /* 0x000000170000720c */ /* 0x000fe20003f04070 */
[----:B------:R-:W-:Y:S01]  /*17a0*/  @!P3 IMAD.IADD R22, R22, 0x1, -R0 ;  /* 0x000000011616b824 */ /* 0x000fe200078e0a00 */
[----:B------:R-:W-:Y:S01]  /*17b0*/  IABS R43, R42 ;  /* 0x0000002a002b7213 */ /* 0x000fe20000000000 */
[C---:B------:R-:W-:Y:S01]  /*17c0*/  IMAD R26, R0.reuse, R26, R31 ;  /* 0x0000001a001a7224 */ /* 0x040fe200078e021f */
[----:B------:R-:W-:Y:S01]  /*17d0*/  ISETP.GT.U32.AND P3, PT, R0, R25, PT ;  /* 0x000000190000720c */ /* 0x000fe20003f64070 */
[----:B------:R-:W-:Y:S01]  /*17e0*/  IMAD.HI.U32 R27, R6, R33, RZ ;  /* 0x00000021061b7227 */ /* 0x000fe200078e00ff */
[----:B------:R-:W-:-:S02]  /*17f0*/  IABS R31, R39 ;  /* 0x00000027001f7213 */ /* 0x000fc40000000000 */
[----:B------:R-:W-:Y:S01]  /*1800*/  IABS R45, R49 ;  /* 0x00000031002d7213 */ /* 0x000fe20000000000 */
[----:B------:R-:W-:Y:S01]  /*1810*/  IMAD.MOV R27, RZ, RZ, -R27 ;  /* 0x000000ffff1b7224 */ /* 0x000fe200078e0a1b */
[C---:B------:R-:W-:Y:S01]  /*1820*/  LOP3.LUT R51, R7.reuse, 0x46, RZ, 0xfc, !PT ;  /* 0x0000004607337812 */ /* 0x040fe200078efcff */
[--C-:B------:R-:W-:Y:S01]  /*1830*/  @!P6 IMAD.IADD R24, R24, 0x1, -R0.reuse ;  /* 0x000000011818e824 */ /* 0x100fe200078e0a00 */
[----:B------:R-:W-:Y:S01]  /*1840*/  LOP3.LUT R50, R7, 0x44, RZ, 0xfc, !PT ;  /* 0x0000004407327812 */ /* 0x000fe200078efcff */
[--C-:B------:R-:W-:Y:S01]  /*1850*/  @!P0 IMAD.IADD R23, R23, 0x1, -R0.reuse ;  /* 0x0000000117178824 */ /* 0x100fe200078e0a00 */
[----:B------:R-:W-:Y:S01]  /*1860*/  ISETP.GT.U32.AND P0, PT, R0, R26, PT ;  /* 0x0000001a0000720c */ /* 0x000fe20003f04070 */
[----:B------:R-:W-:Y:S01]  /*1870*/  IMAD.HI.U32 R28, R6, R35, RZ ;  /* 0x00000023061c7227 */ /* 0x000fe200078e00ff */
[----:B------:R-:W-:Y:S02]  /*1880*/  LOP3.LUT R48, R7, 0x40, RZ, 0xfc, !PT ;  /* 0x0000004007307812 */ /* 0x000fe400078efcff */
[----:B------:R-:W-:Y:S01]  /*1890*/  IABS R47, R50 ;  /* 0x00000032002f7213 */ /* 0x000fe20000000000 */
[----:B------:R-:W-:Y:S01]  /*18a0*/  @!P3 IMAD.IADD R25, R25, 0x1, -R0 ;  /* 0x000000011919b824 */ /* 0x000fe200078e0a00 */
[C---:B------:R-:W-:Y:S01]  /*18b0*/  ISETP.GT.U32.AND P3, PT, R0.reuse, R24, PT ;  /* 0x000000180000720c */ /* 0x040fe20003f64070 */
[C---:B------:R-:W-:Y:S01]  /*18c0*/  IMAD R27, R0.reuse, R27, R33 ;  /* 0x0000001b001b7224 */ /* 0x040fe200078e0221 */
[C---:B------:R-:W-:Y:S01]  /*18d0*/  LOP3.LUT R52, R7.reuse, 0x4e, RZ, 0xfc, !PT ;  /* 0x0000004e07347812 */ /* 0x040fe200078efcff */
[----:B------:R-:W-:Y:S01]  /*18e0*/  IMAD.MOV R28, RZ, RZ, -R28 ;  /* 0x000000ffff1c7224 */ /* 0x000fe200078e0a1c */
[----:B------:R-:W-:Y:S01]  /*18f0*/  LOP3.LUT R54, R7, 0x50, RZ, 0xfc, !PT ;  /* 0x0000005007367812 */ /* 0x000fe200078efcff */
[----:B------:R-:W-:Y:S01]  /*1900*/  @!P4 IMAD.MOV R22, RZ, RZ, -R22 ;  /* 0x000000ffff16c224 */ /* 0x000fe200078e0a16 */
[C---:B------:R-:W-:Y:S01]  /*1910*/  ISETP.GT.U32.AND P6, PT, R0.reuse, R27, PT ;  /* 0x0000001b0000720c */ /* 0x040fe20003fc4070 */
[----:B------:R-:W-:Y:S01]  /*1920*/  IMAD R28, R0, R28, R35 ;  /* 0x0000001c001c7224 */ /* 0x000fe200078e0223 */
[----:B------:R-:W-:Y:S01]  /*1930*/  IABS R35, R40 ;  /* 0x0000002800237213 */ /* 0x000fe20000000000 */
[----:B------:R-:W-:Y:S01]  /*1940*/  @!P0 IMAD.IADD R26, R26, 0x1, -R0 ;  /* 0x000000011a1a8824 */ /* 0x000fe200078e0a00 */
[----:B------:R-:W-:Y:S01]  /*1950*/  ISETP.GT.U32.AND P0, PT, R0, R25, PT ;  /* 0x000000190000720c */ /* 0x000fe20003f04070 */
[----:B------:R-:W-:Y:S01]  /*1960*/  IMAD.HI.U32 R29, R6, R37, RZ ;  /* 0x00000025061d7227 */ /* 0x000fe200078e00ff */
[----:B------:R-:W-:-:S02]  /*1970*/  IABS R53, R54 ;  /* 0x0000003600357213 */ /* 0x000fc40000000000 */
[----:B------:R-:W-:Y:S01]  /*1980*/  ISETP.GT.U32.AND P4, PT, R0, R26, PT ;  /* 0x0000001a0000720c */ /* 0x000fe20003f84070 */
[----:B------:R-:W-:Y:S01]  /*1990*/  @!P3 IMAD.IADD R24, R24, 0x1, -R0 ;  /* 0x000000011818b824 */ /* 0x000fe200078e0a00 */
[----:B------:R-:W-:Y:S01]  /*19a0*/  ISETP.GT.U32.AND P3, PT, R0, R28, PT ;  /* 0x0000001c0000720c */ /* 0x000fe20003f64070 */
[----:B------:R-:W-:Y:S01]  /*19b0*/  IMAD.HI.U32 R30, R6, R31, RZ ;  /* 0x0000001f061e7227 */ /* 0x000fe200078e00ff */
[----:B------:R-:W-:Y:S02]  /*19c0*/  IADD3 R29, -R29, RZ, RZ ;  /* 0x000000ff1d1d7210 */ /* 0x000fe40007ffe1ff */
[----:B------:R-:W-:Y:S01]  /*19d0*/  @!P6 IADD3 R27, R27, -R0, RZ ;  /* 0x800000001b1be210 */ /* 0x000fe20007ffe0ff */
[----:B------:R-:W-:Y:S01]  /*19e0*/  IMAD.MOV R30, RZ, RZ, -R30 ;  /* 0x000000ffff1e7224 */ /* 0x000fe200078e0a1e */
[C---:B------:R-:W-:Y:S01]  /*19f0*/  LOP3.LUT R56, R7.reuse, 0x52, RZ, 0xfc, !PT ;  /* 0x0000005207387812 */ /* 0x040fe200078efcff */
[C---:B------:R-:W-:Y:S01]  /*1a00*/  IMAD R29, R0.reuse, R29, R37 ;  /* 0x0000001d001d7224 */ /* 0x040fe200078e0225 */
[C---:B------:R-:W-:Y:S01]  /*1a10*/  ISETP.GT.U32.AND P6, PT, R0.reuse, R27, PT ;  /* 0x0000001b0000720c */ /* 0x040fe20003fc4070 */
[----:B------:R-:W-:Y:S01]  /*1a20*/  IMAD R30, R0, R30, R31 ;  /* 0x0000001e001e7224 */ /* 0x000fe200078e021f */
[----:B------:R-:W-:Y:S01]  /*1a30*/  LOP3.LUT R37, R7, 0x2e, RZ, 0xfc, !PT ;  /* 0x0000002e07257812 */ /* 0x000fe200078efcff */
[--C-:B------:R-:W-:Y:S01]  /*1a40*/  @!P0 IMAD.IADD R25, R25, 0x1, -R0.reuse ;  /* 0x0000000119198824 */ /* 0x100fe200078e0a00 */
[----:B------:R-:W-:Y:S01]  /*1a50*/  @!P4 IADD3 R26, R26, -R0, RZ ;  /* 0x800000001a1ac210 */ /* 0x000fe20007ffe0ff */
[----:B------:R-:W-:Y:S01]  /*1a60*/  @!P3 IMAD.IADD R28, R28, 0x1, -R0 ;  /* 0x000000011c1cb824 */ /* 0x000fe200078e0a00 */
[----:B------:R-:W-:Y:S01]  /*1a70*/  ISETP.GE.AND P4, PT, R32, RZ, PT ;  /* 0x000000ff2000720c */ /* 0x000fe20003f86270 */
[----:B------:R-:W-:Y:S01]  /*1a80*/  IMAD.HI.U32 R32, R6, R35, RZ ;  /* 0x0000002306207227 */ /* 0x000fe200078e00ff */
[----:B------:R-:W-:-:S02]  /*1a90*/  ISETP.GE.AND P3, PT, R34, RZ, PT ;  /* 0x000000ff2200720c */ /* 0x000fc40003f66270 */
[----:B------:R-:W-:Y:S01]  /*1aa0*/  IABS R33, R37 ;  /* 0x0000002500217213 */ /* 0x000fe20000000000 */
[----:B------:R-:W-:Y:S01]  /*1ab0*/  IMAD.MOV R32, RZ, RZ, -R32 ;  /* 0x000000ffff207224 */ /* 0x000fe200078e0a20 */
[C---:B------:R-:W-:Y:S01]  /*1ac0*/  ISETP.GT.U32.AND P0, PT, R0.reuse, R29, PT ;  /* 0x0000001d0000720c */ /* 0x040fe20003f04070 */
[----:B------:R-:W-:Y:S01]  /*1ad0*/  @!P6 IMAD.IADD R27, R27, 0x1, -R0 ;  /* 0x000000011b1be824 */ /* 0x000fe200078e0a00 */
[----:B------:R-:W-:Y:S01]  /*1ae0*/  IABS R34, R41 ;  /* 0x0000002900227213 */ /* 0x000fe20000000000 */
[C---:B------:R-:W-:Y:S01]  /*1af0*/  IMAD R32, R0.reuse, R32, R35 ;  /* 0x0000002000207224 */ /* 0x040fe200078e0223 */
[----:B------:R-:W-:Y:S01]  /*1b00*/  ISETP.GT.U32.AND P6, PT, R0, R30, PT ;  /* 0x0000001e0000720c */ /* 0x000fe20003fc4070 */
[----:B------:R-:W-:Y:S01]  /*1b10*/  IMAD.HI.U32 R31, R6, R33, RZ ;  /* 0x00000021061f7227 */ /* 0x000fe200078e00ff */
[----:B------:R-:W-:Y:S02]  /*1b20*/  @!P1 IADD3 R25, -R25, RZ, RZ ;  /* 0x000000ff19199210 */ /* 0x000fe40007ffe1ff */
[C---:B------:R-:W-:Y:S01]  /*1b30*/  LOP3.LUT R58, R7.reuse, 0x54, RZ, 0xfc, !PT ;  /* 0x00000054073a7812 */ /* 0x040fe200078efcff */
[----:B------:R-:W-:Y:S01]  /*1b40*/  @!P3 IMAD.MOV R27, RZ, RZ, -R27 ;  /* 0x000000ffff1bb224 */ /* 0x000fe200078e0a1b */
[C---:B------:R-:W-:Y:S01]  /*1b50*/  ISETP.GT.U32.AND P3, PT, R0.reuse, R32, PT ;  /* 0x000000200000720c */ /* 0x040fe20003f64070 */
[----:B------:R-:W-:Y:S01]  /*1b60*/  IMAD.MOV R31, RZ, RZ, -R31 ;  /* 0x000000ffff1f7224 */ /* 0x000fe200078e0a1f */
[----:B------:R-:W-:Y:S01]  /*1b70*/  LOP3.LUT R60, R7, 0x56, RZ, 0xfc, !PT ;  /* 0x00000056073c7812 */ /* 0x000fe200078efcff */
[----:B------:R-:W-:Y:S01]  /*1b80*/  IMAD.MOV.U32 R35, RZ, RZ, R34 ;  /* 0x000000ffff237224 */ /* 0x000fe200078e0022 */
[----:B------:R-:W-:Y:S01]  /*1b90*/  @!P0 IADD3 R29, R29, -R0, RZ ;  /* 0x800000001d1d8210 */ /* 0x000fe20007ffe0ff */
[----:B------:R-:W-:Y:S01]  /*1ba0*/  IMAD R31, R0, R31, R33 ;  /* 0x0000001f001f7224 */ /* 0x000fe200078e0221 */
[----:B------:R-:W-:Y:S01]  /*1bb0*/  ISETP.GE.AND P0, PT, R36, RZ, PT ;  /* 0x000000ff2400720c */ /* 0x000fe20003f06270 */
[----:B------:R-:W-:Y:S01]  /*1bc0*/  @!P5 IMAD.MOV R23, RZ, RZ, -R23 ;  /* 0x000000ffff17d224 */ /* 0x000fe200078e0a17 */
[----:B------:R-:W-:Y:S01]  /*1bd0*/  ISETP.GT.U32.AND P5, PT, R0, R28, PT ;  /* 0x0000001c0000720c */ /* 0x000fe20003fa4070 */
[----:B------:R-:W-:Y:S01]  /*1be0*/  IMAD.HI.U32 R33, R6, R35, RZ ;  /* 0x0000002306217227 */ /* 0x000fe200078e00ff */
[----:B------:R-:W-:-:S02]  /*1bf0*/  ISETP.GT.U32.AND P1, PT, R0, R31, PT ;  /* 0x0000001f0000720c */ /* 0x000fc40003f24070 */
[----:B------:R-:W-:Y:S01]  /*1c00*/  LOP3.LUT R34, R7, 0x34, RZ, 0xfc, !PT ;  /* 0x0000003407227812 */ /* 0x000fe200078efcff */
[--C-:B------:R-:W-:Y:S01]  /*1c10*/  @!P3 IMAD.IADD R32, R32, 0x1, -R0.reuse ;  /* 0x000000012020b824 */ /* 0x100fe200078e0a00 */
[----:B------:R-:W-:Y:S01]  /*1c20*/  IADD3 R33, -R33, RZ, RZ ;  /* 0x000000ff21217210 */ /* 0x000fe20007ffe1ff */
[----:B------:R-:W-:Y:S01]  /*1c30*/  @!P6 IMAD.IADD R30, R30, 0x1, -R0 ;  /* 0x000000011e1ee824 */ /* 0x000fe200078e0a00 */
[C---:B------:R-:W-:Y:S01]  /*1c40*/  ISETP.GT.U32.AND P6, PT, R0.reuse, R29, PT ;  /* 0x0000001d0000720c */ /* 0x040fe20003fc4070 */
[----:B------:R-:W-:Y:S01]  /*1c50*/  @!P2 IMAD.MOV R24, RZ, RZ, -R24 ;  /* 0x000000ffff18a224 */ /* 0x000fe200078e0a18 */
[C---:B------:R-:W-:Y:S01]  /*1c60*/  ISETP.GT.U32.AND P3, PT, R0.reuse, R32, PT ;  /* 0x000000200000720c */ /* 0x040fe20003f64070 */
[C---:B------:R-:W-:Y:S01]  /*1c70*/  IMAD R33, R0.reuse, R33, R35 ;  /* 0x0000002100217224 */ /* 0x040fe200078e0223 */
[----:B------:R-:W-:Y:S01]  /*1c80*/  ISETP.GT.U32.AND P2, PT, R0, R30, PT ;  /* 0x0000001e0000720c */ /* 0x000fe20003f44070 */
[----:B------:R-:W-:Y:S01]  /*1c90*/  @!P4 IMAD.MOV R26, RZ, RZ, -R26 ;  /* 0x000000ffff1ac224 */ /* 0x000fe200078e0a1a */
[----:B------:R-:W-:Y:S01]  /*1ca0*/  ISETP.GE.AND P4, PT, R38, RZ, PT ;  /* 0x000000ff2600720c */ /* 0x000fe20003f86270 */
[--C-:B------:R-:W-:Y:S01]  /*1cb0*/  @!P5 IMAD.IADD R28, R28, 0x1, -R0.reuse ;  /* 0x000000011c1cd824 */ /* 0x100fe200078e0a00 */
[----:B------:R-:W-:Y:S01]  /*1cc0*/  ISETP.GE.AND P5, PT, R39, RZ, PT ;  /* 0x000000ff2700720c */ /* 0x000fe20003fa6270 */
[----:B------:R-:W-:Y:S01]  /*1cd0*/  @!P1 IMAD.IADD R31, R31, 0x1, -R0 ;  /* 0x000000011f1f9824 */ /* 0x000fe200078e0a00 */
[C---:B------:R-:W-:Y:S01]  /*1ce0*/  LOP3.LUT R35, R7.reuse, 0x36, RZ, 0xfc, !PT ;  /* 0x0000003607237812 */ /* 0x040fe200078efcff */
[----:B------:R-:W-:Y:S01]  /*1cf0*/  @!P0 IMAD.MOV R28, RZ, RZ, -R28 ;  /* 0x000000ffff1c8224 */ /* 0x000fe200078e0a1c */
[----:B------:R-:W-:Y:S01]  /*1d00*/  LOP3.LUT R36, R7, 0x38, RZ, 0xfc, !PT ;  /* 0x0000003807247812 */ /* 0x000fe200078efcff */
[--C-:B------:R-:W-:Y:S01]  /*1d10*/  @!P6 IMAD.IADD R29, R29, 0x1, -R0.reuse ;  /* 0x000000011d1de824 */ /* 0x100fe200078e0a00 */
[----:B------:R-:W-:Y:S01]  /*1d20*/  ISETP.GT.U32.AND P0, PT, R0, R31, PT ;  /* 0x0000001f0000720c */ /* 0x000fe20003f04070 */
[--C-:B------:R-:W-:Y:S01]  /*1d30*/  @!P3 IMAD.IADD R32, R32, 0x1, -R0.reuse ;  /* 0x000000012020b824 */ /* 0x100fe200078e0a00 */
[----:B------:R-:W-:Y:S01]  /*1d40*/  ISETP.GT.U32.AND P3, PT, R0, R33, PT ;  /* 0x000000210000720c */ /* 0x000fe20003f64070 */
[----:B------:R-:W-:Y:S01]  /*1d50*/  @!P2 IMAD.IADD R30, R30, 0x1, -R0 ;  /* 0x000000011e1ea824 */ /* 0x000fe200078e0a00 */
[----:B------:R-:W-:-:S02]  /*1d60*/  ISETP.GE.AND P6, PT, R37, RZ, PT ;  /* 0x000000ff2500720c */ /* 0x000fc40003fc6270 */
[----:B------:R-:W-:Y:S01]  /*1d70*/  IABS R37, R34 ;  /* 0x0000002200257213 */ /* 0x000fe20000000000 */
[----:B------:R-:W-:Y:S01]  /*1d80*/  @!P5 IMAD.MOV R30, RZ, RZ, -R30 ;  /* 0x000000ffff1ed224 */ /* 0x000fe200078e0a1e */
[----:B------:R-:W-:Y:S02]  /*1d90*/  IABS R39, R35 ;  /* 0x0000002300277213 */ /* 0x000fe40000000000 */
[----:B------:R-:W-:Y:S02]  /*1da0*/  @!P4 IADD3 R29, -R29, RZ, RZ ;  /* 0x000000ff1d1dc210 */ /* 0x000fe40007ffe1ff */
[----:B------:R-:W-:Y:S01]  /*1db0*/  ISETP.GE.AND P1, PT, R41, RZ, PT ;  /* 0x000000ff2900720c */ /* 0x000fe20003f26270 */
[--C-:B------:R-:W-:Y:S01]  /*1dc0*/  @!P0 IMAD.IADD R31, R31, 0x1, -R0.reuse ;  /* 0x000000011f1f8824 */ /* 0x100fe200078e0a00 */
[----:B------:R-:W-:Y:S01]  /*1dd0*/  ISETP.GE.AND P4, PT, R34, RZ, PT ;  /* 0x000000ff2200720c */ /* 0x000fe20003f86270 */
[----:B------:R-:W-:Y:S01]  /*1de0*/  @!P3 IMAD.IADD R33, R33, 0x1, -R0 ;  /* 0x000000012121b824 */ /* 0x000fe200078e0a00 */
[----:B------:R-:W-:Y:S01]  /*1df0*/  ISETP.GE.AND P5, PT, R35, RZ, PT ;  /* 0x000000ff2300720c */ /* 0x000fe20003fa6270 */
[----:B------:R-:W-:Y:S01]  /*1e00*/  IMAD.HI.U32 R34, R6, R37, RZ ;  /* 0x0000002506227227 */ /* 0x000fe200078e00ff */
[----:B------:R-:W-:-:S02]  /*1e10*/  IABS R41, R36 ;  /* 0x0000002400297213 */ /* 0x000fc40000000000 */
[----:B------:R-:W-:Y:S01]  /*1e20*/  ISETP.GE.AND P2, PT, R40, RZ, PT ;  /* 0x000000ff2800720c */ /* 0x000fe20003f46270 */
[----:B------:R-:W-:Y:S01]  /*1e30*/  IMAD.HI.U32 R35, R6, R39, RZ ;  /* 0x0000002706237227 */ /* 0x000fe200078e00ff */
[----:B------:R-:W-:Y:S02]  /*1e40*/  ISETP.GE.AND P0, PT, R36, RZ, PT ;  /* 0x000000ff2400720c */ /* 0x000fe40003f06270 */
[----:B------:R-:W-:Y:S01]  /*1e50*/  ISETP.GT.U32.AND P3, PT, R0, R33, PT ;  /* 0x000000210000720c */ /* 0x000fe20003f64070 */
[----:B------:R-:W-:Y:S01]  /*1e60*/  IMAD.MOV R36, RZ, RZ, -R34 ;  /* 0x000000ffff247224 */ /* 0x000fe200078e0a22 */
[----:B------:R-:W-:Y:S01]  /*1e70*/  IADD3 R35, -R35, RZ, RZ ;  /* 0x000000ff23237210 */ /* 0x000fe20007ffe1ff */
[----:B------:R-:W-:Y:S01]  /*1e80*/  IMAD.HI.U32 R34, R6, R41, RZ ;  /* 0x0000002906227227 */ /* 0x000fe200078e00ff */
[----:B------:R-:W-:Y:S02]  /*1e90*/  @!P6 IADD3 R31, -R31, RZ, RZ ;  /* 0x000000ff1f1fe210 */ /* 0x000fe40007ffe1ff */
[----:B------:R-:W-:Y:S01]  /*1ea0*/  IABS R55, R60 ;  /* 0x0000003c00377213 */ /* 0x000fe20000000000 */
[----:B------:R-:W-:Y:S01]  /*1eb0*/  IMAD.MOV R38, RZ, RZ, -R34 ;  /* 0x000000ffff267224 */ /* 0x000fe200078e0a22 */
[C---:B------:R-:W-:Y:S01]  /*1ec0*/  LOP3.LUT R62, R7.reuse, 0x6a, RZ, 0xfc, !PT ;  /* 0x0000006a073e7812 */ /* 0x040fe200078efcff */
[C---:B------:R-:W-:Y:S01]  /*1ed0*/  IMAD R34, R0.reuse, R35, R39 ;  /* 0x0000002300227224 */ /* 0x040fe200078e0227 */
[----:B------:R-:W-:Y:S01]  /*1ee0*/  LOP3.LUT R64, R7, 0x6c, RZ, 0xfc, !PT ;  /* 0x0000006c07407812 */ /* 0x000fe200078efcff */
[C---:B------:R-:W-:Y:S01]  /*1ef0*/  IMAD R35, R0.reuse, R38, R41 ;  /* 0x0000002600237224 */ /* 0x040fe200078e0229 */
[----:B------:R-:W-:Y:S01]  /*1f00*/  IABS R41, R46 ;  /* 0x0000002e00297213 */ /* 0x000fe20000000000 */
[C---:B------:R-:W-:Y:S01]  /*1f10*/  IMAD R36, R0.reuse, R36, R37 ;  /* 0x0000002400247224 */ /* 0x040fe200078e0225 */
[----:B------:R-:W-:Y:S01]  /*1f20*/  IABS R37, R44 ;  /* 0x0000002c00257213 */ /* 0x000fe20000000000 */
[----:B------:R-:W-:Y:S01]  /*1f30*/  @!P2 IMAD.MOV R32, RZ, RZ, -R32 ;  /* 0x000000ffff20a224 */ /* 0x000fe200078e0a20 */
[C---:B------:R-:W-:Y:S01]  /*1f40*/  ISETP.GT.U32.AND P2, PT, R0.reuse, R34, PT ;  /* 0x000000220000720c */ /* 0x040fe20003f44070 */
[----:B------:R-:W-:Y:S01]  /*1f50*/  @!P3 IMAD.IADD R33, R33, 0x1, -R0 ;  /* 0x000000012121b824 */ /* 0x000fe200078e0a00 */
[C---:B------:R-:W-:Y:S01]  /*1f60*/  ISETP.GT.U32.AND P3, PT, R0.reuse, R35, PT ;  /* 0x000000230000720c */ /* 0x040fe20003f64070 */
[----:B------:R-:W-:Y:S01]  /*1f70*/  IMAD.MOV.U32 R39, RZ, RZ, R37 ;  /* 0x000000ffff277224 */ /* 0x000fe200078e0025 */
[----:B------:R-:W-:Y:S01]  /*1f80*/  ISETP.GT.U32.AND P6, PT, R0, R36, PT ;  /* 0x000000240000720c */ /* 0x000fe20003fc4070 */
[----:B------:R-:W-:Y:S01]  /*1f90*/  IMAD.HI.U32 R37, R6, R43, RZ ;  /* 0x0000002b06257227 */ /* 0x000fe200078e00ff */
[----:B------:R-:W-:-:S02]  /*1fa0*/  IABS R75, R62 ;  /* 0x0000003e004b7213 */ /* 0x000fc40000000000 */
[----:B------:R-:W-:Y:S01]  /*1fb0*/  IABS R77, R64 ;  /* 0x00000040004d7213 */ /* 0x000fe20000000000 */
[----:B------:R-:W-:Y:S01]  /*1fc0*/  IMAD.HI.U32 R38, R6, R39, RZ ;  /* 0x0000002706267227 */ /* 0x000fe200078e00ff */
[C---:B------:R-:W-:Y:S02]  /*1fd0*/  LOP3.LUT R66, R7.reuse, 0x6e, RZ, 0xfc, !PT ;  /* 0x0000006e07427812 */ /* 0x040fe400078efcff */
[----:B------:R-:W-:Y:S01]  /*1fe0*/  LOP3.LUT R68, R7, 0x70, RZ, 0xfc, !PT ;  /* 0x0000007007447812 */ /* 0x000fe200078efcff */
[----:B------:R-:W-:Y:S01]  /*1ff0*/  IMAD.MOV R38, RZ, RZ, -R38 ;  /* 0x000000ffff267224 */ /* 0x000fe200078e0a26 */
[----:B------:R-:W-:Y:S01]  /*2000*/  @!P2 IADD3 R34, R34, -R0, RZ ;  /* 0x800000002222a210 */ /* 0x000fe20007ffe0ff */
[----:B------:R-:W-:Y:S01]  /*2010*/  @!P3 IMAD.IADD R35, R35, 0x1, -R0 ;  /* 0x000000012323b824 */ /* 0x000fe200078e0a00 */
[----:B------:R-:W-:Y:S01]  /*2020*/  IABS R79, R66 ;  /* 0x00000042004f7213 */ /* 0x000fe20000000000 */
[C---:B------:R-:W-:Y:S01]  /*2030*/  IMAD R38, R0.reuse, R38, R39 ;  /* 0x0000002600267224 */ /* 0x040fe200078e0227 */
[----:B------:R-:W-:Y:S01]  /*2040*/  ISETP.GT.U32.AND P3, PT, R0, R34, PT ;  /* 0x000000220000720c */ /* 0x000fe20003f64070 */
[----:B------:R-:W-:Y:S01]  /*2050*/  IMAD.HI.U32 R39, R6, R41, RZ ;  /* 0x0000002906277227 */ /* 0x000fe200078e00ff */
[----:B------:R-:W-:-:S02]  /*2060*/  IABS R81, R68 ;  /* 0x0000004400517213 */ /* 0x000fc40000000000 */
[C---:B------:R-:W-:Y:S01]  /*2070*/  LOP3.LUT R70, R7.reuse, 0x72, RZ, 0xfc, !PT ;  /* 0x0000007207467812 */ /* 0x040fe200078efcff */
[----:B------:R-:W-:Y:S01]  /*2080*/  IMAD.MOV R39, RZ, RZ, -R39 ;  /* 0x000000ffff277224 */ /* 0x000fe200078e0a27 */
[C---:B------:R-:W-:Y:S01]  /*2090*/  LOP3.LUT R72, R7.reuse, 0x74, RZ, 0xfc, !PT ;  /* 0x0000007407487812 */ /* 0x040fe200078efcff */
[----:B------:R-:W-:Y:S01]  /*20a0*/  IMAD.MOV R37, RZ, RZ, -R37 ;  /* 0x000000ffff257224 */ /* 0x000fe200078e0a25 */
[----:B------:R-:W-:Y:S01]  /*20b0*/  IABS R83, R70 ;  /* 0x0000004600537213 */ /* 0x000fe20000000000 */
[C---:B------:R-:W-:Y:S01]  /*20c0*/  IMAD R40, R0.reuse, R39, R41 ;  /* 0x0000002700287224 */ /* 0x040fe200078e0229 */
[----:B------:R-:W-:Y:S01]  /*20d0*/  IABS R85, R72 ;  /* 0x0000004800557213 */ /* 0x000fe20000000000 */
[----:B------:R-:W-:Y:S01]  /*20e0*/  @!P1 IMAD.MOV R33, RZ, RZ, -R33 ;  /* 0x000000ffff219224 */ /* 0x000fe200078e0a21 */
[C---:B------:R-:W-:Y:S01]  /*20f0*/  ISETP.GT.U32.AND P1, PT, R0.reuse, R35, PT ;  /* 0x000000230000720c */ /* 0x040fe20003f24070 */
[----:B------:R-:W-:Y:S01]  /*2100*/  IMAD R37, R0, R37, R43 ;  /* 0x0000002500257224 */ /* 0x000fe200078e022b */
[----:B------:R-:W-:Y:S01]  /*2110*/  IABS R43, R48 ;  /* 0x00000030002b7213 */ /* 0x000fe20000000000 */
[--C-:B------:R-:W-:Y:S01]  /*2120*/  @!P3 IMAD.IADD R34, R34, 0x1, -R0.reuse ;  /* 0x000000012222b824 */ /* 0x100fe200078e0a00 */
[----:B------:R-:W-:Y:S01]  /*2130*/  ISETP.GT.U32.AND P3, PT, R0, R40, PT ;  /* 0x000000280000720c */ /* 0x000fe20003f64070 */
[----:B------:R-:W-:Y:S01]  /*2140*/  @!P6 IMAD.IADD R36, R36, 0x1, -R0 ;  /* 0x000000012424e824 */ /* 0x000fe200078e0a00 */
[----:B------:R-:W-:Y:S01]  /*2150*/  ISETP.GT.U32.AND P6, PT, R0, R37, PT ;  /* 0x000000250000720c */ /* 0x000fe20003fc4070 */
[----:B------:R-:W-:Y:S01]  /*2160*/  IMAD.HI.U32 R41, R6, R45, RZ ;  /* 0x0000002d06297227 */ /* 0x000fe200078e00ff */
[----:B------:R-:W-:-:S02]  /*2170*/  LOP3.LUT R74, R7, 0x7a, RZ, 0xfc, !PT ;  /* 0x0000007a074a7812 */ /* 0x000fc400078efcff */
[----:B------:R-:W-:Y:S01]  /*2180*/  ISETP.GT.U32.AND P2, PT, R0, R36, PT ;  /* 0x000000240000720c */ /* 0x000fe20003f44070 */
[----:B------:R-:W-:Y:S01]  /*2190*/  IMAD.MOV R41, RZ, RZ, -R41 ;  /* 0x000000ffff297224 */ /* 0x000fe200078e0a29 */
[----:B------:R-:W-:Y:S01]  /*21a0*/  LOP3.LUT R76, R7, 0x7c, RZ, 0xfc, !PT ;  /* 0x0000007c074c7812 */ /* 0x000fe200078efcff */
[--C-:B------:R-:W-:Y:S01]  /*21b0*/  @!P1 IMAD.IADD R35, R35, 0x1, -R0.reuse ;  /* 0x0000000123239824 */ /* 0x100fe200078e0a00 */
[----:B------:R-:W-:Y:S01]  /*21c0*/  ISETP.GE.AND P1, PT, R42, RZ, PT ;  /* 0x000000ff2a00720c */ /* 0x000fe20003f26270 */
[----:B------:R-:W-:Y:S01]  /*21d0*/  IMAD R41, R0, R41, R45 ;  /* 0x0000002900297224 */ /* 0x000fe200078e022d */
[----:B------:R-:W-:Y:S01]  /*21e0*/  IABS R42, R51 ;  /* 0x00000033002a7213 */ /* 0x000fe20000000000 */
[--C-:B------:R-:W-:Y:S01]  /*21f0*/  @!P3 IMAD.IADD R40, R40, 0x1, -R0.reuse ;  /* 0x000000012828b824 */ /* 0x100fe200078e0a00 */
[----:B------:R-:W-:Y:S01]  /*2200*/  ISETP.GE.AND P3, PT, R46, RZ, PT ;  /* 0x000000ff2e00720c */ /* 0x000fe20003f66270 */
[----:B------:R-:W-:Y:S01]  /*2210*/  @!P6 IMAD.IADD R37, R37, 0x1, -R0 ;  /* 0x000000012525e824 */ /* 0x000fe200078e0a00 */
[----:B------:R-:W-:Y:S01]  /*2220*/  LOP3.LUT R46, R7, 0x4c, RZ, 0xfc, !PT ;  /* 0x0000004c072e7812 */ /* 0x000fe200078efcff */
[----:B------:R-:W-:Y:S01]  /*2230*/  @!P5 IMAD.MOV R34, RZ, RZ, -R34 ;  /* 0x000000ffff22d224 */ /* 0x000fe200078e0a22 */
[C---:B------:R-:W-:Y:S01]  /*2240*/  ISETP.GT.U32.AND P5, PT, R0.reuse, R40, PT ;  /* 0x000000280000720c */ /* 0x040fe20003fa4070 */
[----:B------:R-:W-:Y:S01]  /*2250*/  IMAD.MOV.U32 R45, RZ, RZ, R42 ;  /* 0x000000ffff2d7224 */ /* 0x000fe200078e002a */
[----:B------:R-:W-:Y:S01]  /*2260*/  ISETP.GT.U32.AND P6, PT, R0, R37, PT ;  /* 0x000000250000720c */ /* 0x000fe20003fc4070 */
[----:B------:R-:W-:Y:S01]  /*2270*/  IMAD.HI.U32 R42, R6, R47, RZ ;  /* 0x0000002f062a7227 */ /* 0x000fe200078e00ff */
[----:B------:R-:W-:-:S02]  /*2280*/  @!P2 IADD3 R36, R36, -R0, RZ ;  /* 0x800000002424a210 */ /* 0x000fc40007ffe0ff */
[----:B------:R-:W-:Y:S01]  /*2290*/  ISETP.GT.U32.AND P2, PT, R0, R38, PT ;  /* 0x000000260000720c */ /* 0x000fe20003f44070 */
[----:B------:R-:W-:Y:S01]  /*22a0*/  IMAD.HI.U32 R39, R6, R43, RZ ;  /* 0x0000002b06277227 */ /* 0x000fe200078e00ff */
[----:B------:R-:W-:Y:S02]  /*22b0*/  @!P4 IADD3 R36, -R36, RZ, RZ ;  /* 0x000000ff2424c210 */ /* 0x000fe40007ffe1ff */
[----:B------:R-:W-:Y:S01]  /*22c0*/  IABS R93, R76 ;  /* 0x0000004c005d7213 */ /* 0x000fe20000000000 */
[----:B------:R-:W-:Y:S01]  /*22d0*/  IMAD.MOV R42, RZ, RZ, -R42 ;  /* 0x000000ffff2a7224 */ /* 0x000fe200078e0a2a */
[----:B------:R-:W-:Y:S01]  /*22e0*/  IABS R91, R74 ;  /* 0x0000004a005b7213 */ /* 0x000fe20000000000 */
[----:B------:R-:W-:Y:S02]  /*22f0*/  IMAD.MOV R39, RZ, RZ, -R39 ;  /* 0x000000ffff277224 */ /* 0x000fe400078e0a27 */
[C---:B------:R-:W-:Y:S02]  /*2300*/  IMAD R42, R0.reuse, R42, R47 ;  /* 0x0000002a002a7224 */ /* 0x040fe400078e022f */
[----:B------:R-:W-:-:S02]  /*2310*/  IMAD R39, R0, R39, R43 ;  /* 0x0000002700277224 */ /* 0x000fc400078e022b */
[--C-:B------:R-:W-:Y:S01]  /*2320*/  @!P5 IMAD.IADD R40, R40, 0x1, -R0.reuse ;  /* 0x000000012828d824 */ /* 0x100fe200078e0a00 */
[C---:B------:R-:W-:Y:S01]  /*2330*/  ISETP.GT.U32.AND P5, PT, R0.reuse, R42, PT ;  /* 0x0000002a0000720c */ /* 0x040fe20003fa4070 */
[----:B------:R-:W-:Y:S01]  /*2340*/  @!P6 IMAD.IADD R37, R37, 0x1, -R0 ;  /* 0x000000012525e824 */ /* 0x000fe200078e0a00 */
[----:B------:R-:W-:Y:S01]  /*2350*/  ISETP.GT.U32.AND P6, PT, R0, R39, PT ;  /* 0x000000270000720c */ /* 0x000fe20003fc4070 */
[----:B------:R-:W-:Y:S01]  /*2360*/  @!P0 IMAD.MOV R35, RZ, RZ, -R35 ;  /* 0x000000ffff238224 */ /* 0x000fe200078e0a23 */
[----:B------:R-:W-:Y:S01]  /*2370*/  @!P2 IADD3 R38, R38, -R0, RZ ;  /* 0x800000002626a210 */ /* 0x000fe20007ffe0ff */
[----:B------:R-:W-:Y:S01]  /*2380*/  @!P3 IMAD.MOV R40, RZ, RZ, -R40 ;  /* 0x000000ffff28b224 */ /* 0x000fe200078e0a28 */
[----:B------:R-:W-:Y:S01]  /*2390*/  ISETP.GT.U32.AND P0, PT, R0, R41, PT ;  /* 0x000000290000720c */ /* 0x000fe20003f04070 */
[----:B------:R-:W-:Y:S01]  /*23a0*/  IMAD.HI.U32 R43, R6, R45, RZ ;  /* 0x0000002d062b7227 */ /* 0x000fe200078e00ff */
[----:B------:R-:W-:Y:S02]  /*23b0*/  ISETP.GT.U32.AND P4, PT, R0, R38, PT ;  /* 0x000000260000720c */ /* 0x000fe40003f84070 */
[----:B------:R-:W-:Y:S01]  /*23c0*/  ISETP.GE.AND P2, PT, R44, RZ, PT ;  /* 0x000000ff2c00720c */ /* 0x000fe20003f46270 */
[----:B------:R-:W-:Y:S01]  /*23d0*/  IMAD.MOV R43, RZ, RZ, -R43 ;  /* 0x000000ffff2b7224 */ /* 0x000fe200078e0a2b */
[----:B------:R-:W-:Y:S01]  /*23e0*/  LOP3.LUT R44, R7, 0x48, RZ, 0xfc, !PT ;  /* 0x00000048072c7812 */ /* 0x000fe200078efcff */
[----:B------:R-:W-:-:S02]  /*23f0*/  @!P5 IMAD.IADD R42, R42, 0x1, -R0 ;  /* 0x000000012a2ad824 */ /* 0x000fc400078e0a00 */
[--C-:B------:R-:W-:Y:S01]  /*2400*/  @!P6 IMAD.IADD R39, R39, 0x1, -R0.reuse ;  /* 0x000000012727e824 */ /* 0x100fe200078e0a00 */
[----:B------:R-:W-:Y:S01]  /*2410*/  IABS R47, R44 ;  /* 0x0000002c002f7213 */ /* 0x000fe20000000000 */
[----:B------:R-:W-:Y:S01]  /*2420*/  @!P1 IMAD.MOV R37, RZ, RZ, -R37 ;  /* 0x000000ffff259224 */ /* 0x000fe200078e0a25 */
[C---:B------:R-:W-:Y:S01]  /*2430*/  ISETP.GT.U32.AND P3, PT, R0.reuse, R42, PT ;  /* 0x0000002a0000720c */ /* 0x040fe20003f64070 */
[----:B------:R-:W-:Y:S01]  /*2440*/  @!P0 IMAD.IADD R41, R41, 0x1, -R0 ;  /* 0x0000000129298824 */ /* 0x000fe200078e0a00 */
[C---:B------:R-:W-:Y:S01]  /*2450*/  ISETP.GT.U32.AND P6, PT, R0.reuse, R39, PT ;  /* 0x000000270000720c */ /* 0x040fe20003fc4070 */
[----:B------:R-:W-:Y:S01]  /*2460*/  IMAD R43, R0, R43, R45 ;  /* 0x0000002b002b7224 */ /* 0x000fe200078e022d */
[----:B------:R-:W-:Y:S02]  /*2470*/  ISETP.GE.AND P1, PT, R48, RZ, PT ;  /* 0x000000ff3000720c */ /* 0x000fe40003f26270 */
[----:B------:R-:W-:Y:S02]  /*2480*/  @!P4 IADD3 R38, R38, -R0, RZ ;  /* 0x800000002626c210 */ /* 0x000fe40007ffe0ff */
[----:B------:R-:W-:-:S02]  /*2490*/  LOP3.LUT R45, R7, 0x4a, RZ, 0xfc, !PT ;  /* 0x0000004a072d7812 */ /* 0x000fc400078efcff */
[----:B------:R-:W-:Y:S02]  /*24a0*/  @!P2 IADD3 R38, -R38, RZ, RZ ;  /* 0x000000ff2626a210 */ /* 0x000fe40007ffe1ff */
[----:B------:R-:W-:Y:S02]  /*24b0*/  ISETP.GT.U32.AND P2, PT, R0, R41, PT ;  /* 0x000000290000720c */ /* 0x000fe40003f44070 */
[----:B------:R-:W-:Y:S01]  /*24c0*/  @!P3 IADD3 R42, R42, -R0, RZ ;  /* 0x800000002a2ab210 */ /* 0x000fe20007ffe0ff */
[----:B------:R-:W-:Y:S01]  /*24d0*/  @!P6 IMAD.IADD R39, R39, 0x1, -R0 ;  /* 0x000000012727e824 */ /* 0x000fe200078e0a00 */
[----:B------:R-:W-:Y:S02]  /*24e0*/  ISETP.GT.U32.AND P3, PT, R0, R43, PT ;  /* 0x0000002b0000720c */ /* 0x000fe40003f64070 */
[----:B------:R-:W-:Y:S01]  /*24f0*/  ISETP.GE.AND P4, PT, R49, RZ, PT ;  /* 0x000000ff3100720c */ /* 0x000fe20003f86270 */
[----:B------:R-:W-:Y:S01]  /*2500*/  @!P1 IMAD.MOV R39, RZ, RZ, -R39 ;  /* 0x000000ffff279224 */ /* 0x000fe200078e0a27 */
[----:B------:R-:W-:-:S02]  /*2510*/  IABS R49, R45 ;  /* 0x0000002d00317213 */ /* 0x000fc40000000000 */
[----:B------:R-:W-:Y:S01]  /*2520*/  ISETP.GE.AND P5, PT, R44, RZ, PT ;  /* 0x000000ff2c00720c */ /* 0x000fe20003fa6270 */
[----:B------:R-:W-:Y:S01]  /*2530*/  IMAD.HI.U32 R44, R6, R47, RZ ;  /* 0x0000002f062c7227 */ /* 0x000fe200078e00ff */
[----:B------:R-:W-:Y:S02]  /*2540*/  ISETP.GE.AND P6, PT, R50, RZ, PT ;  /* 0x000000ff3200720c */ /* 0x000fe40003fc6270 */
[----:B------:R-:W-:Y:S01]  /*2550*/  ISETP.GE.AND P1, PT, R45, RZ, PT ;  /* 0x000000ff2d00720c */ /* 0x000fe20003f26270 */
[----:B------:R-:W-:Y:S01]  /*2560*/  IMAD.HI.U32 R45, R6, R49, RZ ;  /* 0x00000031062d7227 */ /* 0x000fe200078e00ff */
[----:B------:R-:W-:Y:S02]  /*2570*/  IABS R48, R52 ;  /* 0x0000003400307213 */ /* 0x000fe40000000000 */
[----:B------:R-:W-:Y:S01]  /*2580*/  @!P3 IADD3 R43, R43, -R0, RZ ;  /* 0x800000002b2bb210 */ /* 0x000fe20007ffe0ff */
[----:B------:R-:W-:Y:S01]  /*2590*/  @!P2 IMAD.IADD R41, R41, 0x1, -R0 ;  /* 0x000000012929a824 */ /* 0x000fe200078e0a00 */
[----:B------:R-:W-:Y:S01]  /*25a0*/  ISETP.GE.AND P0, PT, R51, RZ, PT ;  /* 0x000000ff3300720c */ /* 0x000fe20003f06270 */
[----:B------:R-:W-:Y:S01]  /*25b0*/  IMAD.MOV R44, RZ, RZ, -R44 ;  /* 0x000000ffff2c7224 */ /* 0x000fe200078e0a2c */
[----:B------:R-:W-:Y:S01]  /*25c0*/  IABS R51, R46 ;  /* 0x0000002e00337213 */ /* 0x000fe20000000000 */
[----:B------:R-:W-:Y:S01]  /*25d0*/  IMAD.MOV R45, RZ, RZ, -R45 ;  /* 0x000000ffff2d7224 */ /* 0x000fe200078e0a2d */
[----:B------:R-:W-:Y:S01]  /*25e0*/  ISETP.GE.AND P2, PT, R46, RZ, PT ;  /* 0x000000ff2e00720c */ /* 0x000fe20003f46270 */
[----:B------:R-:W-:-:S02]  /*25f0*/  IMAD R44, R0, R44, R47 ;  /* 0x0000002c002c7224 */ /* 0x000fc400078e022f */
[----:B------:R-:W-:Y:S01]  /*2600*/  @!P4 IMAD.MOV R41, RZ, RZ, -R41 ;  /* 0x000000ffff29c224 */ /* 0x000fe200078e0a29 */
[C---:B------:R-:W-:Y:S01]  /*2610*/  ISETP.GT.U32.AND P4, PT, R0.reuse, R43, PT ;  /* 0x0000002b0000720c */ /* 0x040fe20003f84070 */
[C---:B------:R-:W-:Y:S01]  /*2620*/  IMAD R45, R0.reuse, R45, R49 ;  /* 0x0000002d002d7224 */ /* 0x040fe200078e0231 */
[C---:B------:R-:W-:Y:S01]  /*2630*/  ISETP.GT.U32.AND P3, PT, R0.reuse, R44, PT ;  /* 0x0000002c0000720c */ /* 0x040fe20003f64070 */
[----:B------:R-:W-:Y:S02]  /*2640*/  IMAD.MOV.U32 R49, RZ, RZ, R48 ;  /* 0x000000ffff317224 */ /* 0x000fe400078e0030 */
[----:B------:R-:W-:Y:S01]  /*2650*/  @!P6 IMAD.MOV R42, RZ, RZ, -R42 ;  /* 0x000000ffff2ae224 */ /* 0x000fe200078e0a2a */
[----:B------:R-:W-:Y:S01]  /*2660*/  ISETP.GT.U32.AND P6, PT, R0, R45, PT ;  /* 0x0000002d0000720c */ /* 0x000fe20003fc4070 */
[----:B------:R-:W-:-:S04]  /*2670*/  IMAD.HI.U32 R47, R6, R49, RZ ;  /* 0x00000031062f7227 */ /* 0x000fc800078e00ff */
[----:B------:R-:W-:Y:S02]  /*2680*/  IMAD.HI.U32 R46, R6, R51, RZ ;  /* 0x00000033062e7227 */ /* 0x000fe400078e00ff */
[----:B------:R-:W-:Y:S02]  /*2690*/  @!P4 IADD3 R43, R43, -R0, RZ ;  /* 0x800000002b2bc210 */ /* 0x000fe40007ffe0ff */
[----:B------:R-:W-:Y:S02]  /*26a0*/  IMAD.MOV R47, RZ, RZ, -R47 ;  /* 0x000000ffff2f7224 */ /* 0x000fe400078e0a2f */
[----:B------:R-:W-:Y:S02]  /*26b0*/  IMAD.MOV R46, RZ, RZ, -R46 ;  /* 0x000000ffff2e7224 */ /* 0x000fe400078e0a2e */
[----:B------:R-:W-:Y:S02]  /*26c0*/  IMAD R47, R0, R47, R49 ;  /* 0x0000002f002f7224 */ /* 0x000fe400078e0231 */
[----:B------:R-:W-:-:S04]  /*26d0*/  IMAD.HI.U32 R48, R6, R53, RZ ;  /* 0x0000003506307227 */ /* 0x000fc800078e00ff */
[--C-:B------:R-:W-:Y:S02]  /*26e0*/  @!P3 IMAD.IADD R44, R44, 0x1, -R0.reuse ;  /* 0x000000012c2cb824 */ /* 0x100fe400078e0a00 */
[C---:B------:R-:W-:Y:S01]  /*26f0*/  IMAD R46, R0.reuse, R46, R51 ;  /* 0x0000002e002e7224 */ /* 0x040fe200078e0233 */
[----:B------:R-:W-:Y:S01]  /*2700*/  IABS R51, R56 ;  /* 0x0000003800337213 */ /* 0x000fe20000000000 */
[----:B------:R-:W-:Y:S01]  /*2710*/  @!P6 IMAD.IADD R45, R45, 0x1, -R0 ;  /* 0x000000012d2de824 */ /* 0x000fe200078e0a00 */
[C---:B------:R-:W-:Y:S01]  /*2720*/  ISETP.GT.U32.AND P3, PT, R0.reuse, R44, PT ;  /* 0x0000002c0000720c */ /* 0x040fe20003f64070 */
[----:B------:R-:W-:Y:S01]  /*2730*/  @!P0 IMAD.MOV R43, RZ, RZ, -R43 ;  /* 0x000000ffff2b8224 */ /* 0x000fe200078e0a2b */
[C---:B------:R-:W-:Y:S01]  /*2740*/  ISETP.GT.U32.AND P0, PT, R0.reuse, R47, PT ;  /* 0x0000002f0000720c */ /* 0x040fe20003f04070 */
[----:B------:R-:W-:Y:S01]  /*2750*/  IMAD.MOV R48, RZ, RZ, -R48 ;  /* 0x000000ffff307224 */ /* 0x000fe200078e0a30 */
[----:B------:R-:W-:Y:S01]  /*2760*/  ISETP.GT.U32.AND P6, PT, R0, R45, PT ;  /* 0x0000002d0000720c */ /* 0x000fe20003fc4070 */
[----:B------:R-:W-:Y:S01]  /*2770*/  IMAD.HI.U32 R50, R6, R55, RZ ;  /* 0x0000003706327227 */ /* 0x000fe200078e00ff */
[----:B------:R-:W-:-:S03]  /*2780*/  ISETP.GT.U32.AND P4, PT, R0, R46, PT ;  /* 0x0000002e0000720c */ /* 0x000fc60003f84070 */
[----:B------:R-:W-:Y:S01]  /*2790*/  IMAD R49, R0, R48, R53 ;  /* 0x0000003000317224 */ /* 0x000fe200078e0235 */
[----:B------:R-:W-:Y:S01]  /*27a0*/  IABS R53, R58 ;  /* 0x0000003a00357213 */ /* 0x000fe20000000000 */
[----:B------:R-:W-:-:S04]  /*27b0*/  IMAD.HI.U32 R48, R6, R51, RZ ;  /* 0x0000003306307227 */ /* 0x000fc800078e00ff */
[----:B------:R-:W-:Y:S02]  /*27c0*/  IMAD.MOV R48, RZ, RZ, -R48 ;  /* 0x000000ffff307224 */ /* 0x000fe400078e0a30 */
[--C-:B------:R-:W-:Y:S02]  /*27d0*/  @!P0 IMAD.IADD R47, R47, 0x1, -R0.reuse ;  /* 0x000000012f2f8824 */ /* 0x100fe400078e0a00 */
[----:B------:R-:W-:Y:S01]  /*27e0*/  IMAD R51, R0, R48, R51 ;  /* 0x0000003000337224 */ /* 0x000fe200078e0233 */
[----:B------:R-:W-:Y:S01]  /*27f0*/  @!P4 IADD3 R46, R46, -R0, RZ ;  /* 0x800000002e2ec210 */ /* 0x000fe20007ffe0ff */
[--C-:B------:R-:W-:Y:S01]  /*2800*/  @!P3 IMAD.IADD R44, R44, 0x1, -R0.reuse ;  /* 0x000000012c2cb824 */ /* 0x100fe200078e0a00 */
[----:B------:R-:W-:Y:S01]  /*2810*/  ISETP.GT.U32.AND P3, PT, R0, R49, PT ;  /* 0x000000310000720c */ /* 0x000fe20003f64070 */
[----:B------:R-:W-:Y:S01]  /*2820*/  IMAD.HI.U32 R48, R6, R53, RZ ;  /* 0x0000003506307227 */ /* 0x000fe200078e00ff */
[C---:B------:R-:W-:Y:S02]  /*2830*/  ISETP.GT.U32.AND P0, PT, R0.reuse, R47, PT ;  /* 0x0000002f0000720c */ /* 0x040fe40003f04070 */
[C---:B------:R-:W-:Y:S01]  /*2840*/  ISETP.GT.U32.AND P4, PT, R0.reuse, R46, PT ;  /* 0x0000002e0000720c */ /* 0x040fe20003f84070 */
[----:B------:R-:W-:Y:S01]  /*2850*/  @!P6 IMAD.IADD R45, R45, 0x1, -R0 ;  /* 0x000000012d2de824 */ /* 0x000fe200078e0a00 */
[----:B------:R-:W-:Y:S01]  /*2860*/  ISETP.GT.U32.AND P6, PT, R0, R51, PT ;  /* 0x000000330000720c */ /* 0x000fe20003fc4070 */
[----:B------:R-:W-:Y:S01]  /*2870*/  @!P5 IMAD.MOV R44, RZ, RZ, -R44 ;  /* 0x000000ffff2cd224 */ /* 0x000fe200078e0a2c */
[----:B------:R-:W-:Y:S01]  /*2880*/  ISETP.GE.AND P5, PT, R52, RZ, PT ;  /* 0x000000ff3400720c */ /* 0x000fe20003fa6270 */
[----:B------:R-:W-:Y:S01]  /*2890*/  IMAD.MOV R50, RZ, RZ, -R50 ;  /* 0x000000ffff327224 */ /* 0x000fe200078e0a32 */
[----:B------:R-:W-:-:S02]  /*28a0*/  IADD3 R48, -R48, RZ, RZ ;  /* 0x000000ff30307210 */ /* 0x000fc40007ffe1ff */
[----:B------:R-:W-:Y:S01]  /*28b0*/  @!P1 IADD3 R45, -R45, RZ, RZ ;  /* 0x000000ff2d2d9210 */ /* 0x000fe20007ffe1ff */
[--C-:B------:R-:W-:Y:S01]  /*28c0*/  @!P3 IMAD.IADD R49, R49, 0x1, -R0.reuse ;  /* 0x000000013131b824 */ /* 0x100fe200078e0a00 */
[C---:B------:R-:W-:Y:S01]  /*28d0*/  LOP3.LUT R52, R7.reuse, 0x5a, RZ, 0xfc, !PT ;  /* 0x0000005a07347812 */ /* 0x040fe200078efcff */
[C---:B------:R-:W-:Y:S01]  /*28e0*/  IMAD R53, R0.reuse, R48, R53 ;  /* 0x0000003000357224 */ /* 0x040fe200078e0235 */
[----:B------:R-:W-:Y:S01]  /*28f0*/  LOP3.LUT R48, R7, 0x58, RZ, 0xfc, !PT ;  /* 0x0000005807307812 */ /* 0x000fe200078efcff */
[C---:B------:R-:W-:Y:S01]  /*2900*/  IMAD R55, R0.reuse, R50, R55 ;  /* 0x0000003200377224 */ /* 0x040fe200078e0237 */
[----:B------:R-:W-:Y:S01]  /*2910*/  IABS R59, R52 ;  /* 0x00000034003b7213 */ /* 0x000fe20000000000 */
[--C-:B------:R-:W-:Y:S01]  /*2920*/  @!P6 IMAD.IADD R51, R51, 0x1, -R0.reuse ;  /* 0x000000013333e824 */ /* 0x100fe200078e0a00 */
[C---:B------:R-:W-:Y:S01]  /*2930*/  ISETP.GT.U32.AND P6, PT, R0.reuse, R49, PT ;  /* 0x000000310000720c */ /* 0x040fe20003fc4070 */
[--C-:B------:R-:W-:Y:S01]  /*2940*/  @!P0 IMAD.IADD R47, R47, 0x1, -R0.reuse ;  /* 0x000000012f2f8824 */ /* 0x100fe200078e0a00 */
[----:B------:R-:W-:Y:S01]  /*2950*/  ISETP.GT.U32.AND P0, PT, R0, R53, PT ;  /* 0x000000350000720c */ /* 0x000fe20003f04070 */
[----:B------:R-:W-:Y:S01]  /*2960*/  @!P4 IMAD.IADD R46, R46, 0x1, -R0 ;  /* 0x000000012e2ec824 */ /* 0x000fe200078e0a00 */
[C---:B------:R-:W-:Y:S01]  /*2970*/  ISETP.GT.U32.AND P1, PT, R0.reuse, R51, PT ;  /* 0x000000330000720c */ /* 0x040fe20003f24070 */
[----:B------:R-:W-:Y:S01]  /*2980*/  @!P5 IMAD.MOV R47, RZ, RZ, -R47 ;  /* 0x000000ffff2fd224 */ /* 0x000fe200078e0a2f */
[----:B------:R-:W-:Y:S01]  /*2990*/  ISETP.GT.U32.AND P5, PT, R0, R55, PT ;  /* 0x000000370000720c */ /* 0x000fe20003fa4070 */
[----:B------:R-:W-:Y:S01]  /*29a0*/  IMAD.HI.U32 R50, R6, R59, RZ ;  /* 0x0000003b06327227 */ /* 0x000fe200078e00ff */
[----:B------:R-:W-:-:S02]  /*29b0*/  ISETP.GE.AND P4, PT, R54, RZ, PT ;  /* 0x000000ff3600720c */ /* 0x000fc40003f86270 */
[----:B------:R-:W-:Y:S01]  /*29c0*/  IABS R57, R48 ;  /* 0x0000003000397213 */ /* 0x000fe20000000000 */
[----:B------:R-:W-:Y:S01]  /*29d0*/  IMAD.MOV R50, RZ, RZ, -R50 ;  /* 0x000000ffff327224 */ /* 0x000fe200078e0a32 */
[----:B------:R-:W-:Y:S01]  /*29e0*/  ISETP.GE.AND P3, PT, R56, RZ, PT ;  /* 0x000000ff3800720c */ /* 0x000fe20003f66270 */
[--C-:B------:R-:W-:Y:S01]  /*29f0*/  @!P6 IMAD.IADD R49, R49, 0x1, -R0.reuse ;  /* 0x000000013131e824 */ /* 0x100fe200078e0a00 */
[----:B------:R-:W-:Y:S01]  /*2a00*/  ISETP.GE.AND P6, PT, R60, RZ, PT ;  /* 0x000000ff3c00720c */ /* 0x000fe20003fc6270 */
[--C-:B------:R-:W-:Y:S01]  /*2a10*/  @!P0 IMAD.IADD R53, R53, 0x1, -R0.reuse ;  /* 0x0000000135358824 */ /* 0x100fe200078e0a00 */
[----:B------:R-:W-:Y:S01]  /*2a20*/  ISETP.GE.AND P0, PT, R52, RZ, PT ;  /* 0x000000ff3400720c */ /* 0x000fe20003f06270 */
[----:B------:R-:W-:Y:S01]  /*2a30*/  IMAD R59, R0, R50, R59 ;  /* 0x00000032003b7224 */ /* 0x000fe200078e023b */
[----:B------:R-:W-:Y:S01]  /*2a40*/  @!P1 IADD3 R51, R51, -R0, RZ ;  /* 0x8000000033339210 */ /* 0x000fe20007ffe0ff */
[----:B------:R-:W-:Y:S01]  /*2a50*/  @!P5 IMAD.IADD R55, R55, 0x1, -R0 ;  /* 0x000000013737d824 */ /* 0x000fe200078e0a00 */
[----:B------:R-:W-:Y:S01]  /*2a60*/  ISETP.GE.AND P1, PT, R48, RZ, PT ;  /* 0x000000ff3000720c */ /* 0x000fe20003f26270 */
[----:B------:R-:W-:Y:S01]  /*2a70*/  IMAD.HI.U32 R48, R6, R57, RZ ;  /* 0x0000003906307227 */ /* 0x000fe200078e00ff */
[----:B------:R-:W-:-:S02]  /*2a80*/  ISETP.GT.U32.AND P5, PT, R0, R53, PT ;  /* 0x000000350000720c */ /* 0x000fc40003fa4070 */
[----:B------:R-:W-:Y:S01]  /*2a90*/  @!P4 IADD3 R49, -R49, RZ, RZ ;  /* 0x000000ff3131c210 */ /* 0x000fe20007ffe1ff */
[----:B------:R-:W-:Y:S01]  /*2aa0*/  IMAD.MOV R48, RZ, RZ, -R48 ;  /* 0x000000ffff307224 */ /* 0x000fe200078e0a30 */
[C---:B------:R-:W-:Y:S01]  /*2ab0*/  ISETP.GT.U32.AND P4, PT, R0.reuse, R55, PT ;  /* 0x000000370000720c */ /* 0x040fe20003f84070 */
[----:B------:R-:W-:Y:S01]  /*2ac0*/  @!P2 IMAD.MOV R46, RZ, RZ, -R46 ;  /* 0x000000ffff2ea224 */ /* 0x000fe200078e0a2e */
[C---:B------:R-:W-:Y:S01]  /*2ad0*/  LOP3.LUT R50, R7.reuse, 0x5e, RZ, 0xfc, !PT ;  /* 0x0000005e07327812 */ /* 0x040fe200078efcff */
[----:B------:R-:W-:Y:S01]  /*2ae0*/  IMAD R57, R0, R48, R57 ;  /* 0x0000003000397224 */ /* 0x000fe200078e0239 */
[----:B------:R-:W-:Y:S01]  /*2af0*/  LOP3.LUT R48, R7, 0x5c, RZ, 0xfc, !PT ;  /* 0x0000005c07307812 */ /* 0x000fe200078efcff */
[----:B------:R-:W-:Y:S01]  /*2b00*/  @!P3 IMAD.MOV R51, RZ, RZ, -R51 ;  /* 0x000000ffff33b224 */ /* 0x000fe200078e0a33 */
[----:B------:R-:W-:Y:S02]  /*2b10*/  ISETP.GE.AND P2, PT, R58, RZ, PT ;  /* 0x000000ff3a00720c */ /* 0x000fe40003f46270 */
[----:B------:R-:W-:Y:S01]  /*2b20*/  IABS R61, R48 ;  /* 0x00000030003d7213 */ /* 0x000fe20000000000 */
[----:B------:R-:W-:Y:S01]  /*2b30*/  @!P5 IMAD.IADD R53, R53, 0x1, -R0 ;  /* 0x000000013535d824 */ /* 0x000fe200078e0a00 */
[----:B------:R-:W-:-:S02]  /*2b40*/  ISETP.GT.U32.AND P5, PT, R0, R57, PT ;  /* 0x000000390000720c */ /* 0x000fc40003fa4070 */
[----:B------:R-:W-:Y:S01]  /*2b50*/  ISETP.GE.AND P3, PT, R48, RZ, PT ;  /* 0x000000ff3000720c */ /* 0x000fe20003f66270 */
[----:B------:R-:W-:Y:S01]  /*2b60*/  @!P4 IMAD.IADD R55, R55, 0x1, -R0 ;  /* 0x000000013737c824 */ /* 0x000fe200078e0a00 */
[----:B------:R-:W-:Y:S01]  /*2b70*/  LOP3.LUT R52, R7, 0x60, RZ, 0xfc, !PT ;  /* 0x0000006007347812 */ /* 0x000fe200078efcff */
[----:B------:R-:W-:Y:S01]  /*2b80*/  IMAD.HI.U32 R48, R6, R61, RZ ;  /* 0x0000003d06307227 */ /* 0x000fe200078e00ff */
[----:B------:R-:W-:Y:S02]  /*2b90*/  IABS R63, R50 ;  /* 0x00000032003f7213 */ /* 0x000fe40000000000 */
[----:B------:R-:W-:Y:S01]  /*2ba0*/  @!P6 IADD3 R55, -R55, RZ, RZ ;  /* 0x000000ff3737e210 */ /* 0x000fe20007ffe1ff */
[----:B------:R-:W-:Y:S01]  /*2bb0*/  IMAD.MOV R48, RZ, RZ, -R48 ;  /* 0x000000ffff307224 */ /* 0x000fe200078e0a30 */
[----:B------:R-:W-:Y:S01]  /*2bc0*/  ISETP.GT.U32.AND P6, PT, R0, R59, PT ;  /* 0x0000003b0000720c */ /* 0x000fe20003fc4070 */
[----:B------:R-:W-:Y:S01]  /*2bd0*/  @!P2 IMAD.MOV R53, RZ, RZ, -R53 ;  /* 0x000000ffff35a224 */ /* 0x000fe200078e0a35 */
[----:B------:R-:W-:Y:S01]  /*2be0*/  ISETP.GE.AND P4, PT, R50, RZ, PT ;  /* 0x000000ff3200720c */ /* 0x000fe20003f86270 */
[----:B------:R-:W-:Y:S01]  /*2bf0*/  @!P5 IMAD.IADD R57, R57, 0x1, -R0 ;  /* 0x000000013939d824 */ /* 0x000fe200078e0a00 */
[----:B------:R-:W-:Y:S01]  /*2c00*/  IABS R65, R52 ;  /* 0x0000003400417213 */ /* 0x000fe20000000000 */
[----:B------:R-:W-:Y:S01]  /*2c10*/  IMAD.HI.U32 R50, R6, R63, RZ ;  /* 0x0000003f06327227 */ /* 0x000fe200078e00ff */
[----:B------:R-:W-:-:S02]  /*2c20*/  ISETP.GE.AND P2, PT, R52, RZ, PT ;  /* 0x000000ff3400720c */ /* 0x000fc40003f46270 */
[C---:B------:R-:W-:Y:S01]  /*2c30*/  ISETP.GT.U32.AND P5, PT, R0.reuse, R57, PT ;  /* 0x000000390000720c */ /* 0x040fe20003fa4070 */
[----:B------:R-:W-:Y:S01]  /*2c40*/  IMAD R61, R0, R48, R61 ;  /* 0x00000030003d7224 */ /* 0x000fe200078e023d */
[C---:B------:R-:W-:Y:S01]  /*2c50*/  LOP3.LUT R56, R7.reuse, 0x64, RZ, 0xfc, !PT ;  /* 0x0000006407387812 */ /* 0x040fe200078efcff */
[----:B------:R-:W-:Y:S01]  /*2c60*/  IMAD.MOV R50, RZ, RZ, -R50 ;  /* 0x000000ffff327224 */ /* 0x000fe200078e0a32 */
[----:B------:R-:W-:Y:S01]  /*2c70*/  LOP3.LUT R58, R7, 0x66, RZ, 0xfc, !PT ;  /* 0x00000066073a7812 */ /* 0x000fe200078efcff */
[----:B------:R-:W-:Y:S01]  /*2c80*/  @!P6 IMAD.IADD R59, R59, 0x1, -R0 ;  /* 0x000000013b3be824 */ /* 0x000fe200078e0a00 */
[----:B------:R-:W-:Y:S01]  /*2c90*/  IABS R69, R56 ;  /* 0x0000003800457213 */ /* 0x000fe20000000000 */
[----:B------:R-:W-:Y:S01]  /*2ca0*/  IMAD.HI.U32 R48, R6, R65, RZ ;  /* 0x0000004106307227 */ /* 0x000fe200078e00ff */
[----:B------:R-:W-:Y:S02]  /*2cb0*/  IABS R71, R58 ;  /* 0x0000003a00477213 */ /* 0x000fe40000000000 */
[C---:B------:R-:W-:Y:S01]  /*2cc0*/  ISETP.GT.U32.AND P6, PT, R0.reuse, R59, PT ;  /* 0x0000003b0000720c */ /* 0x040fe20003fc4070 */
[----:B------:R-:W-:Y:S01]  /*2cd0*/  IMAD R63, R0, R50, R63 ;  /* 0x00000032003f7224 */ /* 0x000fe200078e023f */
[----:B------:R-:W-:Y:S01]  /*2ce0*/  LOP3.LUT R54, R7, 0x62, RZ, 0xfc, !PT ;  /* 0x0000006207367812 */ /* 0x000fe200078efcff */
[----:B------:R-:W-:Y:S01]  /*2cf0*/  IMAD.MOV R52, RZ, RZ, -R48 ;  /* 0x000000ffff347224 */ /* 0x000fe200078e0a30 */
[----:B------:R-:W-:Y:S01]  /*2d00*/  @!P5 IADD3 R57, R57, -R0, RZ ;  /* 0x800000003939d210 */ /* 0x000fe20007ffe0ff */
[----:B------:R-:W-:Y:S01]  /*2d10*/  IMAD.HI.U32 R48, R6, R69, RZ ;  /* 0x0000004506307227 */ /* 0x000fe200078e00ff */
[----:B------:R-:W-:-:S02]  /*2d20*/  ISETP.GT.U32.AND P5, PT, R0, R61, PT ;  /* 0x0000003d0000720c */ /* 0x000fc40003fa4070 */
[----:B------:R-:W-:Y:S01]  /*2d30*/  IABS R67, R54 ;  /* 0x0000003600437213 */ /* 0x000fe20000000000 */
[C---:B------:R-:W-:Y:S01]  /*2d40*/  IMAD R65, R0.reuse, R52, R65 ;  /* 0x0000003400417224 */ /* 0x040fe200078e0241 */
[----:B------:R-:W-:Y:S01]  /*2d50*/  LOP3.LUT R60, R7, 0x68, RZ, 0xfc, !PT ;  /* 0x00000068073c7812 */ /* 0x000fe200078efcff */
[----:B------:R-:W-:Y:S01]  /*2d60*/  @!P1 IMAD.MOV R57, RZ, RZ, -R57 ;  /* 0x000000ffff399224 */ /* 0x000fe200078e0a39 */
[----:B------:R-:W-:Y:S01]  /*2d70*/  ISETP.GT.U32.AND P1, PT, R0, R63, PT ;  /* 0x0000003f0000720c */ /* 0x000fe20003f24070 */
[----:B------:R-:W-:Y:S01]  /*2d80*/  IMAD.MOV R48, RZ, RZ, -R48 ;  /* 0x000000ffff307224 */ /* 0x000fe200078e0a30 */
[----:B------:R-:W-:Y:S01]  /*2d90*/  @!P6 IADD3 R59, R59, -R0, RZ ;  /* 0x800000003b3be210 */ /* 0x000fe20007ffe0ff */
[----:B------:R-:W-:Y:S01]  /*2da0*/  IMAD.HI.U32 R50, R6, R67, RZ ;  /* 0x0000004306327227 */ /* 0x000fe200078e00ff */
[C---:B------:R-:W-:Y:S02]  /*2db0*/  ISETP.GT.U32.AND P6, PT, R0.reuse, R65, PT ;  /* 0x000000410000720c */ /* 0x040fe40003fc4070 */
[----:B------:R-:W-:Y:S01]  /*2dc0*/  IABS R73, R60 ;  /* 0x0000003c00497213 */ /* 0x000fe20000000000 */
[----:B------:R-:W-:-:S02]  /*2dd0*/  IMAD R69, R0, R48, R69 ;  /* 0x0000003000457224 */ /* 0x000fc400078e0245 */
[----:B------:R-:W-:-:S04]  /*2de0*/  IMAD.HI.U32 R48, R6, R71, RZ ;  /* 0x0000004706307227 */ /* 0x000fc800078e00ff */
[----:B------:R-:W-:Y:S02]  /*2df0*/  @!P1 IMAD.IADD R63, R63, 0x1, -R0 ;  /* 0x000000013f3f9824 */ /* 0x000fe400078e0a00 */
[----:B------:R-:W-:Y:S02]  /*2e00*/  IMAD.MOV R48, RZ, RZ, -R48 ;  /* 0x000000ffff307224 */ /* 0x000fe400078e0a30 */
[--C-:B------:R-:W-:Y:S01]  /*2e10*/  @!P6 IMAD.IADD R65, R65, 0x1, -R0.reuse ;  /* 0x000000014141e824 */ /* 0x100fe200078e0a00 */
[C---:B------:R-:W-:Y:S01]  /*2e20*/  ISETP.GT.U32.AND P1, PT, R0.reuse, R63, PT ;  /* 0x0000003f0000720c */ /* 0x040fe20003f24070 */
[C---:B------:R-:W-:Y:S02]  /*2e30*/  IMAD R71, R0.reuse, R48, R71 ;  /* 0x0000003000477224 */ /* 0x040fe400078e0247 */
[----:B------:R-:W-:Y:S01]  /*2e40*/  @!P5 IMAD.IADD R61, R61, 0x1, -R0 ;  /* 0x000000013d3dd824 */ /* 0x000fe200078e0a00 */
[----:B------:R-:W-:Y:S01]  /*2e50*/  ISETP.GT.U32.AND P6, PT, R0, R65, PT ;  /* 0x000000410000720c */ /* 0x000fe20003fc4070 */
[----:B------:R-:W-:-:S02]  /*2e60*/  IMAD.MOV R50, RZ, RZ, -R50 ;  /* 0x000000ffff327224 */ /* 0x000fc400078e0a32 */
[----:B------:R-:W-:Y:S01]  /*2e70*/  IMAD.HI.U32 R48, R6, R73, RZ ;  /* 0x0000004906307227 */ /* 0x000fe200078e00ff */
[----:B------:R-:W-:-:S03]  /*2e80*/  ISETP.GT.U32.AND P5, PT, R0, R61, PT ;  /* 0x0000003d0000720c */ /* 0x000fc60003fa4070 */
[C---:B------:R-:W-:Y:S02]  /*2e90*/  IMAD R67, R0.reuse, R50, R67 ;  /* 0x0000003200437224 */ /* 0x040fe400078e0243 */
[----:B------:R-:W-:Y:S01]  /*2ea0*/  @!P1 IMAD.IADD R63, R63, 0x1, -R0 ;  /* 0x000000013f3f9824 */ /* 0x000fe200078e0a00 */
[----:B------:R-:W-:Y:S01]  /*2eb0*/  ISETP.GT.U32.AND P1, PT, R0, R69, PT ;  /* 0x000000450000720c */ /* 0x000fe20003f24070 */
[----:B------:R-:W-:-:S04]  /*2ec0*/  IMAD.HI.U32 R50, R6, R75, RZ ;  /* 0x0000004b06327227 */ /* 0x000fc800078e00ff */
[----:B------:R-:W-:Y:S01]  /*2ed0*/  @!P6 IMAD.IADD R65, R65, 0x1, -R0 ;  /* 0x000000014141e824 */ /* 0x000fe200078e0a00 */
[----:B------:R-:W-:Y:S01]  /*2ee0*/  ISETP.GT.U32.AND P6, PT, R0, R71, PT ;  /* 0x000000470000720c */ /* 0x000fe20003fc4070 */
[----:B------:R-:W-:Y:S01]  /*2ef0*/  IMAD.MOV R50, RZ, RZ, -R50 ;  /* 0x000000ffff327224 */ /* 0x000fe200078e0a32 */
[----:B------:R-:W-:Y:S01]  /*2f00*/  @!P5 IADD3 R61, R61, -R0, RZ ;  /* 0x800000003d3dd210 */ /* 0x000fe20007ffe0ff */
[----:B------:R-:W-:Y:S01]  /*2f10*/  IMAD.HI.U32 R52, R6, R77, RZ ;  /* 0x0000004d06347227 */ /* 0x000fe200078e00ff */
[----:B------:R-:W-:Y:S02]  /*2f20*/  ISETP.GT.U32.AND P5, PT, R0, R67, PT ;  /* 0x000000430000720c */ /* 0x000fe40003fa4070 */
[----:B------:R-:W-:Y:S01]  /*2f30*/  @!P2 IADD3 R65, -R65, RZ, RZ ;  /* 0x000000ff4141a210 */ /* 0x000fe20007ffe1ff */
[----:B------:R-:W-:Y:S01]  /*2f40*/  @!P1 IMAD.IADD R69, R69, 0x1, -R0 ;  /* 0x0000000145459824 */ /* 0x000fe200078e0a00 */
[----:B------:R-:W-:Y:S01]  /*2f50*/  IADD3 R52, -R52, RZ, RZ ;  /* 0x000000ff34347210 */ /* 0x000fe20007ffe1ff */
[----:B------:R-:W-:-:S02]  /*2f60*/  IMAD R75, R0, R50, R75 ;  /* 0x00000032004b7224 */ /* 0x000fc400078e024b */
[----:B------:R-:W-:Y:S02]  /*2f70*/  IMAD.MOV R48, RZ, RZ, -R48 ;  /* 0x000000ffff307224 */ /* 0x000fe400078e0a30 */
[----:B------:R-:W-:Y:S01]  /*2f80*/  @!P6 IMAD.IADD R71, R71, 0x1, -R0 ;  /* 0x000000014747e824 */ /* 0x000fe200078e0a00 */
[C---:B------:R-:W-:Y:S01]  /*2f90*/  ISETP.GT.U32.AND P6, PT, R0.reuse, R69, PT ;  /* 0x000000450000720c */ /* 0x040fe20003fc4070 */
[----:B------:R-:W-:Y:S02]  /*2fa0*/  IMAD R73, R0, R48, R73 ;  /* 0x0000003000497224 */ /* 0x000fe400078e0249 */
[----:B------:R-:W-:-:S04]  /*2fb0*/  IMAD.HI.U32 R48, R6, R79, RZ ;  /* 0x0000004f06307227 */ /* 0x000fc800078e00ff */
[----:B------:R-:W-:Y:S01]  /*2fc0*/  @!P5 IMAD.IADD R67, R67, 0x1, -R0 ;  /* 0x000000014343d824 */ /* 0x000fe200078e0a00 */
[----:B------:R-:W-:Y:S01]  /*2fd0*/  ISETP.GE.AND P5, PT, R54, RZ, PT ;  /* 0x000000ff3600720c */ /* 0x000fe20003fa6270 */
[C---:B------:R-:W-:Y:S01]  /*2fe0*/  IMAD R77, R0.reuse, R52, R77 ;  /* 0x00000034004d7224 */ /* 0x040fe200078e024d */
[----:B------:R-:W-:Y:S01]  /*2ff0*/  LOP3.LUT R54, R7, 0x7e, RZ, 0xfc, !PT ;  /* 0x0000007e07367812 */ /* 0x000fe200078efcff */
[----:B------:R-:W-:Y:S01]  /*3000*/  IMAD.MOV R52, RZ, RZ, -R48 ;  /* 0x000000ffff347224 */ /* 0x000fe200078e0a30 */
[C---:B------:R-:W-:Y:S01]  /*3010*/  ISETP.GT.U32.AND P1, PT, R0.reuse, R67, PT ;  /* 0x000000430000720c */ /* 0x040fe20003f24070 */
[----:B------:R-:W-:Y:S01]  /*3020*/  @!P6 IMAD.IADD R69, R69, 0x1, -R0 ;  /* 0x000000014545e824 */ /* 0x000fe200078e0a00 */
[C---:B------:R-:W-:Y:S01]  /*3030*/  ISETP.GT.U32.AND P6, PT, R0.reuse, R75, PT ;  /* 0x0000004b0000720c */ /* 0x040fe20003fc4070 */
[----:B------:R-:W-:Y:S01]  /*3040*/  IMAD R79, R0, R52, R79 ;  /* 0x00000034004f7224 */ /* 0x000fe200078e024f */
[----:B------:R-:W-:Y:S01]  /*3050*/  IABS R95, R54 ;  /* 0x00000036005f7213 */ /* 0x000fe20000000000 */
[----:B------:R-:W-:-:S04]  /*3060*/  IMAD.HI.U32 R48, R6, R81, RZ ;  /* 0x0000005106307227 */ /* 0x000fc800078e00ff */
[----:B------:R-:W-:Y:S01]  /*3070*/  @!P0 IMAD.MOV R59, RZ, RZ, -R59 ;  /* 0x000000ffff3b8224 */ /* 0x000fe200078e0a3b */
[----:B------:R-:W-:Y:S01]  /*3080*/  ISETP.GT.U32.AND P0, PT, R0, R71, PT ;  /* 0x000000470000720c */ /* 0x000fe20003f04070 */
[----:B------:R-:W-:Y:S01]  /*3090*/  IMAD.HI.U32 R50, R6, R83, RZ ;  /* 0x0000005306327227 */ /* 0x000fe200078e00ff */
[----:B------:R-:W-:Y:S02]  /*30a0*/  IADD3 R48, -R48, RZ, RZ ;  /* 0x000000ff30307210 */ /* 0x000fe40007ffe1ff */
[----:B------:R-:W-:Y:S01]  /*30b0*/  @!P1 IADD3 R67, R67, -R0, RZ ;  /* 0x8000000043439210 */ /* 0x000fe20007ffe0ff */
[----:B------:R-:W-:Y:S01]  /*30c0*/  @!P6 IMAD.IADD R75, R75, 0x1, -R0 ;  /* 0x000000014b4be824 */ /* 0x000fe200078e0a00 */
[C---:B------:R-:W-:Y:S01]  /*30d0*/  ISETP.GT.U32.AND P6, PT, R0.reuse, R79, PT ;  /* 0x0000004f0000720c */ /* 0x040fe20003fc4070 */
[C---:B------:R-:W-:Y:S01]  /*30e0*/  IMAD R81, R0.reuse, R48, R81 ;  /* 0x0000003000517224 */ /* 0x040fe200078e0251 */
[----:B------:R-:W-:Y:S01]  /*30f0*/  ISETP.GT.U32.AND P1, PT, R0, R73, PT ;  /* 0x000000490000720c */ /* 0x000fe20003f24070 */
[----:B------:R-:W-:-:S02]  /*3100*/  IMAD.MOV R50, RZ, RZ, -R50 ;  /* 0x000000ffff327224 */ /* 0x000fc400078e0a32 */
[----:B------:R-:W-:Y:S02]  /*3110*/  @!P3 IMAD.MOV R61, RZ, RZ, -R61 ;  /* 0x000000ffff3db224 */ /* 0x000fe400078e0a3d */
[--C-:B------:R-:W-:Y:S01]  /*3120*/  @!P0 IMAD.IADD R71, R71, 0x1, -R0.reuse ;  /* 0x0000000147478824 */ /* 0x100fe200078e0a00 */
[C---:B------:R-:W-:Y:S01]  /*3130*/  ISETP.GT.U32.AND P0, PT, R0.reuse, R77, PT ;  /* 0x0000004d0000720c */ /* 0x040fe20003f04070 */
[----:B------:R-:W-:Y:S02]  /*3140*/  IMAD R83, R0, R50, R83 ;  /* 0x0000003200537224 */ /* 0x000fe400078e0253 */
[----:B------:R-:W-:Y:S02]  /*3150*/  IMAD.HI.U32 R52, R6, R85, RZ ;  /* 0x0000005506347227 */ /* 0x000fe400078e00ff */
[----:B------:R-:W-:Y:S02]  /*3160*/  @!P6 IADD3 R79, R79, -R0, RZ ;  /* 0x800000004f4fe210 */ /* 0x000fe40007ffe0ff */
[----:B------:R-:W-:Y:S01]  /*3170*/  ISETP.GT.U32.AND P6, PT, R0, R81, PT ;  /* 0x000000510000720c */ /* 0x000fe20003fc4070 */
[----:B------:R-:W-:Y:S01]  /*3180*/  @!P1 IMAD.IADD R73, R73, 0x1, -R0 ;  /* 0x0000000149499824 */ /* 0x000fe200078e0a00 */
[----:B------:R-:W-:Y:S01]  /*3190*/  ISETP.GE.AND P1, PT, R56, RZ, PT ;  /* 0x000000ff3800720c */ /* 0x000fe20003f26270 */
[----:B------:R-:W-:Y:S01]  /*31a0*/  IMAD.MOV R52, RZ, RZ, -R52 ;  /* 0x000000ffff347224 */ /* 0x000fe200078e0a34 */
[----:B------:R-:W-:Y:S01]  /*31b0*/  LOP3.LUT R56, R7, 0x76, RZ, 0xfc, !PT ;  /* 0x0000007607387812 */ /* 0x000fe200078efcff */
[----:B------:R-:W-:Y:S01]  /*31c0*/  @!P4 IMAD.MOV R63, RZ, RZ, -R63 ;  /* 0x000000ffff3fc224 */ /* 0x000fe200078e0a3f */
[C---:B------:R-:W-:Y:S01]  /*31d0*/  ISETP.GT.U32.AND P3, PT, R0.reuse, R73, PT ;  /* 0x000000490000720c */ /* 0x040fe20003f64070 */
[----:B------:R-:W-:Y:S01]  /*31e0*/  @!P0 IMAD.IADD R77, R77, 0x1, -R0 ;  /* 0x000000014d4d8824 */ /* 0x000fe200078e0a00 */
[----:B------:R-:W-:Y:S01]  /*31f0*/  IABS R87, R56 ;  /* 0x0000003800577213 */ /* 0x000fe20000000000 */
[----:B------:R-:W-:Y:S01]  /*3200*/  IMAD R85, R0, R52, R85 ;  /* 0x0000003400557224 */ /* 0x000fe200078e0255 */
[----:B------:R-:W-:Y:S01]  /*3210*/  ISETP.GE.AND P0, PT, R58, RZ, PT ;  /* 0x000000ff3a00720c */ /* 0x000fe20003f06270 */
[----:B------:R-:W-:Y:S01]  /*3220*/  IMAD.HI.U32 R52, R6, R93, RZ ;  /* 0x0000005d06347227 */ /* 0x000fe200078e00ff */
[----:B------:R-:W-:-:S02]  /*3230*/  LOP3.LUT R58, R7, 0x78, RZ, 0xfc, !PT ;  /* 0x00000078073a7812 */ /* 0x000fc400078efcff */
[C---:B------:R-:W-:Y:S01]  /*3240*/  ISETP.GT.U32.AND P4, PT, R0.reuse, R75, PT ;  /* 0x0000004b0000720c */ /* 0x040fe20003f84070 */
[----:B------:R-:W-:Y:S01]  /*3250*/  @!P6 IMAD.IADD R81, R81, 0x1, -R0 ;  /* 0x000000015151e824 */ /* 0x000fe200078e0a00 */
[----:B------:R-:W-:Y:S01]  /*3260*/  ISETP.GT.U32.AND P6, PT, R0, R83, PT ;  /* 0x000000530000720c */ /* 0x000fe20003fc4070 */
[----:B------:R-:W-:Y:S01]  /*3270*/  IMAD.HI.U32 R7, R6, R87, RZ ;  /* 0x0000005706077227 */ /* 0x000fe200078e00ff */
[----:B------:R-:W-:Y:S02]  /*3280*/  IABS R89, R58 ;  /* 0x0000003a00597213 */ /* 0x000fe40000000000 */
[----:B------:R-:W-:Y:S01]  /*3290*/  IADD3 R52, -R52, RZ, RZ ;  /* 0x000000ff34347210 */ /* 0x000fe20007ffe1ff */
[----:B------:R-:W-:Y:S01]  /*32a0*/  IMAD.MOV R7, RZ, RZ, -R7 ;  /* 0x000000ffff077224 */ /* 0x000fe200078e0a07 */
[----:B------:R-:W-:Y:S01]  /*32b0*/  ISETP.GT.U32.AND P2, PT, R0, R77, PT ;  /* 0x0000004d0000720c */ /* 0x000fe20003f44070 */
[----:B------:R-:W-:-:S04]  /*32c0*/  IMAD.HI.U32 R48, R6, R89, RZ ;  /* 0x0000005906307227 */ /* 0x000fc800078e00ff */
[C---:B------:R-:W-:Y:S01]  /*32d0*/  IMAD R7, R0.reuse, R7, R87 ;  /* 0x0000000700077224 */ /* 0x040fe200078e0257 */
[----:B------:R-:W-:Y:S01]  /*32e0*/  @!P4 IADD3 R75, R75, -R0, RZ ;  /* 0x800000004b4bc210 */ /* 0x000fe20007ffe0ff */
[--C-:B------:R-:W-:Y:S01]  /*32f0*/  @!P6 IMAD.IADD R83, R83, 0x1, -R0.reuse ;  /* 0x000000015353e824 */ /* 0x100fe200078e0a00 */
[C---:B------:R-:W-:Y:S01]  /*3300*/  ISETP.GT.U32.AND P6, PT, R0.reuse, R81, PT ;  /* 0x000000510000720c */ /* 0x040fe20003fc4070 */
[----:B------:R-:W-:Y:S02]  /*3310*/  @!P1 IMAD.MOV R69, RZ, RZ, -R69 ;  /* 0x000000ffff459224 */ /* 0x000fe400078e0a45 */
[----:B------:R-:W-:Y:S01]  /*3320*/  @!P3 IMAD.IADD R73, R73, 0x1, -R0 ;  /* 0x000000014949b824 */ /* 0x000fe200078e0a00 */
[----:B------:R-:W-:Y:S01]  /*3330*/  ISETP.GT.U32.AND P1, PT, R0, R83, PT ;  /* 0x000000530000720c */ /* 0x000fe20003f24070 */
[----:B------:R-:W-:Y:S01]  /*3340*/  IMAD.HI.U32 R50, R6, R91, RZ ;  /* 0x0000005b06327227 */ /* 0x000fe200078e00ff */
[----:B------:R-:W-:-:S03]  /*3350*/  ISETP.GT.U32.AND P3, PT, R0, R7, PT ;  /* 0x000000070000720c */ /* 0x000fc60003f64070 */
[----:B------:R-:W-:Y:S02]  /*3360*/  IMAD.MOV R48, RZ, RZ, -R48 ;  /* 0x000000ffff307224 */ /* 0x000fe400078e0a30 */
[----:B------:R-:W-:Y:S01]  /*3370*/  @!P0 IMAD.MOV R71, RZ, RZ, -R71 ;  /* 0x000000ffff478224 */ /* 0x000fe200078e0a47 */
[----:B------:R-:W-:Y:S01]  /*3380*/  ISETP.GT.U32.AND P0, PT, R0, R85, PT ;  /* 0x000000550000720c */ /* 0x000fe20003f04070 */
[----:B------:R-:W-:-:S04]  /*3390*/  IMAD.HI.U32 R6, R6, R95, RZ ;  /* 0x0000005f06067227 */ /* 0x000fc800078e00ff */
[----:B------:R-:W-:Y:S02]  /*33a0*/  IMAD.MOV R50, RZ, RZ, -R50 ;  /* 0x000000ffff327224 */ /* 0x000fe400078e0a32 */
[C---:B------:R-:W-:Y:S02]  /*33b0*/  IMAD R87, R0.reuse, R48, R89 ;  /* 0x0000003000577224 */ /* 0x040fe400078e0259 */
[----:B------:R-:W-:Y:S02]  /*33c0*/  IMAD.MOV R6, RZ, RZ, -R6 ;  /* 0x000000ffff067224 */ /* 0x000fe400078e0a06 */
[C---:B------:R-:W-:Y:S01]  /*33d0*/  IMAD R89, R0.reuse, R50, R91 ;  /* 0x0000003200597224 */ /* 0x040fe200078e025b */
[C---:B------:R-:W-:Y:S01]  /*33e0*/  ISETP.GT.U32.AND P4, PT, R0.reuse, R87, PT ;  /* 0x000000570000720c */ /* 0x040fe20003f84070 */
[----:B------:R-:W-:Y:S01]  /*33f0*/  @!P5 IMAD.MOV R67, RZ, RZ, -R67 ;  /* 0x000000ffff43d224 */ /* 0x000fe200078e0a43 */
[C---:B------:R-:W-:Y:S01]  /*3400*/  ISETP.GT.U32.AND P5, PT, R0.reuse, R79, PT ;  /* 0x0000004f0000720c */ /* 0x040fe20003fa4070 */
[C---:B------:R-:W-:Y:S01]  /*3410*/  IMAD R91, R0.reuse, R52, R93 ;  /* 0x00000034005b7224 */ /* 0x040fe200078e025d */
[----:B------:R-:W-:Y:S01]  /*3420*/  @!P0 IADD3 R85, R85, -R0, RZ ;  /* 0x8000000055558210 */ /* 0x000fe20007ffe0ff */
[C---:B------:R-:W-:Y:S01]  /*3430*/  IMAD R93, R0.reuse, R6, R95 ;  /* 0x00000006005d7224 */ /* 0x040fe200078e025f */
[----:B------:R-:W-:Y:S01]  /*3440*/  SHF.R.S32.HI R6, RZ, 0x5, R90 ;  /* 0x00000005ff067819 */ /* 0x000fe2000001145a */
[--C-:B------:R-:W-:Y:S01]  /*3450*/  @!P6 IMAD.IADD R81, R81, 0x1, -R0.reuse ;  /* 0x000000015151e824 */ /* 0x100fe200078e0a00 */
[----:B------:R-:W-:Y:S01]  /*3460*/  ISETP.GT.U32.AND P6, PT, R0, R91, PT ;  /* 0x0000005b0000720c */ /* 0x000fe20003fc4070 */
[--C-:B------:R-:W-:Y:S01]  /*3470*/  @!P1 IMAD.IADD R83, R83, 0x1, -R0.reuse ;  /* 0x0000000153539824 */ /* 0x100fe200078e0a00 */
[----:B------:R-:W-:Y:S01]  /*3480*/  ISETP.GE.AND P1, PT, R62, RZ, PT ;  /* 0x000000ff3e00720c */ /* 0x000fe20003f26270 */
[--C-:B------:R-:W-:Y:S01]  /*3490*/  @!P3 IMAD.IADD R7, R7, 0x1, -R0.reuse ;  /* 0x000000010707b824 */ /* 0x100fe200078e0a00 */
[----:B------:R-:W-:Y:S01]  /*34a0*/  ISETP.GE.AND P3, PT, R64, RZ, PT ;  /* 0x000000ff4000720c */ /* 0x000fe20003f66270 */
[--C-:B------:R-:W-:Y:S01]  /*34b0*/  @!P2 IMAD.IADD R77, R77, 0x1, -R0.reuse ;  /* 0x000000014d4da824 */ /* 0x100fe200078e0a00 */
[C---:B------:R-:W-:Y:S01]  /*34c0*/  ISETP.GT.U32.AND P0, PT, R0.reuse, R93, PT ;  /* 0x0000005d0000720c */ /* 0x040fe20003f04070 */
[--C-:B------:R-:W-:Y:S01]  /*34d0*/  @!P5 IMAD.IADD R79, R79, 0x1, -R0.reuse ;  /* 0x000000014f4fd824 */ /* 0x100fe200078e0a00 */
[----:B------:R-:W-:Y:S01]  /*34e0*/  ISETP.GT.U32.AND P2, PT, R0, R89, PT ;  /* 0x000000590000720c */ /* 0x000fe20003f44070 */
[----:B------:R-:W-:Y:S01]  /*34f0*/  @!P4 IMAD.IADD R87, R87, 0x1, -R0 ;  /* 0x000000015757c824 */ /* 0x000fe200078e0a00 */
[----:B------:R-:W-:-:S02]  /*3500*/  ISETP.GE.AND P5, PT, R60, RZ, PT ;  /* 0x000000ff3c00720c */ /* 0x000fc40003fa6270 */
[----:B------:R-:W-:Y:S01]  /*3510*/  ISETP.GE.AND P4, PT, R66, RZ, PT ;  /* 0x000000ff4200720c */ /* 0x000fe20003f86270 */
[--C-:B------:R-:W-:Y:S01]  /*3520*/  @!P6 IMAD.IADD R91, R91, 0x1, -R0.reuse ;  /* 0x000000015b5be824 */ /* 0x100fe200078e0a00 */
[----:B------:R-:W-:Y:S01]  /*3530*/  ISETP.GE.AND P6, PT, R70, RZ, PT ;  /* 0x000000ff4600720c */ /* 0x000fe20003fc6270 */
[----:B------:R-:W-:Y:S01]  /*3540*/  @!P1 IMAD.MOV R75, RZ, RZ, -R75 ;  /* 0x000000ffff4b9224 */ /* 0x000fe200078e0a4b */
[C---:B------:R-:W-:Y:S01]  /*3550*/  ISETP.GT.U32.AND P1, PT, R0.reuse, R7, PT ;  /* 0x000000070000720c */ /* 0x040fe20003f24070 */
[----:B------:R-:W-:Y:S01]  /*3560*/  @!P3 IMAD.MOV R77, RZ, RZ, -R77 ;  /* 0x000000ffff4db224 */ /* 0x000fe200078e0a4d */
[C---:B------:R-:W-:Y:S01]  /*3570*/  ISETP.GT.U32.AND P3, PT, R0.reuse, R87, PT ;  /* 0x000000570000720c */ /* 0x040fe20003f64070 */
[--C-:B------:R-:W-:Y:S01]  /*3580*/  @!P0 IMAD.IADD R93, R93, 0x1, -R0.reuse ;  /* 0x000000015d5d8824 */ /* 0x100fe200078e0a00 */
[----:B------:R-:W-:Y:S01]  /*3590*/  ISETP.GT.U32.AND P0, PT, R0, R85, PT ;  /* 0x000000550000720c */ /* 0x000fe20003f04070 */
[----:B------:R-:W-:Y:S01]  /*35a0*/  @!P2 IMAD.IADD R89, R89, 0x1, -R0 ;  /* 0x000000015959a824 */ /* 0x000fe200078e0a00 */
[----:B------:R-:W-:Y:S01]  /*35b0*/  ISETP.GE.AND P2, PT, R68, RZ, PT ;  /* 0x000000ff4400720c */ /* 0x000fe20003f46270 */
[----:B------:R-:W-:Y:S01]  /*35c0*/  @!P5 IMAD.MOV R73, RZ, RZ, -R73 ;  /* 0x000000ffff49d224 */ /* 0x000fe200078e0a49 */
[----:B------:R-:W-:-:S02]  /*35d0*/  ISETP.GT.U32.AND P5, PT, R0, R91, PT ;  /* 0x0000005b0000720c */ /* 0x000fc40003fa4070 */
[----:B------:R-:W-:Y:S01]  /*35e0*/  @!P4 IADD3 R79, -R79, RZ, RZ ;  /* 0x000000ff4f4fc210 */ /* 0x000fe20007ffe1ff */
[----:B------:R-:W-:Y:S01]  /*35f0*/  @!P6 IMAD.MOV R83, RZ, RZ, -R83 ;  /* 0x000000ffff53e224 */ /* 0x000fe200078e0a53 */
[----:B------:R-:W-:Y:S01]  /*3600*/  ISETP.GT.U32.AND P4, PT, R0, R89, PT ;  /* 0x000000590000720c */ /* 0x000fe20003f84070 */
[--C-:B------:R-:W-:Y:S01]  /*3610*/  @!P1 IMAD.IADD R7, R7, 0x1, -R0.reuse ;  /* 0x0000000107079824 */ /* 0x100fe200078e0a00 */
[----:B------:R-:W-:Y:S02]  /*3620*/  ISETP.GE.AND P6, PT, R72, RZ, PT ;  /* 0x000000ff4800720c */ /* 0x000fe40003fc6270 */
[----:B------:R-:W-:Y:S01]  /*3630*/  @!P3 IADD3 R87, R87, -R0, RZ ;  /* 0x800000005757b210 */ /* 0x000fe20007ffe0ff */
[--C-:B------:R-:W-:Y:S01]  /*3640*/  @!P0 IMAD.IADD R85, R85, 0x1, -R0.reuse ;  /* 0x0000000155558824 */ /* 0x100fe200078e0a00 */
[----:B------:R-:W-:Y:S01]  /*3650*/  ISETP.GE.AND P1, PT, R58, RZ, PT ;  /* 0x000000ff3a00720c */ /* 0x000fe20003f26270 */
[----:B------:R-:W-:Y:S01]  /*3660*/  @!P2 IMAD.MOV R81, RZ, RZ, -R81 ;  /* 0x000000ffff51a224 */ /* 0x000fe200078e0a51 */
[----:B------:R-:W-:Y:S01]  /*3670*/  ISETP.GE.AND P3, PT, R74, RZ, PT ;  /* 0x000000ff4a00720c */ /* 0x000fe20003f66270 */
[----:B------:R-:W-:Y:S01]  /*3680*/  @!P5 IMAD.IADD R91, R91, 0x1, -R0 ;  /* 0x000000015b5bd824 */ /* 0x000fe200078e0a00 */
[----:B------:R-:W-:-:S02]  /*3690*/  ISETP.GE.AND P0, PT, R56, RZ, PT ;  /* 0x000000ff3800720c */ /* 0x000fc40003f06270 */
[----:B------:R-:W-:Y:S01]  /*36a0*/  ISETP.GT.U32.AND P2, PT, R0, R93, PT ;  /* 0x0000005d0000720c */ /* 0x000fe20003f44070 */
[----:B------:R-:W-:Y:S01]  /*36b0*/  @!P4 IMAD.IADD R89, R89, 0x1, -R0 ;  /* 0x000000015959c824 */ /* 0x000fe200078e0a00 */
[----:B------:R-:W-:Y:S01]  /*36c0*/  ISETP.GE.AND P4, PT, R76, RZ, PT ;  /* 0x000000ff4c00720c */ /* 0x000fe20003f86270 */
[----:B------:R-:W-:Y:S01]  /*36d0*/  @!P6 IMAD.MOV R85, RZ, RZ, -R85 ;  /* 0x000000ffff55e224 */ /* 0x000fe200078e0a55 */
[----:B------:R-:W-:Y:S02]  /*36e0*/  ISETP.GE.AND P5, PT, R54, RZ, PT ;  /* 0x000000ff3600720c */ /* 0x000fe40003fa6270 */
[----:B------:R-:W-:Y:S01]  /*36f0*/  ISETP.GE.AND P6, PT, R82, RZ, PT ;  /* 0x000000ff5200720c */ /* 0x000fe20003fc6270 */
[----:B------:R-:W-:Y:S01]  /*3700*/  @!P1 IMAD.MOV R87, RZ, RZ, -R87 ;  /* 0x000000ffff579224 */ /* 0x000fe200078e0a57 */
[----:B------:R-:W-:Y:S01]  /*3710*/  ISETP.GE.AND P1, PT, R84, RZ, PT ;  /* 0x000000ff5400720c */ /* 0x000fe20003f26270 */
[----:B------:R-:W-:Y:S01]  /*3720*/  @!P3 IMAD.MOV R89, RZ, RZ, -R89 ;  /* 0x000000ffff59b224 */ /* 0x000fe200078e0a59 */
[----:B------:R-:W-:-:S02]  /*3730*/  ISETP.GE.AND P3, PT, R80, RZ, PT ;  /* 0x000000ff5000720c */ /* 0x000fc40003f66270 */
[----:B------:R-:W-:Y:S01]  /*3740*/  @!P0 IADD3 R7, -R7, RZ, RZ ;  /* 0x000000ff07078210 */ /* 0x000fe20007ffe1ff */
[----:B------:R-:W-:Y:S01]  /*3750*/  @!P2 IMAD.IADD R93, R93, 0x1, -R0 ;  /* 0x000000015d5da824 */ /* 0x000fe200078e0a00 */
[----:B------:R-:W-:Y:S01]  /*3760*/  ISETP.GE.AND P0, PT, R86, RZ, PT ;  /* 0x000000ff5600720c */ /* 0x000fe20003f06270 */
[----:B------:R-:W-:Y:S01]  /*3770*/  @!P4 IMAD.MOV R91, RZ, RZ, -R91 ;  /* 0x000000ffff5bc224 */ /* 0x000fe200078e0a5b */
[----:B------:R-:W-:Y:S01]  /*3780*/  SGXT R6, R6, 0x1 ;  /* 0x000000010606781a */ /* 0x000fe20000000200 */
[----:B------:R-:W-:Y:S01]  /*3790*/  @!P5 IMAD.MOV R93, RZ, RZ, -R93 ;  /* 0x000000ffff5dd224 */ /* 0x000fe200078e0a5d */
[----:B------:R-:W-:Y:S01]  /*37a0*/  SHF.L.U32 R95, R247, 0x2, RZ ;  /* 0x00000002f75f7819 */ /* 0x000fe200000006ff */
[----:B------:R-:W-:Y:S01]  /*37b0*/  @!P6 IMAD.MOV R5, RZ, RZ, -R5 ;  /* 0x000000ffff05e224 */ /* 0x000fe200078e0a05 */
[----:B------:R-:W-:Y:S01]  /*37c0*/  ISETP.NE.AND P2, PT, R88, RZ, PT ;  /* 0x000000ff5800720c */ /* 0x000fe20003f45270 */
[----:B------:R-:W-:Y:S01]  /*37d0*/  @!P1 IMAD.MOV R3, RZ, RZ, -R3 ;  /* 0x000000ffff039224 */ /* 0x000fe200078e0a03 */
[----:B------:R-:W-:Y:S01]  /*37e0*/  LOP3.LUT R0, RZ, R88, RZ, 0x33, !PT ;  /* 0x00000058ff007212 */ /* 0x000fe200078e33ff */
[----:B------:R-:W-:Y:S01]  /*37f0*/  @!P3 IMAD.MOV R4, RZ, RZ, -R4 ;  /* 0x000000ffff04b224 */ /* 0x000fe200078e0a04 */
[----:B------:R-:W-:Y:S01]  /*3800*/  LOP3.LUT R248, R95, 0x90, R6, 0x78, !PT ;  /* 0x000000905ff87812 */ /* 0x000fe200078e7806 */
[----:B------:R-:W-:Y:S01]  /*3810*/  IMAD R6, R247, UR5, RZ ;  /* 0x00000005f7067c24 */ /* 0x000fe2000f8e02ff */
[C---:B------:R-:W-:Y:S01]  /*3820*/  SEL R56, R0.reuse, R39, !P2 ;  /* 0x0000002700387207 */ /* 0x040fe20005000000 */
[----:B------:R-:W-:Y:S01]  /*3830*/  USHF.L.U32 UR5, UR5, 0x5, URZ ;  /* 0x0000000505057899 */ /* 0x000fe2000800063f */
[----:B------:R-:W-:-:S02]  /*3840*/  SEL R58, R0, R42, !P2 ;  /* 0x0000002a003a7207 */ /* 0x000fc40005000000 */
[C---:B------:R-:W-:Y:S02]  /*3850*/  SEL R60, R0.reuse, R44, !P2 ;  /* 0x0000002c003c7207 */ /* 0x040fe40005000000 */
[C---:B------:R-:W-:Y:S02]  /*3860*/  SEL R8, R0.reuse, R8, !P2 ;  /* 0x0000000800087207 */ /* 0x040fe40005000000 */
[C---:B------:R-:W-:Y:S02]  /*3870*/  SEL R9, R0.reuse, R9, !P2 ;  /* 0x0000000900097207 */ /* 0x040fe40005000000 */
[C---:B------:R-:W-:Y:S02]  /*3880*/  SEL R10, R0.reuse, R10, !P2 ;  /* 0x0000000a000a7207 */ /* 0x040fe40005000000 */
[C---:B------:R-:W-:Y:S02]  /*3890*/  SEL R11, R0.reuse, R11, !P2 ;  /* 0x0000000b000b7207 */ /* 0x040fe40005000000 */
        /* <DEDUP_REMOVED lines=56> */
[----:B------:R-:W-:Y:S02]  /*3c20*/  SEL R93, R0, R93, !P2 ;  /* 0x0000005d005d7207 */ /* 0x000fe40005000000 */
[----:B------:R-:W-:Y:S02]  /*3c30*/  ISETP.NE.AND P2, PT, R78, RZ, PT ;  /* 0x000000ff4e00720c */ /* 0x000fe40003f45270 */
[----:B------:R-:W-:Y:S02]  /*3c40*/  LOP3.LUT R7, RZ, R78, RZ, 0x33, !PT ;  /* 0x0000004eff077212 */ /* 0x000fe400078e33ff */
[----:B------:R-:W-:Y:S02]  /*3c50*/  @!P0 IADD3 R2, -R2, RZ, RZ ;  /* 0x000000ff02028210 */ /* 0x000fe40007ffe1ff */
[----:B------:R-:W-:Y:S01]  /*3c60*/  LEA R130, P4, R6, UR6, 0x2 ;  /* 0x0000000606827c11 */ /* 0x000fe2000f8810ff */
[----:B------:R-:W-:Y:S01]  /*3c70*/  ULDC UR6, c[0x0][0x240] ;  /* 0x0000900000067ab9 */ /* 0x000fe20000000800 */
[C---:B------:R-:W-:Y:S01]  /*3c80*/  SEL R2, R7.reuse, R2, !P2 ;  /* 0x0000000207027207 */ /* 0x040fe20005000000 */
[----:B------:R-:W-:Y:S01]  /*3c90*/  IMAD R53, R38, UR6, RZ ;  /* 0x0000000626357c24 */ /* 0x000fe2000f8e02ff */
[----:B------:R-:W-:Y:S01]  /*3ca0*/  SEL R132, R7, R3, !P2 ;  /* 0x0000000307847207 */ /* 0x000fe20005000000 */
[----:B------:R-:W-:Y:S01]  /*3cb0*/  IMAD R51, R37, UR6, RZ ;  /* 0x0000000625337c24 */ /* 0x000fe2000f8e02ff */
[C---:B------:R-:W-:Y:S01]  /*3cc0*/  SEL R134, R7.reuse, R4, !P2 ;  /* 0x0000000407867207 */ /* 0x040fe20005000000 */
[----:B------:R-:W-:Y:S01]  /*3cd0*/  IMAD R55, R40, UR6, RZ ;  /* 0x0000000628377c24 */ /* 0x000fe2000f8e02ff */
[----:B------:R-:W-:Y:S01]  /*3ce0*/  SEL R0, R7, R5, !P2 ;  /* 0x0000000507007207 */ /* 0x000fe20005000000 */
[----:B------:R-:W-:Y:S01]  /*3cf0*/  IMAD R7, R9, UR6, RZ ;  /* 0x0000000609077c24 */ /* 0x000fe2000f8e02ff */
[----:B------:R-:W-:Y:S01]  /*3d00*/  LEA.HI.X.SX32 R3, R6, UR7, 0x2, P4 ;  /* 0x0000000706037c11 */ /* 0x000fe2000a0f16ff */
[----:B------:R-:W-:-:S02]  /*3d10*/  IMAD R9, R10, UR6, RZ ;  /* 0x000000060a097c24 */ /* 0x000fc4000f8e02ff */
[----:B------:R-:W-:Y:S02]  /*3d20*/  IMAD R10, R11, UR6, RZ ;  /* 0x000000060b0a7c24 */ /* 0x000fe4000f8e02ff */
[----:B------:R-:W-:Y:S01]  /*3d30*/  IMAD R11, R12, UR6, RZ ;  /* 0x000000060c0b7c24 */ /* 0x000fe2000f8e02ff */
[-C--:B------:R-:W-:Y:S01]  /*3d40*/  LEA R68, P1, R9, R130.reuse, 0x2 ;  /* 0x0000008209447211 */ /* 0x080fe200078210ff */
        /* <DEDUP_REMOVED lines=11> */
[-C--:B------:R-:W-:Y:S01]  /*3e00*/  LEA.HI.X.SX32 R69, R9, R3.reuse, 0x2, P1 ;  /* 0x0000000309457211 */ /* 0x080fe200008f16ff */
[----:B------:R-:W-:Y:S01]  /*3e10*/  IMAD R18, R19, UR6, RZ ;  /* 0x0000000613127c24 */ /* 0x000fe2000f8e02ff */
[-C--:B------:R-:W-:Y:S01]  /*3e20*/  LEA.HI.X.SX32 R101, R10, R3.reuse, 0x2, P2 ;  /* 0x000000030a657211 */ /* 0x080fe200010f16ff */
        /* <DEDUP_REMOVED lines=11> */
[-C--:B------:R-:W-:Y:S01]  /*3ee0*/  LEA.HI.X.SX32 R73, R17, R3.reuse, 0x2, P2 ;  /* 0x0000000311497211 */ /* 0x080fe200010f16ff */
[----:B------:R-:W-:Y:S01]  /*3ef0*/  IMAD R24, R25, UR6, RZ ;  /* 0x0000000619187c24 */ /* 0x000fe2000f8e02ff */
[----:B------:R-:W-:Y:S01]  /*3f00*/  LEA.HI.X.SX32 R75, R21, R3, 0x2, P6 ;  /* 0x00000003154b7211 */ /* 0x000fe200030f16ff */
[----:B------:R-:W-:Y:S01]  /*3f10*/  IMAD R25, R26, UR6, RZ ;  /* 0x000000061a197c24 */ /* 0x000fe2000f8e02ff */
[----:B------:R-:W-:Y:S01]  /*3f20*/  LEA R4, P0, R5, R130, 0x2 ;  /* 0x0000008205047211 */ /* 0x000fe200078010ff */
[----:B------:R-:W-:-:S02]  /*3f30*/  IMAD R26, R27, UR6, RZ ;  /* 0x000000061b1a7c24 */ /* 0x000fc4000f8e02ff */
[----:B------:R-:W-:Y:S01]  /*3f40*/  IMAD R27, R28, UR6, RZ ;  /* 0x000000061c1b7c24 */ /* 0x000fe2000f8e02ff */
[----:B------:R-:W-:Y:S01]  /*3f50*/  LEA.HI.X.SX32 R5, R5, R3, 0x2, P0 ;  /* 0x0000000305057211 */ /* 0x000fe200000f16ff */
[----:B------:R-:W-:Y:S02]  /*3f60*/  IMAD R28, R29, UR6, RZ ;  /* 0x000000061d1c7c24 */ /* 0x000fe4000f8e02ff */
[----:B------:R-:W-:Y:S02]  /*3f70*/  IMAD R29, R30, UR6, RZ ;  /* 0x000000061e1d7c24 */ /* 0x000fe4000f8e02ff */
[----:B------:R-:W-:Y:S01]  /*3f80*/  IMAD R30, R31, UR6, RZ ;  /* 0x000000061f1e7c24 */ /* 0x000fe2000f8e02ff */
[----:B------:R-:W-:Y:S01]  /*3f90*/  LEA R46, P6, R28, R130, 0x2 ;  /* 0x000000821c2e7211 */ /* 0x000fe200078c10ff */
[----:B------:R-:W-:Y:S02]  /*3fa0*/  IMAD R31, R32, UR6, RZ ;  /* 0x00000006201f7c24 */ /* 0x000fe4000f8e02ff */
[----:B------:R-:W-:-:S02]  /*3fb0*/  IMAD R32, R33, UR6, RZ ;  /* 0x0000000621207c24 */ /* 0x000fc4000f8e02ff */
[----:B------:R-:W-:Y:S01]  /*3fc0*/  IMAD R33, R36, UR6, RZ ;  /* 0x0000000624217c24 */ /* 0x000fe2000f8e02ff */
[-C--:B------:R-:W-:Y:S01]  /*3fd0*/  LEA R36, P0, R7, R130.reuse, 0x2 ;  /* 0x0000008207247211 */ /* 0x080fe200078010ff */
[----:B------:R-:W-:Y:S01]  /*3fe0*/  IMAD R65, R39, UR6, RZ ;  /* 0x0000000627417c24 */ /* 0x000fe2000f8e02ff */
[-C--:B------:R-:W-:Y:S01]  /*3ff0*/  LEA.HI.X.SX32 R39, R12, R3.reuse, 0x2, P4 ;  /* 0x000000030c277211 */ /* 0x080fe200020f16ff */
        /* <DEDUP_REMOVED lines=55> */
[-C--:B--2---:R-:W-:Y:S01]  /*4370*/  LEA R80, P4, R33, R130.reuse, 0x2 ;  /* 0x0000008221507211 */ /* 0x084fe200078810ff */
[----:B------:R-:W-:Y:S01]  /*4380*/  IMAD R138, R138, UR6, RZ ;  /* 0x000000068a8a7c24 */ /* 0x000fe2000f8e02ff */
[-C--:B------:R-:W-:Y:S01]  /*4390*/  LEA R112, P5, R34, R130.reuse, 0x2 ;  /* 0x0000008222707211 */ /* 0x080fe200078a10ff */
        /* <DEDUP_REMOVED lines=8> */
[----:B------:R-:W-:Y:S01]  /*4420*/  IMAD R2, R2, R213, RZ ;  /* 0x000000d502027224 */ /* 0x000fe200078e02ff */
[----:B------:R-:W-:Y:S01]  /*4430*/  LEA.HI.X.SX32 R79, R29, R3, 0x2, P0 ;  /* 0x000000031d4f7211 */ /* 0x000fe200000f16ff */
[----:B------:R-:W-:Y:S01]  /*4440*/  ULDC.64 UR6, c[0x0][0x210] ;  /* 0x0000840000067ab9 */ /* 0x000fe20000000a00 */
[-C--:B-1----:R-:W-:Y:S01]  /*4450*/  LEA R82, P1, R53, R130.reuse, 0x2 ;  /* 0x0000008235527211 */ /* 0x082fe200078210ff */
[----:B------:R-:W-:Y:S01]  /*4460*/  IMAD R0, R0, R213, RZ ;  /* 0x000000d500007224 */ /* 0x000fe200078e02ff */
[----:B------:R-:W-:-:S02]  /*4470*/  LEA R114, P2, R55, R130, 0x2 ;  /* 0x0000008237727211 */ /* 0x000fc400078410ff */
[-C--:B------:R-:W-:Y:S02]  /*4480*/  LEA.HI.X.SX32 R49, R32, R3.reuse, 0x2, P3 ;  /* 0x0000000320317211 */ /* 0x080fe400018f16ff */
[-C--:B------:R-:W-:Y:S02]  /*4490*/  LEA.HI.X.SX32 R81, R33, R3.reuse, 0x2, P4 ;  /* 0x0000000321517211 */ /* 0x080fe400020f16ff */
[----:B------:R-:W-:Y:S02]  /*44a0*/  LEA.HI.X.SX32 R113, R34, R3, 0x2, P5 ;  /* 0x0000000322717211 */ /* 0x000fe400028f16ff */
[-C--:B------:R-:W-:Y:S02]  /*44b0*/  LEA R50, P0, R51, R130.reuse, 0x2 ;  /* 0x0000008233327211 */ /* 0x080fe400078010ff */
[-C--:B------:R-:W-:Y:S02]  /*44c0*/  LEA R20, P3, R56, R130.reuse, 0x2 ;  /* 0x0000008238147211 */ /* 0x080fe400078610ff */
[----:B------:R-:W-:-:S02]  /*44d0*/  LEA R52, P4, R57, R130, 0x2 ;  /* 0x0000008239347211 */ /* 0x000fc400078810ff */
[-C--:B------:R-:W-:Y:S02]  /*44e0*/  LEA R84, P5, R58, R130.reuse, 0x2 ;  /* 0x000000823a547211 */ /* 0x080fe400078a10ff */
[-C--:B------:R-:W-:Y:S02]  /*44f0*/  LEA.HI.X.SX32 R19, R35, R3.reuse, 0x2, P6 ;  /* 0x0000000323137211 */ /* 0x080fe400030f16ff */
[----:B------:R-:W-:Y:S02]  /*4500*/  LEA R116, P6, R59, R130, 0x2 ;  /* 0x000000823b747211 */ /* 0x000fe400078c10ff */
[-C--:B------:R-:W-:Y:S02]  /*4510*/  LEA.HI.X.SX32 R83, R53, R3.reuse, 0x2, P1 ;  /* 0x0000000335537211 */ /* 0x080fe400008f16ff */
[-C--:B------:R-:W-:Y:S02]  /*4520*/  LEA.HI.X.SX32 R115, R55, R3.reuse, 0x2, P2 ;  /* 0x0000000337737211 */ /* 0x080fe400010f16ff */
[----:B------:R-:W-:-:S02]  /*4530*/  LEA.HI.X.SX32 R51, R51, R3, 0x2, P0 ;  /* 0x0000000333337211 */ /* 0x000fc400000f16ff */
[-C--:B------:R-:W-:Y:S02]  /*4540*/  LEA R54, P1, R61, R130.reuse, 0x2 ;  /* 0x000000823d367211 */ /* 0x080fe400078210ff */
[-C--:B------:R-:W-:Y:S02]  /*4550*/  LEA R86, P2, R62, R130.reuse, 0x2 ;  /* 0x000000823e567211 */ /* 0x080fe400078410ff */
[-C--:B------:R-:W-:Y:S02]  /*4560*/  LEA.HI.X.SX32 R21, R56, R3.reuse, 0x2, P3 ;  /* 0x0000000338157211 */ /* 0x080fe400018f16ff */
[-C--:B------:R-:W-:Y:S02]  /*4570*/  LEA.HI.X.SX32 R53, R57, R3.reuse, 0x2, P4 ;  /* 0x0000000339357211 */ /* 0x080fe400020f16ff */
[----:B------:R-:W-:Y:S02]  /*4580*/  LEA.HI.X.SX32 R85, R58, R3, 0x2, P5 ;  /* 0x000000033a557211 */ /* 0x000fe400028f16ff */
[----:B------:R-:W-:-:S02]  /*4590*/  LEA R22, P0, R60, R130, 0x2 ;  /* 0x000000823c167211 */ /* 0x000fc400078010ff */
[-C--:B------:R-:W-:Y:S02]  /*45a0*/  LEA R118, P3, R63, R130.reuse, 0x2 ;  /* 0x000000823f767211 */ /* 0x080fe400078610ff */
[-C--:B------:R-:W-:Y:S02]  /*45b0*/  LEA R24, P4, R64, R130.reuse, 0x2 ;  /* 0x0000008240187211 */ /* 0x080fe400078810ff */
[-C--:B------:R-:W-:Y:S02]  /*45c0*/  LEA R56, P5, R65, R130.reuse, 0x2 ;  /* 0x0000008241387211 */ /* 0x080fe400078a10ff */
[-C--:B------:R-:W-:Y:S02]  /*45d0*/  LEA.HI.X.SX32 R117, R59, R3.reuse, 0x2, P6 ;  /* 0x000000033b757211 */ /* 0x080fe400030f16ff */
[----:B------:R-:W-:Y:S02]  /*45e0*/  LEA R88, P6, R66, R130, 0x2 ;  /* 0x0000008242587211 */ /* 0x000fe400078c10ff */
[----:B------:R-:W-:-:S02]  /*45f0*/  LEA.HI.X.SX32 R55, R61, R3, 0x2, P1 ;  /* 0x000000033d377211 */ /* 0x000fc400008f16ff */
[-C--:B------:R-:W-:Y:S02]  /*4600*/  LEA.HI.X.SX32 R87, R62, R3.reuse, 0x2, P2 ;  /* 0x000000033e577211 */ /* 0x080fe400010f16ff */
[-C--:B------:R-:W-:Y:S02]  /*4610*/  LEA.HI.X.SX32 R23, R60, R3.reuse, 0x2, P0 ;  /* 0x000000033c177211 */ /* 0x080fe400000f16ff */
[-C--:B------:R-:W-:Y:S02]  /*4620*/  LEA R26, P1, R91, R130.reuse, 0x2 ;  /* 0x000000825b1a7211 */ /* 0x080fe400078210ff */
[----:B------:R-:W-:Y:S02]  /*4630*/  LEA R58, P2, R94, R130, 0x2 ;  /* 0x000000825e3a7211 */ /* 0x000fe400078410ff */
[-C--:B------:R-:W-:Y:S02]  /*4640*/  LEA.HI.X.SX32 R119, R63, R3.reuse, 0x2, P3 ;  /* 0x000000033f777211 */ /* 0x080fe400018f16ff */
[----:B------:R-:W-:-:S02]  /*4650*/  LEA.HI.X.SX32 R25, R64, R3, 0x2, P4 ;  /* 0x0000000340197211 */ /* 0x000fc400020f16ff */
[-C--:B------:R-:W-:Y:S02]  /*4660*/  LEA.HI.X.SX32 R57, R65, R3.reuse, 0x2, P5 ;  /* 0x0000000341397211 */ /* 0x080fe400028f16ff */
[-C--:B------:R-:W-:Y:S02]  /*4670*/  LEA R120, P0, R67, R130.reuse, 0x2 ;  /* 0x0000008243787211 */ /* 0x080fe400078010ff */
[-C--:B------:R-:W-:Y:S02]  /*4680*/  LEA R90, P3, R95, R130.reuse, 0x2 ;  /* 0x000000825f5a7211 */ /* 0x080fe400078610ff */
[-C--:B------:R-:W-:Y:S02]  /*4690*/  LEA R122, P4, R96, R130.reuse, 0x2 ;  /* 0x00000082607a7211 */ /* 0x080fe400078810ff */
[----:B------:R-:W-:Y:S02]  /*46a0*/  LEA R28, P5, R97, R130, 0x2 ;  /* 0x00000082611c7211 */ /* 0x000fe400078a10ff */
[----:B------:R-:W-:-:S02]  /*46b0*/  LEA.HI.X.SX32 R89, R66, R3, 0x2, P6 ;  /* 0x0000000342597211 */ /* 0x000fc400030f16ff */
[-C--:B------:R-:W-:Y:S02]  /*46c0*/  LEA R60, P6, R98, R130.reuse, 0x2 ;  /* 0x00000082623c7211 */ /* 0x080fe400078c10ff */
[-C--:B------:R-:W-:Y:S02]  /*46d0*/  LEA.HI.X.SX32 R27, R91, R3.reuse, 0x2, P1 ;  /* 0x000000035b1b7211 */ /* 0x080fe400008f16ff */
[-C--:B------:R-:W-:Y:S02]  /*46e0*/  LEA.HI.X.SX32 R59, R94, R3.reuse, 0x2, P2 ;  /* 0x000000035e3b7211 */ /* 0x080fe400010f16ff */
[-C--:B------:R-:W-:Y:S02]  /*46f0*/  LEA.HI.X.SX32 R121, R67, R3.reuse, 0x2, P0 ;  /* 0x0000000343797211 */ /* 0x080fe400000f16ff */
[----:B------:R-:W-:Y:S02]  /*4700*/  LEA R30, P2, R127, R130, 0x2 ;  /* 0x000000827f1e7211 */ /* 0x000fe400078410ff */
[----:B------:R-:W-:-:S02]  /*4710*/  LEA.HI.X.SX32 R91, R95, R3, 0x2, P3 ;  /* 0x000000035f5b7211 */ /* 0x000fc400018f16ff */
[-C--:B------:R-:W-:Y:S02]  /*4720*/  LEA.HI.X.SX32 R123, R96, R3.reuse, 0x2, P4 ;  /* 0x00000003607b7211 */ /* 0x080fe400020f16ff */
[----:B------:R-:W-:Y:S02]  /*4730*/  LEA.HI.X.SX32 R29, R97, R3, 0x2, P5 ;  /* 0x00000003611d7211 */ /* 0x000fe400028f16ff */
[-C--:B------:R-:W-:Y:S02]  /*4740*/  LEA R92, P0, R99, R130.reuse, 0x2 ;  /* 0x00000082635c7211 */ /* 0x080fe400078010ff */
        /* <DEDUP_REMOVED lines=9> */
[-C--:B------:R-:W-:Y:S02]  /*47e0*/  LEA.HI.X.SX32 R63, R129, R3.reuse, 0x2, P3 ;  /* 0x00000003813f7211 */ /* 0x080fe400018f16ff */
[-C--:B------:R-:W-:Y:S02]  /*47f0*/  LEA.HI.X.SX32 R95, R131, R3.reuse, 0x2, P4 ;  /* 0x00000003835f7211 */ /* 0x080fe400020f16ff */
[----:B------:R-:W-:Y:S01]  /*4800*/  LEA.HI.X.SX32 R127, R133, R3, 0x2, P5 ;  /* 0x00000003857f7211 */ /* 0x000fe200028f16ff */
[----:B------:R-:W-:Y:S01]  /*4810*/  VIADD R133, R212, 0xfffffff7 ;  /* 0xfffffff7d4857836 */ /* 0x000fe20000000000 */
[-C--:B------:R-:W-:Y:S02]  /*4820*/  LEA R64, P0, R136, R130.reuse, 0x2 ;  /* 0x0000008288407211 */ /* 0x080fe400078010ff */
[-C--:B------:R-:W-:Y:S02]  /*4830*/  LEA R96, P1, R137, R130.reuse, 0x2 ;  /* 0x0000008289607211 */ /* 0x080fe400078210ff */
[----:B------:R-:W-:-:S02]  /*4840*/  LEA R128, P2, R138, R130, 0x2 ;  /* 0x000000828a807211 */ /* 0x000fc400078410ff */
[-C--:B------:R-:W-:Y:S02]  /*4850*/  LEA R34, P3, R139, R130.reuse, 0x2 ;  /* 0x000000828b227211 */ /* 0x080fe400078610ff */
[-C--:B------:R-:W-:Y:S02]  /*4860*/  LEA R66, P4, R140, R130.reuse, 0x2 ;  /* 0x000000828c427211 */ /* 0x080fe400078810ff */
[-C--:B------:R-:W-:Y:S02]  /*4870*/  LEA R98, P5, R141, R130.reuse, 0x2 ;  /* 0x000000828d627211 */ /* 0x080fe400078a10ff */
[-C--:B------:R-:W-:Y:S01]  /*4880*/  LEA.HI.X.SX32 R33, R135, R3.reuse, 0x2, P6 ;  /* 0x0000000387217211 */ /* 0x080fe200030f16ff */
[----:B------:R-:W-:Y:S01]  /*4890*/  VIADD R135, R212, 0xfffffff3 ;  /* 0xfffffff3d4877836 */ /* 0x000fe20000000000 */
[----:B------:R-:W-:Y:S02]  /*48a0*/  LEA R130, P6, R142, R130, 0x2 ;  /* 0x000000828e827211 */ /* 0x000fe400078c10ff */
[----:B------:R-:W-:-:S02]  /*48b0*/  LEA.HI.X.SX32 R65, R136, R3, 0x2, P0 ;  /* 0x0000000388417211 */ /* 0x000fc400000f16ff */
[-C--:B------:R-:W-:Y:S01]  /*48c0*/  LEA.HI.X.SX32 R97, R137, R3.reuse, 0x2, P1 ;  /* 0x0000000389617211 */ /* 0x080fe200008f16ff */
[----:B------:R-:W-:Y:S01]  /*48d0*/  VIADD R137, R212, 0xffffffec ;  /* 0xffffffecd4897836 */ /* 0x000fe20000000000 */
[-C--:B------:R-:W-:Y:S02]  /*48e0*/  LEA.HI.X.SX32 R129, R138, R3.reuse, 0x2, P2 ;  /* 0x000000038a817211 */ /* 0x080fe400010f16ff */
[-C--:B------:R-:W-:Y:S02]  /*48f0*/  LEA.HI.X.SX32 R35, R139, R3.reuse, 0x2, P3 ;  /* 0x000000038b237211 */ /* 0x080fe400018f16ff */
[-C--:B------:R-:W-:Y:S02]  /*4900*/  LEA.HI.X.SX32 R67, R140, R3.reuse, 0x2, P4 ;  /* 0x000000038c437211 */ /* 0x080fe400020f16ff */
[-C--:B------:R-:W-:Y:S02]  /*4910*/  LEA.HI.X.SX32 R99, R141, R3.reuse, 0x2, P5 ;  /* 0x000000038d637211 */ /* 0x080fe400028f16ff */
[----:B------:R-:W-:Y:S01]  /*4920*/  LEA.HI.X.SX32 R131, R142, R3, 0x2, P6 ;  /* 0x000000038e837211 */ /* 0x000fe200030f16ff */
[C---:B------:R-:W-:Y:S01]  /*4930*/  VIADD R142, R212.reuse, 0xffffffea ;  /* 0xffffffead48e7836 */ /* 0x040fe20000000000 */
[----:B------:R-:W-:-:S02]  /*4940*/  IADD3 R3, R212, -0x5, RZ ;  /* 0xfffffffbd4037810 */ /* 0x000fc40007ffe0ff */
[----:B------:R-:W-:Y:S01]  /*4950*/  ISETP.GE.U32.AND P5, PT, R135, 0x7fffffd4, PT ;  /* 0x7fffffd48700780c */ /* 0x000fe20003fa6070 */
[-C--:B------:R-:W-:Y:S01]  /*4960*/  IMAD R135, R134, R213.reuse, RZ ;  /* 0x000000d586877224 */ /* 0x080fe200078e02ff */
[----:B------:R-:W-:Y:S01]  /*4970*/  ISETP.GE.U32.AND P4, PT, R3, 0x7fffffdc, PT ;  /* 0x7fffffdc0300780c */ /* 0x000fe20003f86070 */
[----:B------:R-:W-:Y:S01]  /*4980*/  IMAD R3, R132, R213, RZ ;  /* 0x000000d584037224 */ /* 0x000fe200078e02ff */
[----:B------:R-:W-:Y:S01]  /*4990*/  LEA R138, P0, R2, UR6, 0x2 ;  /* 0x00000006028a7c11 */ /* 0x000fe2000f8010ff */
[----:B------:R-:W-:Y:S01]  /*49a0*/  VIADD R213, R212, 0xffffffcd ;  /* 0xffffffcdd4d57836 */ /* 0x000fe20000000000 */
[----:B------:R-:W-:Y:S02]  /*49b0*/  ISETP.GE.U32.AND P2, PT, R133, 0x7fffffd8, PT ;  /* 0x7fffffd88500780c */ /* 0x000fe40003f46070 */
[----:B------:R-:W-:Y:S02]  /*49c0*/  LEA R132, P3, R3, UR6, 0x2 ;  /* 0x0000000603847c11 */ /* 0x000fe4000f8610ff */
[----:B------:R-:W-:Y:S01]  /*49d0*/  LEA.HI.X.SX32 R139, R2, UR7, 0x2, P0 ;  /* 0x00000007028b7c11 */ /* 0x000fe200080f16ff */
[----:B------:R-:W-:Y:S01]  /*49e0*/  VIADD R2, R212, 0xffffffed ;  /* 0xffffffedd4027836 */ /* 0x000fe20000000000 */
[----:B------:R-:W-:-:S02]  /*49f0*/  LEA R134, P0, R135, UR6, 0x2 ;  /* 0x0000000687867c11 */ /* 0x000fc4000f8010ff */
[----:B------:R-:W-:Y:S01]  /*4a00*/  LEA.HI.X.SX32 R133, R3, UR7, 0x2, P3 ;  /* 0x0000000703857c11 */ /* 0x000fe200098f16ff */
[----:B------:R-:W-:Y:S01]  /*4a10*/  IMAD.WIDE R172, R165, 0x4, R138 ;  /* 0x00000004a5ac7825 */ /* 0x000fe200078e028a */
[C---:B------:R-:W-:Y:S01]  /*4a20*/  LEA R136, P3, R0.reuse, UR6, 0x2 ;  /* 0x0000000600887c11 */ /* 0x040fe2000f8610ff */
[----:B------:R-:W-:Y:S01]  /*4a30*/  UMOV UR6, 0x400 ;  /* 0x0000040000067882 */ /* 0x000fe20000000000 */
[----:B------:R-:W-:Y:S01]  /*4a40*/  LEA.HI.X.SX32 R135, R135, UR7, 0x2, P0 ;  /* 0x0000000787877c11 */ /* 0x000fe200080f16ff */
[----:B------:R-:W-:Y:S01]  /*4a50*/  IMAD.WIDE R170, R165, 0x4, R132 ;  /* 0x00000004a5aa7825 */ /* 0x000fe200078e0284 */
[----:B------:R-:W-:Y:S02]  /*4a60*/  ISETP.GE.U32.AND P0, PT, R137, 0x7fffffcd, PT ;  /* 0x7fffffcd8900780c */ /* 0x000fe40003f06070 */
[----:B------:R-:W-:Y:S01]  /*4a70*/  LEA.HI.X.SX32 R137, R0, UR7, 0x2, P3 ;  /* 0x0000000700897c11 */ /* 0x000fe200098f16ff */
[C---:B------:R-:W-:Y:S01]  /*4a80*/  VIADD R0, R212.reuse, 0xffffffef ;  /* 0xffffffefd4007836 */ /* 0x040fe20000000000 */
[----:B------:R-:W-:Y:S01]  /*4a90*/  IADD3 R3, R212, -0x12, RZ ;  /* 0xffffffeed4037810 */ /* 0x000fe20007ffe0ff */
[----:B------:R-:W1:Y:S01]  /*4aa0*/  S2UR UR7, SR_CgaCtaId ;  /* 0x00000000000779c3 */ /* 0x000e620000008800 */
[----:B------:R-:W-:Y:S01]  /*4ab0*/  ISETP.GE.U32.AND P3, PT, R2, 0x7fffffce, PT ;  /* 0x7fffffce0200780c */ /* 0x000fe20003f66070 */
[----:B------:R-:W-:Y:S01]  /*4ac0*/  IMAD.WIDE R168, R165, 0x4, R134 ;  /* 0x00000004a5a87825 */ /* 0x000fe200078e0286 */
[----:B------:R-:W-:-:S02]  /*4ad0*/  SEL R140, RZ, 0x1, P0 ;  /* 0x00000001ff8c7807 */ /* 0x000fc40000000000 */
[----:B------:R-:W-:Y:S01]  /*4ae0*/  ISETP.GE.U32.AND P0, PT, R3, 0x7fffffcf, PT ;  /* 0x7fffffcf0300780c */ /* 0x000fe20003f06070 */
[----:B------:R-:W-:Y:S01]  /*4af0*/  VIADD R3, R212, 0xffffffe8 ;  /* 0xffffffe8d4037836 */ /* 0x000fe20000000000 */
[----:B------:R-:W-:Y:S02]  /*4b00*/  SEL R141, RZ, 0x1fffe, P3 ;  /* 0x0001fffeff8d7807 */ /* 0x000fe40001800000 */
[----:B------:R-:W-:Y:S01]  /*4b10*/  ISETP.GE.U32.AND P3, PT, R0, 0x7fffffd0, PT ;  /* 0x7fffffd00000780c */ /* 0x000fe20003f66070 */
[----:B------:R-:W-:Y:S01]  /*4b20*/  VIADD R0, R212, 0xffffffe9 ;  /* 0xffffffe9d4007836 */ /* 0x000fe20000000000 */
[----:B------:R-:W-:Y:S01]  /*4b30*/  SEL R2, RZ, 0x4, P0 ;  /* 0x00000004ff027807 */ /* 0x000fe20000000000 */
[----:B------:R-:W-:Y:S01]  /*4b40*/  IMAD.IADD R140, R140, 0x1, R141 ;  /* 0x000000018c8c7824 */ /* 0x000fe200078e028d */
[----:B------:R-:W-:Y:S02]  /*4b50*/  ISETP.GE.U32.AND P0, PT, R3, 0x7fffffc9, PT ;  /* 0x7fffffc90300780c */ /* 0x000fe40003f06070 */
[----:B------:R-:W-:-:S02]  /*4b60*/  SEL R3, RZ, 0x7fff8, P3 ;  /* 0x0007fff8ff037807 */ /* 0x000fc40001800000 */
[----:B------:R-:W-:Y:S02]  /*4b70*/  ISETP.GE.U32.AND P3, PT, R0, 0x7fffffca, PT ;  /* 0x7fffffca0000780c */ /* 0x000fe40003f66070 */
[C---:B------:R-:W-:Y:S02]  /*4b80*/  IADD3 R0, R212.reuse, -0x15, RZ ;  /* 0xffffffebd4007810 */ /* 0x040fe40007ffe0ff */
[----:B------:R-:W-:Y:S01]  /*4b90*/  ISETP.GE.U32.AND P1, PT, R143, 0x7fffffe0, PT ;  /* 0x7fffffe08f00780c */ /* 0x000fe20003f26070 */
[----:B------:R-:W-:Y:S01]  /*4ba0*/  VIADD R143, R212, 0xffffffe4 ;  /* 0xffffffe4d48f7836 */ /* 0x000fe20000000000 */
[----:B------:R-:W-:Y:S01]  /*4bb0*/  SEL R144, RZ, 0x1, P0 ;  /* 0x00000001ff907807 */ /* 0x000fe20000000000 */
[----:B-1----:R-:W-:Y:S01]  /*4bc0*/  ULEA UR6, UR7, UR6, 0x18 ;  /* 0x0000000607067291 */ /* 0x002fe2000f8ec03f */
[----:B------:R-:W-:Y:S01]  /*4bd0*/  ISETP.GE.U32.AND P0, PT, R142, 0x7fffffcb, PT ;  /* 0x7fffffcb8e00780c */ /* 0x000fe20003f06070 */
[----:B------:R-:W-:Y:S01]  /*4be0*/  USHF.L.U32 UR7, UR4, 0x2, URZ ;  /* 0x0000000204077899 */ /* 0x000fe2000800063f */
[----:B------:R-:W-:-:S02]  /*4bf0*/  SEL R145, RZ, 0x1fffe, P3 ;  /* 0x0001fffeff917807 */ /* 0x000fc40001800000 */
[----:B------:R-:W-:Y:S01]  /*4c00*/  ISETP.GE.U32.AND P3, PT, R0, 0x7fffffcc, PT ;  /* 0x7fffffcc0000780c */ /* 0x000fe20003f66070 */
[----:B------:R-:W-:Y:S01]  /*4c10*/  VIADD R0, R212, 0xffffffe5 ;  /* 0xffffffe5d4007836 */ /* 0x000fe20000000000 */
[----:B------:R-:W-:Y:S01]  /*4c20*/  SEL R142, RZ, 0x4, P0 ;  /* 0x00000004ff8e7807 */ /* 0x000fe20000000000 */
[----:B------:R-:W-:Y:S01]  /*4c30*/  IMAD.IADD R144, R144, 0x1, R145 ;  /* 0x0000000190907824 */ /* 0x000fe200078e0291 */
[----:B------:R-:W-:Y:S01]  /*4c40*/  ISETP.GE.U32.AND P0, PT, R143, 0x7fffffc5, PT ;  /* 0x7fffffc58f00780c */ /* 0x000fe20003f06070 */
[----:B------:R-:W-:Y:S01]  /*4c50*/  VIADD R240, R190, UR6 ;  /* 0x00000006bef07c36 */ /* 0x000fe20008000000 */
[----:B------:R-:W-:Y:S02]  /*4c60*/  SEL R143, RZ, 0x7fff8, P3 ;  /* 0x0007fff8ff8f7807 */ /* 0x000fe40001800000 */
[----:B------:R-:W-:Y:S01]  /*4c70*/  ISETP.GE.U32.AND P3, PT, R0, 0x7fffffc6, PT ;  /* 0x7fffffc60000780c */ /* 0x000fe20003f66070 */
[----:B------:R-:W-:Y:S01]  /*4c80*/  VIADD R0, R212, 0xffffffe7 ;  /* 0xffffffe7d4007836 */ /* 0x000fe20000000000 */
[----:B------:R-:W-:-:S02]  /*4c90*/  SEL R148, RZ, 0x1, P0 ;  /* 0x00000001ff947807 */ /* 0x000fc40000000000 */
[----:B------:R-:W-:Y:S02]  /*4ca0*/  ISETP.GE.U32.AND P0, PT, R146, 0x7fffffc7, PT ;  /* 0x7fffffc79200780c */ /* 0x000fe40003f06070 */
[----:B------:R-:W-:Y:S02]  /*4cb0*/  SEL R149, RZ, 0x1fffe, P3 ;  /* 0x0001fffeff957807 */ /* 0x000fe40001800000 */
[----:B------:R-:W-:Y:S01]  /*4cc0*/  ISETP.GE.U32.AND P3, PT, R0, 0x7fffffc8, PT ;  /* 0x7fffffc80000780c */ /* 0x000fe20003f66070 */
[----:B------:R-:W-:Y:S01]  /*4cd0*/  VIADD R0, R212, 0xffffffe0 ;  /* 0xffffffe0d4007836 */ /* 0x000fe20000000000 */
[----:B------:R-:W-:Y:S02]  /*4ce0*/  SEL R146, RZ, 0x4, P0 ;  /* 0x00000004ff927807 */ /* 0x000fe40000000000 */
[----:B------:R-:W-:Y:S02]  /*4cf0*/  ISETP.GE.U32.AND P0, PT, R147, 0x7fffffc2, PT ;  /* 0x7fffffc29300780c */ /* 0x000fe40003f06070 */
[----:B------:R-:W-:-:S02]  /*4d00*/  SEL R147, RZ, 0x7fff8, P3 ;  /* 0x0007fff8ff937807 */ /* 0x000fc40001800000 */
[----:B------:R-:W-:Y:S02]  /*4d10*/  ISETP.GE.U32.AND P3, PT, R0, 0x7fffffc1, PT ;  /* 0x7fffffc10000780c */ /* 0x000fe40003f66070 */
[----:B------:R-:W-:Y:S02]  /*4d20*/  SEL R152, RZ, 0x1fffe, P0 ;  /* 0x0001fffeff987807 */ /* 0x000fe40000000000 */
[----:B------:R-:W-:Y:S02]  /*4d30*/  SEL R151, RZ, 0x1, P3 ;  /* 0x00000001ff977807 */ /* 0x000fe40001800000 */
[----:B------:R-:W-:Y:S02]  /*4d40*/  ISETP.GE.U32.AND P0, PT, R150, 0x7fffffc3, PT ;  /* 0x7fffffc39600780c */ /* 0x000fe40003f06070 */
[----:B------:R-:W-:Y:S01]  /*4d50*/  LOP3.LUT R144, R144, 0x3, RZ, 0xc0, !PT ;  /* 0x0000000390907812 */ /* 0x000fe200078ec0ff */
[----:B------:R-:W-:Y:S01]  /*4d60*/  IMAD.IADD R151, R151, 0x1, R152 ;  /* 0x0000000197977824 */ /* 0x000fe200078e0298 */
[----:B------:R-:W-:-:S02]  /*4d70*/  SEL R150, RZ, 0x4, P0 ;  /* 0x00000004ff967807 */ /* 0x000fc40000000000 */
[----:B------:R-:W-:Y:S02]  /*4d80*/  ISETP.GE.U32.AND P0, PT, R153, 0x7fffffc4, PT ;  /* 0x7fffffc49900780c */ /* 0x000fe40003f06070 */
[----:B------:R-:W-:Y:S02]  /*4d90*/  IADD3 R142, R144, R143, R142 ;  /* 0x0000008f908e7210 */ /* 0x000fe40007ffe08e */
[----:B------:R-:W-:Y:S02]  /*4da0*/  IADD3 R148, R148, R149, RZ ;  /* 0x0000009594947210 */ /* 0x000fe40007ffe0ff */
[----:B------:R-:W-:Y:S01]  /*4db0*/  SEL R145, RZ, 0x7fff8, P0 ;  /* 0x0007fff8ff917807 */ /* 0x000fe20000000000 */
[----:B------:R-:W-:Y:S01]  /*4dc0*/  IMAD.SHL.U32 R142, R142, 0x100, RZ ;  /* 0x000001008e8e7824 */ /* 0x000fe200078e00ff */
[----:B------:R-:W-:Y:S02]  /*4dd0*/  LOP3.LUT R151, R151, 0x3, RZ, 0xc0, !PT ;  /* 0x0000000397977812 */ /* 0x000fe400078ec0ff */
[----:B------:R-:W-:-:S02]  /*4de0*/  LOP3.LUT R140, R140, 0x3, RZ, 0xc0, !PT ;  /* 0x000000038c8c7812 */ /* 0x000fc400078ec0ff */
[----:B------:R-:W-:Y:S02]  /*4df0*/  LOP3.LUT R148, R148, 0x3, RZ, 0xc0, !PT ;  /* 0x0000000394947812 */ /* 0x000fe400078ec0ff */
[----:B------:R-:W-:Y:S02]  /*4e00*/  IADD3 R145, R151, R145, R150 ;  /* 0x0000009197917210 */ /* 0x000fe40007ffe096 */
[----:B------:R-:W-:Y:S01]  /*4e10*/  IADD3 R2, R140, R3, R2 ;  /* 0x000000038c027210 */ /* 0x000fe20007ffe002 */
[----:B------:R-:W-:Y:S01]  /*4e20*/  VIADD R140, R212, 0xfffffffa ;  /* 0xfffffffad48c7836 */ /* 0x000fe20000000000 */
[----:B------:R-:W-:Y:S02]  /*4e30*/  IADD3 R146, R148, R147, R146 ;  /* 0x0000009394927210 */ /* 0x000fe40007ffe092 */
[----:B------:R-:W-:Y:S02]  /*4e40*/  LOP3.LUT R145, R145, 0xf, RZ, 0xc0, !PT ;  /* 0x0000000f91917812 */ /* 0x000fe400078ec0ff */
[----:B------:R-:W-:-:S02]  /*4e50*/  LOP3.LUT R3, R142, 0xf00, RZ, 0xe2, !PT ;  /* 0x00000f008e037812 */ /* 0x000fc400078ee2ff */
[----:B------:R-:W-:Y:S01]  /*4e60*/  ISETP.GE.AND P0, PT, R247, R0, PT ;  /* 0x00000000f700720c */ /* 0x000fe20003f06270 */
[----:B------:R-:W-:Y:S01]  /*4e70*/  VIADD R0, R212, 0xfffffffe ;  /* 0xfffffffed4007836 */ /* 0x000fe20000000000 */
[----:B------:R-:W-:Y:S01]  /*4e80*/  LEA R145, R146, R145, 0x4 ;  /* 0x0000009192917211 */ /* 0x000fe200078e20ff */
[----:B------:R-:W-:Y:S01]  /*4e90*/  IMAD R3, R2, 0x1000, R3 ;  /* 0x0000100002037824 */ /* 0x000fe200078e0203 */
[----:B------:R-:W-:Y:S01]  /*4ea0*/  MOV R141, UR7 ;  /* 0x00000007008d7c02 */ /* 0x000fe20008000f00 */
[----:B------:R-:W-:Y:S01]  /*4eb0*/  VIADD R2, R250, UR6 ;  /* 0x00000006fa027c36 */ /* 0x000fe20008000000 */
[----:B------:R-:W-:Y:S01]  /*4ec0*/  SEL R246, RZ, 0x4, P0 ;  /* 0x00000004fff67807 */ /* 0x000fe20000000000 */
[----:B------:R-:W-:Y:S01]  /*4ed0*/  USHF.L.U32 UR7, UR4, 0x3, URZ ;  /* 0x0000000304077899 */ /* 0x000fe2000800063f */
[----:B------:R-:W-:Y:S01]  /*4ee0*/  ISETP.GE.U32.AND P0, PT, R0, 0x7fffffdf, PT ;  /* 0x7fffffdf0000780c */ /* 0x000fe20003f06070 */
[----:B------:R-:W-:Y:S01]  /*4ef0*/  IMAD.WIDE R150, R141, 0x4, R138 ;  /* 0x000000048d967825 */ /* 0x000fe200078e028a */
[----:B------:R-:W-:Y:S01]  /*4f00*/  LOP3.LUT R0, R145, 0xff, RZ, 0xc0, !PT ;  /* 0x000000ff91007812 */ /* 0x000fe200078ec0ff */
[----:B------:R-:W-:Y:S01]  /*4f10*/  @!PT LDS RZ, [RZ] ;  /* 0x00000000fffff984 */ /* 0x000fe20000000800 */
[----:B------:R-:W-:Y:S01]  /*4f20*/  @!PT LDS RZ, [RZ] ;  /* 0x00000000fffff984 */ /* 0x000fe20000000800 */
[----:B------:R-:W-:Y:S01]  /*4f30*/  @!PT LDS RZ, [RZ] ;  /* 0x00000000fffff984 */ /* 0x000fe20000000800 */
[----:B------:R-:W-:Y:S01]  /*4f40*/  LDGSTS.E [R2], desc[UR10][R138.64], !P1 ;  /* 0x000000008a027fae */ /* 0x000fe2000c92184a */
[----:B------:R-:W-:Y:S01]  /*4f50*/  LOP3.LUT R250, R250, 0x60, RZ, 0x3c, !PT ;  /* 0x00000060fafa7812 */ /* 0x000fe200078e3cff */
[----:B------:R-:W-:-:S02]  /*4f60*/  IMAD.WIDE R148, R141, 0x4, R132 ;  /* 0x000000048d947825 */ /* 0x000fc400078e0284 */
[----:B------:R-:W-:Y:S02]  /*4f70*/  LDGSTS.E [R2+0x100], desc[UR10][R132.64], !P1 ;  /* 0x0010000084027fae */ /* 0x000fe4000c92184a */
[----:B------:R-:W-:Y:S02]  /*4f80*/  IMAD.WIDE R146, R141, 0x4, R134 ;  /* 0x000000048d927825 */ /* 0x000fe400078e0286 */
[----:B------:R-:W-:Y:S02]  /*4f90*/  LDGSTS.E [R2+0x200], desc[UR10][R134.64], !P1 ;  /* 0x0020000086027fae */ /* 0x000fe4000c92184a */
[----:B------:R-:W-:Y:S02]  /*4fa0*/  IMAD.IADD R3, R3, 0x1, R0 ;  /* 0x0000000103037824 */ /* 0x000fe400078e0200 */
[----:B------:R-:W-:Y:S01]  /*4fb0*/  IMAD.WIDE R142, R141, 0x4, R136 ;  /* 0x000000048d8e7825 */ /* 0x000fe200078e0288 */
[----:B------:R-:W-:Y:S01]  /*4fc0*/  LDGSTS.E [R2+0x300], desc[UR10][R136.64], !P1 ;  /* 0x0030000088027fae */ /* 0x000fe2000c92184a */
[----:B------:R-:W-:-:S02]  /*4fd0*/  ISETP.GE.U32.AND P1, PT, R140, 0x7fffffdb, PT ;  /* 0x7fffffdb8c00780c */ /* 0x000fc40003f26070 */
[----:B------:R-:W-:Y:S01]  /*4fe0*/  VIADD R0, R212, 0xfffffff6 ;  /* 0xfffffff6d4007836 */ /* 0x000fe20000000000 */
[----:B------:R1:W-:Y:S01]  /*4ff0*/  LDGSTS.E [R2+0x1000], desc[UR10][R150.64], !P4 ;  /* 0x0100000096027fae */ /* 0x0003e2000e12184a */
[----:B------:R-:W-:Y:S01]  /*5000*/  IMAD.U32 R141, RZ, RZ, UR7 ;  /* 0x00000007ff8d7e24 */ /* 0x000fe2000f8e00ff */
[----:B------:R-:W-:Y:S02]  /*5010*/  USHF.L.U32 UR7, UR4, 0x4, URZ ;  /* 0x0000000404077899 */ /* 0x000fe4000800063f */
[----:B------:R2:W-:Y:S01]  /*5020*/  LDGSTS.E [R2+0x1100], desc[UR10][R148.64], !P4 ;  /* 0x0110000094027fae */ /* 0x0005e2000e12184a */
[----:B------:R-:W-:-:S03]  /*5030*/  IMAD.WIDE R144, R141, 0x4, R136 ;  /* 0x000000048d907825 */ /* 0x000fc600078e0288 */
[----:B------:R3:W-:Y:S04]  /*5040*/  LDGSTS.E [R2+0x1200], desc[UR10][R146.64], !P4 ;  /* 0x0120000092027fae */ /* 0x0007e8000e12184a */
[----:B------:R1:W-:Y:S04]  /*5050*/  STL.64 [R1+0x218], R150 ;  /* 0x0002189601007387 */ /* 0x0003e80000100a00 */
[----:B------:R4:W-:Y:S01]  /*5060*/  LDGSTS.E [R2+0x1300], desc[UR10][R142.64], !P4 ;  /* 0x013000008e027fae */ /* 0x0009e2000e12184a */
[----:B------:R-:W-:Y:S02]  /*5070*/  ISETP.GE.U32.AND P4, PT, R0, 0x7fffffd7, PT ;  /* 0x7fffffd70000780c */ /* 0x000fe40003f86070 */
[----:B------:R-:W-:Y:S01]  /*5080*/  LOP3.LUT R0, R3, 0xffff, RZ, 0xc0, !PT ;  /* 0x0000ffff03007812 */ /* 0x000fe200078ec0ff */
[----:B------:R2:W-:Y:S03]  /*5090*/  STL.64 [R1+0x210], R148 ;  /* 0x0002109401007387 */ /* 0x0005e60000100a00 */
[----:B------:R-:W-:Y:S01]  /*50a0*/  SHF.R.U32.HI R3, RZ, 0xf, R0 ;  /* 0x0000000fff037819 */ /* 0x000fe20000011600 */
[C---:B-1----:R-:W-:Y:S01]  /*50b0*/  IMAD.WIDE R150, R141.reuse, 0x4, R138 ;  /* 0x000000048d967825 */ /* 0x042fe200078e028a */
[----:B------:R3:W-:Y:S04]  /*50c0*/  STL.64 [R1+0x208], R146 ;  /* 0x0002089201007387 */ /* 0x0007e80000100a00 */
[----:B------:R4:W-:Y:S01]  /*50d0*/  STL.64 [R1+0x1e8], R142 ;  /* 0x0001e88e01007387 */ /* 0x0009e20000100a00 */
[----:B--2---:R-:W-:-:S03]  /*50e0*/  IMAD.WIDE R148, R141, 0x4, R132 ;  /* 0x000000048d947825 */ /* 0x004fc600078e0284 */
[----:B------:R1:W-:Y:S01]  /*50f0*/  LDGSTS.E [R2+0x2000], desc[UR10][R150.64], !P2 ;  /* 0x0200000096027fae */ /* 0x0003e2000d12184a */
[----:B---3--:R-:W-:-:S03]  /*5100*/  IMAD.WIDE R146, R141, 0x4, R134 ;  /* 0x000000048d927825 */ /* 0x008fc600078e0286 */
[----:B------:R2:W-:Y:S01]  /*5110*/  LDGSTS.E [R2+0x2100], desc[UR10][R148.64], !P2 ;  /* 0x0210000094027fae */ /* 0x0005e2000d12184a */
[----:B------:R-:W-:Y:S01]  /*5120*/  MOV R141, UR7 ;  /* 0x00000007008d7c02 */ /* 0x000fe20008000f00 */
[----:B------:R-:W-:Y:S01]  /*5130*/  UIMAD UR7, UR4, 0x18, URZ ;  /* 0x00000018040778a4 */ /* 0x000fe2000f8e023f */
[----:B----4-:R-:W-:Y:S01]  /*5140*/  IMAD.U32 R143, RZ, RZ, UR8 ;  /* 0x00000008ff8f7e24 */ /* 0x010fe2000f8e00ff */
[----:B------:R3:W-:Y:S01]  /*5150*/  LDGSTS.E [R2+0x2200], desc[UR10][R146.64], !P2 ;  /* 0x0220000092027fae */ /* 0x0007e2000d12184a */
[----:B------:R-:W-:-:S03]  /*5160*/  UIMAD UR8, UR4, 0x14, URZ ;  /* 0x00000014040878a4 */ /* 0x000fc6000f8e023f */
[----:B------:R4:W-:Y:S01]  /*5170*/  LDGSTS.E [R2+0x2300], desc[UR10][R144.64], !P2 ;  /* 0x0230000090027fae */ /* 0x0009e2000d12184a */
[----:B------:R-:W-:Y:S01]  /*5180*/  LOP3.LUT P2, RZ, R3, 0x1, RZ, 0xc0, !PT ;  /* 0x0000000103ff7812 */ /* 0x000fe2000784c0ff */
[----:B------:R-:W-:Y:S01]  /*5190*/  IMAD.U32 R155, RZ, RZ, UR7 ;  /* 0x00000007ff9b7e24 */ /* 0x000fe2000f8e00ff */
[----:B------:R-:W-:Y:S01]  /*51a0*/  SHF.R.U32.HI R3, RZ, 0xb, R0 ;  /* 0x0000000bff037819 */ /* 0x000fe20000011600 */
[----:B------:R1:W-:Y:S01]  /*51b0*/  STL.64 [R1+0x198], R150 ;  /* 0x0001989601007387 */ /* 0x0003e20000100a00 */
[----:B------:R-:W-:Y:S01]  /*51c0*/  UIMAD UR7, UR4, 0x1c, URZ ;  /* 0x0000001c040778a4 */ /* 0x000fe2000f8e023f */
[----:B------:R-:W-:Y:S02]  /*51d0*/  IMAD.WIDE R152, R155, 0x4, R134 ;  /* 0x000000049b987825 */ /* 0x000fe400078e0286 */
[----:B------:R2:W-:Y:S03]  /*51e0*/  STL.64 [R1+0x190], R148 ;  /* 0x0001909401007387 */ /* 0x0005e60000100a00 */
[----:B------:R-:W-:Y:S01]  /*51f0*/  IMAD.U32 R163, RZ, RZ, UR7 ;  /* 0x00000007ffa37e24 */ /* 0x000fe2000f8e00ff */
[----:B------:R3:W-:Y:S01]  /*5200*/  STL.64 [R1+0x188], R146 ;  /* 0x0001889201007387 */ /* 0x0007e20000100a00 */
[----:B------:R-:W-:-:S02]  /*5210*/  UIMAD UR7, UR4, 0x5, URZ ;  /* 0x00000005040778a4 */ /* 0x000fc4000f8e023f */
[--C-:B------:R-:W-:Y:S01]  /*5220*/  IMAD.WIDE R156, R163, 0x4, R138.reuse ;  /* 0x00000004a39c7825 */ /* 0x100fe200078e028a */
[----:B------:R4:W-:Y:S03]  /*5230*/  STL.64 [R1+0x180], R144 ;  /* 0x0001809001007387 */ /* 0x0009e60000100a00 */
[----:B-1----:R-:W-:-:S04]  /*5240*/  IMAD.WIDE R150, R143, 0x4, R138 ;  /* 0x000000048f967825 */ /* 0x002fc800078e028a */
[C---:B--2---:R-:W-:Y:S01]  /*5250*/  IMAD.WIDE R148, R143.reuse, 0x4, R132 ;  /* 0x000000048f947825 */ /* 0x044fe200078e0284 */
[----:B------:R1:W-:Y:S03]  /*5260*/  STL.64 [R1+0x138], R150 ;  /* 0x0001389601007387 */ /* 0x0003e60000100a00 */
[C---:B---3--:R-:W-:Y:S01]  /*5270*/  IMAD.WIDE R146, R143.reuse, 0x4, R134 ;  /* 0x000000048f927825 */ /* 0x048fe200078e0286 */
[----:B------:R1:W-:Y:S03]  /*5280*/  LDGSTS.E [R2+0x3000], desc[UR10][R150.64], !P5 ;  /* 0x0300000096027fae */ /* 0x0003e6000e92184a */
[--C-:B----4-:R-:W-:Y:S01]  /*5290*/  IMAD.WIDE R144, R143, 0x4, R136.reuse ;  /* 0x000000048f907825 */ /* 0x110fe200078e0288 */
[----:B------:R2:W-:Y:S03]  /*52a0*/  STL.64 [R1+0x130], R148 ;  /* 0x0001309401007387 */ /* 0x0005e60000100a00 */
[----:B------:R-:W-:Y:S01]  /*52b0*/  IMAD.WIDE R142, R141, 0x4, R136 ;  /* 0x000000048d8e7825 */ /* 0x000fe200078e0288 */
[----:B------:R2:W-:Y:S03]  /*52c0*/  LDGSTS.E [R2+0x3100], desc[UR10][R148.64], !P5 ;  /* 0x0310000094027fae */ /* 0x0005e6000e92184a */
[----:B------:R-:W-:Y:S01]  /*52d0*/  IMAD.WIDE R158, R163, 0x4, R132 ;  /* 0x00000004a39e7825 */ /* 0x000fe200078e0284 */
[----:B------:R3:W-:Y:S03]  /*52e0*/  STL.64 [R1+0x128], R146 ;  /* 0x0001289201007387 */ /* 0x0007e60000100a00 */
[----:B-1----:R-:W-:Y:S01]  /*52f0*/  IMAD.WIDE R150, R141, 0x4, R138 ;  /* 0x000000048d967825 */ /* 0x002fe200078e028a */
[----:B------:R3:W-:Y:S03]  /*5300*/  LDGSTS.E [R2+0x3200], desc[UR10][R146.64], !P5 ;  /* 0x0320000092027fae */ /* 0x0007e6000e92184a */
[----:B------:R-:W-:Y:S01]  /*5310*/  IMAD.WIDE R160, R163, 0x4, R134 ;  /* 0x00000004a3a07825 */ /* 0x000fe200078e0286 */
[----:B------:R1:W-:Y:S03]  /*5320*/  STL.64 [R1+0x120], R144 ;  /* 0x0001209001007387 */ /* 0x0003e60000100a00 */
[----:B--2---:R-:W-:Y:S01]  /*5330*/  IMAD.WIDE R148, R141, 0x4, R132 ;  /* 0x000000048d947825 */ /* 0x004fe200078e0284 */
[----:B------:R1:W-:Y:S01]  /*5340*/  LDGSTS.E [R2+0x3300], desc[UR10][R144.64], !P5 ;  /* 0x0330000090027fae */ /* 0x0003e2000e92184a */
[----:B------:R-:W-:-:S02]  /*5350*/  LOP3.LUT P5, RZ, R3, 0x1, RZ, 0xc0, !PT ;  /* 0x0000000103ff7812 */ /* 0x000fc400078ac0ff */
[----:B------:R-:W-:Y:S01]  /*5360*/  SHF.R.U32.HI R3, RZ, 0x7, R0 ;  /* 0x00000007ff037819 */ /* 0x000fe20000011600 */
[----:B------:R2:W-:Y:S01]  /*5370*/  LDGSTS.E [R2+0x4000], desc[UR10][R150.64], P2 ;  /* 0x0400000096027fae */ /* 0x0005e2000912184a */
[----:B---3--:R-:W-:Y:S01]  /*5380*/  IMAD.U32 R147, RZ, RZ, UR8 ;  /* 0x00000008ff937e24 */ /* 0x008fe2000f8e00ff */
[----:B------:R-:W-:Y:S01]  /*5390*/  UIMAD UR8, UR4, 0x9, URZ ;  /* 0x00000009040878a4 */ /* 0x000fe2000f8e023f */
[----:B------:R-:W-:Y:S01]  /*53a0*/  IMAD.WIDE R162, R163, 0x4, R136 ;  /* 0x00000004a3a27825 */ /* 0x000fe200078e0288 */
[----:B------:R3:W-:Y:S03]  /*53b0*/  LDGSTS.E [R2+0x4100], desc[UR10][R148.64], P2 ;  /* 0x0410000094027fae */ /* 0x0007e6000912184a */
[----:B-1----:R-:W-:Y:S01]  /*53c0*/  IMAD.WIDE R144, R141, 0x4, R134 ;  /* 0x000000048d907825 */ /* 0x002fe200078e0286 */
[----:B------:R2:W-:Y:S03]  /*53d0*/  STL.64 [R1+0xd8], R150 ;  /* 0x0000d89601007387 */ /* 0x0005e60000100a00 */
[----:B------:R-:W-:Y:S01]  /*53e0*/  IMAD.WIDE R140, R147, 0x4, R138 ;  /* 0x00000004938c7825 */ /* 0x000fe200078e028a */
[----:B------:R1:W-:Y:S04]  /*53f0*/  LDGSTS.E [R2+0x4200], desc[UR10][R144.64], P2 ;  /* 0x0420000090027fae */ /* 0x0003e8000912184a */
[----:B------:R4:W-:Y:S01]  /*5400*/  LDGSTS.E [R2+0x4300], desc[UR10][R142.64], P2 ;  /* 0x043000008e027fae */ /* 0x0009e2000912184a */
[----:B------:R-:W-:-:S02]  /*5410*/  LOP3.LUT P2, RZ, R3, 0x1, RZ, 0xc0, !PT ;  /* 0x0000000103ff7812 */ /* 0x000fc4000784c0ff */
[----:B------:R-:W-:Y:S01]  /*5420*/  SHF.R.U32.HI R3, RZ, 0x3, R0 ;  /* 0x00000003ff037819 */ /* 0x000fe20000011600 */
[----:B------:R3:W-:Y:S01]  /*5430*/  STL.64 [R1+0x50], R148 ;  /* 0x0000509401007387 */ /* 0x0007e20000100a00 */
[----:B--2---:R-:W-:Y:S02]  /*5440*/  IMAD.WIDE R150, R155, 0x4, R132 ;  /* 0x000000049b967825 */ /* 0x004fe400078e0284 */
[----:B------:R-:W-:Y:S01]  /*5450*/  LOP3.LUT P6, RZ, R3, 0x1, RZ, 0xc0, !PT ;  /* 0x0000000103ff7812 */ /* 0x000fe200078cc0ff */
[----:B------:R1:W-:Y:S01]  /*5460*/  STL.64 [R1+0x48], R144 ;  /* 0x0000489001007387 */ /* 0x0003e20000100a00 */
[----:B------:R-:W-:-:S03]  /*5470*/  VIADD R3, R212, 0xfffffff2 ;  /* 0xfffffff2d4037836 */ /* 0x000fc60000000000 */
[----:B------:R4:W-:Y:S04]  /*5480*/  STL.64 [R1+0x40], R142 ;  /* 0x0000408e01007387 */ /* 0x0009e80000100a00 */
[----:B------:R-:W-:Y:S01]  /*5490*/  LDGSTS.E [R2+0x5000], desc[UR10][R140.64], P5 ;  /* 0x050000008c027fae */ /* 0x000fe2000a92184a */
[----:B---3--:R-:W-:-:S03]  /*54a0*/  IMAD.WIDE R148, R155, 0x4, R138 ;  /* 0x000000049b947825 */ /* 0x008fc600078e028a */
[----:B------:R2:W-:Y:S01]  /*54b0*/  STL.64 [R1+0x238], R172 ;  /* 0x000238ac01007387 */ /* 0x0005e20000100a00 */
[----:B-1----:R-:W-:-:S03]  /*54c0*/  IMAD.WIDE R144, R147, 0x4, R134 ;  /* 0x0000000493907825 */ /* 0x002fc600078e0286 */
[----:B------:R1:W-:Y:S01]  /*54d0*/  STL.64 [R1+0x230], R170 ;  /* 0x000230aa01007387 */ /* 0x0003e20000100a00 */
[----:B----4-:R-:W-:-:S03]  /*54e0*/  IMAD.WIDE R142, R147, 0x4, R132 ;  /* 0x00000004938e7825 */ /* 0x010fc600078e0284 */
[----:B------:R3:W-:Y:S01]  /*54f0*/  STL.64 [R1+0x228], R168 ;  /* 0x000228a801007387 */ /* 0x0007e20000100a00 */
[----:B------:R-:W-:-:S03]  /*5500*/  IMAD.WIDE R146, R147, 0x4, R136 ;  /* 0x0000000493927825 */ /* 0x000fc600078e0288 */
[----:B------:R-:W-:Y:S01]  /*5510*/  LDGSTS.E [R2+0x5100], desc[UR10][R142.64], P5 ;  /* 0x051000008e027fae */ /* 0x000fe2000a92184a */
[----:B------:R-:W-:-:S03]  /*5520*/  IMAD.WIDE R154, R155, 0x4, R136 ;  /* 0x000000049b9a7825 */ /* 0x000fc600078e0288 */
[----:B------:R-:W-:Y:S04]  /*5530*/  LDGSTS.E [R2+0x5200], desc[UR10][R144.64], P5 ;  /* 0x0520000090027fae */ /* 0x000fe8000a92184a */
[----:B------:R-:W-:Y:S01]  /*5540*/  LDGSTS.E [R2+0x5300], desc[UR10][R146.64], P5 ;  /* 0x0530000092027fae */ /* 0x000fe2000a92184a */
[----:B------:R-:W-:Y:S01]  /*5550*/  ISETP.GE.U32.AND P5, PT, R3, 0x7fffffd3, PT ;  /* 0x7fffffd30300780c */ /* 0x000fe20003fa6070 */
[----:B------:R-:W-:Y:S02]  /*5560*/  VIADD R3, R212, 0xfffffffd ;  /* 0xfffffffdd4037836 */ /* 0x000fe40000000000 */
[----:B------:R-:W-:Y:S04]  /*5570*/  LDGSTS.E [R2+0x6000], desc[UR10][R148.64], P2 ;  /* 0x0600000094027fae */ /* 0x000fe8000912184a */
[----:B------:R-:W-:Y:S04]  /*5580*/  LDGSTS.E [R2+0x6100], desc[UR10][R150.64], P2 ;  /* 0x0610000096027fae */ /* 0x000fe8000912184a */
[----:B------:R-:W-:Y:S04]  /*5590*/  LDGSTS.E [R2+0x6200], desc[UR10][R152.64], P2 ;  /* 0x0620000098027fae */ /* 0x000fe8000912184a */
[----:B------:R-:W-:Y:S01]  /*55a0*/  LDGSTS.E [R2+0x6300], desc[UR10][R154.64], P2 ;  /* 0x063000009a027fae */ /* 0x000fe2000912184a */
[----:B------:R-:W-:Y:S01]  /*55b0*/  ISETP.GE.U32.AND P2, PT, R3, 0x7fffffde, PT ;  /* 0x7fffffde0300780c */ /* 0x000fe20003f46070 */
[----:B------:R-:W-:-:S02]  /*55c0*/  VIADD R3, R166, UR6 ;  /* 0x00000006a6037c36 */ /* 0x000fc40008000000 */
[----:B------:R-:W-:Y:S01]  /*55d0*/  LDGSTS.E [R2+0x7000], desc[UR10][R156.64], P6 ;  /* 0x070000009c027fae */ /* 0x000fe2000b12184a */
[----:B------:R-:W-:-:S03]  /*55e0*/  IMAD.WIDE R166, R165, 0x4, R136 ;  /* 0x00000004a5a67825 */ /* 0x000fc600078e0288 */
[----:B------:R-:W-:Y:S01]  /*55f0*/  LDGSTS.E [R2+0x7100], desc[UR10][R158.64], P6 ;  /* 0x071000009e027fae */ /* 0x000fe2000b12184a */
[----:B------:R-:W-:Y:S01]  /*5600*/  IMAD.U32 R165, RZ, RZ, UR7 ;  /* 0x00000007ffa57e24 */ /* 0x000fe2000f8e00ff */
[----:B------:R-:W-:Y:S02]  /*5610*/  UIMAD UR7, UR4, 0xd, URZ ;  /* 0x0000000d040778a4 */ /* 0x000fe4000f8e023f */
[----:B------:R-:W-:Y:S04]  /*5620*/  LDGSTS.E [R2+0x7200], desc[UR10][R160.64], P6 ;  /* 0x07200000a0027fae */ /* 0x000fe8000b12184a */
[----:B------:R-:W-:Y:S04]  /*5630*/  LDGSTS.E [R2+0x7300], desc[UR10][R162.64], P6 ;  /* 0x07300000a2027fae */ /* 0x000fe8000b12184a */
[----:B------:R2:W-:Y:S04]  /*5640*/  LDGSTS.E [R3+0x400], desc[UR10][R172.64], !P0 ;  /* 0x00400000ac037fae */ /* 0x0005e8000c12184a */
[----:B------:R1:W-:Y:S04]  /*5650*/  LDGSTS.E [R3+0x500], desc[UR10][R170.64], !P0 ;  /* 0x00500000aa037fae */ /* 0x0003e8000c12184a */
[----:B------:R3:W-:Y:S04]  /*5660*/  LDGSTS.E [R3+0x600], desc[UR10][R168.64], !P0 ;  /* 0x00600000a8037fae */ /* 0x0007e8000c12184a */
[----:B------:R4:W-:Y:S01]  /*5670*/  STL.64 [R1+0x220], R166 ;  /* 0x000220a601007387 */ /* 0x0009e20000100a00 */
[----:B--2---:R-:W-:-:S03]  /*5680*/  IMAD.WIDE R172, R165, 0x4, R138 ;  /* 0x00000004a5ac7825 */ /* 0x004fc600078e028a */
[----:B------:R4:W-:Y:S01]  /*5690*/  LDGSTS.E [R3+0x700], desc[UR10][R166.64], !P0 ;  /* 0x00700000a6037fae */ /* 0x0009e2000c12184a */
[C---:B-1----:R-:W-:Y:S01]  /*56a0*/  IMAD.WIDE R170, R165.reuse, 0x4, R132 ;  /* 0x00000004a5aa7825 */ /* 0x042fe200078e0284 */
[----:B------:R-:W-:Y:S02]  /*56b0*/  ISETP.GE.U32.AND P0, PT, R164, 0x7fffffda, PT ;  /* 0x7fffffdaa400780c */ /* 0x000fe40003f06070 */
[----:B------:R-:W-:Y:S01]  /*56c0*/  IADD3 R164, R212, -0xb, RZ ;  /* 0xfffffff5d4a47810 */ /* 0x000fe20007ffe0ff */
[C---:B---3--:R-:W-:Y:S01]  /*56d0*/  IMAD.WIDE R168, R165.reuse, 0x4, R134 ;  /* 0x00000004a5a87825 */ /* 0x048fe200078e0286 */
[----:B------:R1:W-:Y:S04]  /*56e0*/  STL.64 [R1+0x1d8], R172 ;  /* 0x0001d8ac01007387 */ /* 0x0003e80000100a00 */
[----:B------:R1:W-:Y:S01]  /*56f0*/  LDGSTS.E [R3+0x1400], desc[UR10][R172.64], !P1 ;  /* 0x01400000ac037fae */ /* 0x0003e2000c92184a */
[----:B----4-:R-:W-:-:S03]  /*5700*/  IMAD.WIDE R166, R165, 0x4, R136 ;  /* 0x00000004a5a67825 */ /* 0x010fc600078e0288 */
[----:B------:R2:W-:Y:S01]  /*5710*/  STL.64 [R1+0x1d0], R170 ;  /* 0x0001d0aa01007387 */ /* 0x0005e20000100a00 */
[----:B------:R-:W-:Y:S01]  /*5720*/  IMAD.U32 R165, RZ, RZ, UR8 ;  /* 0x00000008ffa57e24 */ /* 0x000fe2000f8e00ff */
[----:B------:R-:W-:Y:S02]  /*5730*/  UIMAD UR8, UR4, 0x11, URZ ;  /* 0x00000011040878a4 */ /* 0x000fe4000f8e023f */
[----:B------:R2:W-:Y:S01]  /*5740*/  LDGSTS.E [R3+0x1500], desc[UR10][R170.64], !P1 ;  /* 0x01500000aa037fae */ /* 0x0005e2000c92184a */
[----:B------:R-:W-:-:S03]  /*5750*/  IMAD.WIDE R174, R165, 0x4, R138 ;  /* 0x00000004a5ae7825 */ /* 0x000fc600078e028a */
[----:B------:R3:W-:Y:S01]  /*5760*/  STL.64 [R1+0x1c8], R168 ;  /* 0x0001c8a801007387 */ /* 0x0007e20000100a00 */
[----:B-1----:R-:W-:-:S03]  /*5770*/  IMAD.WIDE R172, R165, 0x4, R132 ;  /* 0x00000004a5ac7825 */ /* 0x002fc600078e0284 */
[----:B------:R3:W-:Y:S01]  /*5780*/  LDGSTS.E [R3+0x1600], desc[UR10][R168.64], !P1 ;  /* 0x01600000a8037fae */ /* 0x0007e2000c92184a */
[----:B--2---:R-:W-:-:S03]  /*5790*/  IMAD.WIDE R170, R165, 0x4, R134 ;  /* 0x00000004a5aa7825 */ /* 0x004fc600078e0286 */
[----:B------:R1:W-:Y:S01]  /*57a0*/  LDGSTS.E [R3+0x1700], desc[UR10][R166.64], !P1 ;  /* 0x01700000a6037fae */ /* 0x0003e2000c92184a */
[----:B------:R-:W-:Y:S02]  /*57b0*/  ISETP.GE.U32.AND P1, PT, R164, 0x7fffffd6, PT ;  /* 0x7fffffd6a400780c */ /* 0x000fe40003f26070 */
[----:B------:R-:W-:Y:S01]  /*57c0*/  SHF.R.U32.HI R164, RZ, 0xe, R0 ;  /* 0x0000000effa47819 */ /* 0x000fe20000011600 */
[----:B------:R1:W-:Y:S01]  /*57d0*/  STL.64 [R1+0x1c0], R166 ;  /* 0x0001c0a601007387 */ /* 0x0003e20000100a00 */
[----:B---3--:R-:W-:-:S03]  /*57e0*/  IMAD.WIDE R168, R165, 0x4, R136 ;  /* 0x00000004a5a87825 */ /* 0x008fc600078e0288 */
[----:B------:R2:W-:Y:S01]  /*57f0*/  LDGSTS.E [R3+0x2400], desc[UR10][R174.64], !P4 ;  /* 0x02400000ae037fae */ /* 0x0005e2000e12184a */
[----:B------:R-:W-:-:S03]  /*5800*/  IMAD.U32 R165, RZ, RZ, UR8 ;  /* 0x00000008ffa57e24 */ /* 0x000fc6000f8e00ff */
[----:B------:R3:W-:Y:S01]  /*5810*/  LDGSTS.E [R3+0x2500], desc[UR10][R172.64], !P4 ;  /* 0x02500000ac037fae */ /* 0x0007e2000e12184a */
[----:B------:R-:W-:Y:S01]  /*5820*/  UIMAD UR8, UR4, 0x19, URZ ;  /* 0x00000019040878a4 */ /* 0x000fe2000f8e023f */
[----:B-1----:R-:W-:Y:S02]  /*5830*/  IMAD.U32 R167, RZ, RZ, UR7 ;  /* 0x00000007ffa77e24 */ /* 0x002fe4000f8e00ff */
[----:B------:R1:W-:Y:S01]  /*5840*/  LDGSTS.E [R3+0x2600], desc[UR10][R170.64], !P4 ;  /* 0x02600000aa037fae */ /* 0x0003e2000e12184a */
[----:B------:R-:W-:Y:S02]  /*5850*/  UIMAD UR7, UR4, 0x15, URZ ;  /* 0x00000015040778a4 */ /* 0x000fe4000f8e023f */
[----:B------:R-:W-:Y:S01]  /*5860*/  MOV R178, UR8 ;  /* 0x0000000800b27c02 */ /* 0x000fe20008000f00 */
[----:B------:R-:W-:Y:S01]  /*5870*/  UIMAD UR8, UR4, 0x1d, URZ ;  /* 0x0000001d040878a4 */ /* 0x000fe2000f8e023f */
[----:B------:R4:W-:Y:S01]  /*5880*/  LDGSTS.E [R3+0x2700], desc[UR10][R168.64], !P4 ;  /* 0x02700000a8037fae */ /* 0x0009e2000e12184a */
[----:B------:R-:W-:-:S02]  /*5890*/  LOP3.LUT P4, RZ, R164, 0x1, RZ, 0xc0, !PT ;  /* 0x00000001a4ff7812 */ /* 0x000fc4000788c0ff */
[----:B------:R-:W-:Y:S01]  /*58a0*/  SHF.R.U32.HI R164, RZ, 0xa, R0 ;  /* 0x0000000affa47819 */ /* 0x000fe20000011600 */
[----:B------:R2:W-:Y:S01]  /*58b0*/  STL.64 [R1+0x178], R174 ;  /* 0x000178ae01007387 */ /* 0x0005e20000100a00 */
[----:B------:R-:W-:Y:S01]  /*58c0*/  IMAD.U32 R186, RZ, RZ, UR8 ;  /* 0x00000008ffba7e24 */ /* 0x000fe2000f8e00ff */
[----:B------:R-:W-:Y:S01]  /*58d0*/  UIMAD UR8, UR4, 0x6, URZ ;  /* 0x00000006040878a4 */ /* 0x000fe2000f8e023f */
[----:B------:R-:W-:Y:S01]  /*58e0*/  IMAD.WIDE R176, R178, 0x4, R134 ;  /* 0x00000004b2b07825 */ /* 0x000fe200078e0286 */
[----:B------:R3:W-:Y:S03]  /*58f0*/  STL.64 [R1+0x170], R172 ;  /* 0x000170ac01007387 */ /* 0x0007e60000100a00 */
[C---:B------:R-:W-:Y:S01]  /*5900*/  IMAD.WIDE R182, R186.reuse, 0x4, R132 ;  /* 0x00000004bab67825 */ /* 0x040fe200078e0284 */
[----:B------:R1:W-:Y:S03]  /*5910*/  STL.64 [R1+0x168], R170 ;  /* 0x000168aa01007387 */ /* 0x0003e60000100a00 */
[----:B------:R-:W-:Y:S01]  /*5920*/  IMAD.WIDE R184, R186, 0x4, R134 ;  /* 0x00000004bab87825 */ /* 0x000fe200078e0286 */
[----:B------:R4:W-:Y:S03]  /*5930*/  STL.64 [R1+0x160], R168 ;  /* 0x000160a801007387 */ /* 0x0009e60000100a00 */
[----:B--2---:R-:W-:-:S04]  /*5940*/  IMAD.WIDE R174, R167, 0x4, R138 ;  /* 0x00000004a7ae7825 */ /* 0x004fc800078e028a */
[C---:B---3--:R-:W-:Y:S01]  /*5950*/  IMAD.WIDE R172, R167.reuse, 0x4, R132 ;  /* 0x00000004a7ac7825 */ /* 0x048fe200078e0284 */
[----:B------:R2:W-:Y:S03]  /*5960*/  STL.64 [R1+0x118], R174 ;  /* 0x000118ae01007387 */ /* 0x0005e60000100a00 */
[C---:B-1----:R-:W-:Y:S01]  /*5970*/  IMAD.WIDE R170, R167.reuse, 0x4, R134 ;  /* 0x00000004a7aa7825 */ /* 0x042fe200078e0286 */
[----:B------:R2:W-:Y:S03]  /*5980*/  LDGSTS.E [R3+0x3400], desc[UR10][R174.64], !P5 ;  /* 0x03400000ae037fae */ /* 0x0005e6000e92184a */
[--C-:B----4-:R-:W-:Y:S01]  /*5990*/  IMAD.WIDE R168, R167, 0x4, R136.reuse ;  /* 0x00000004a7a87825 */ /* 0x110fe200078e0288 */
[----:B------:R1:W-:Y:S03]  /*59a0*/  STL.64 [R1+0x110], R172 ;  /* 0x000110ac01007387 */ /* 0x0003e60000100a00 */
[C---:B------:R-:W-:Y:S01]  /*59b0*/  IMAD.WIDE R166, R165.reuse, 0x4, R136 ;  /* 0x00000004a5a67825 */ /* 0x040fe200078e0288 */
[----:B------:R1:W-:Y:S04]  /*59c0*/  LDGSTS.E [R3+0x3500], desc[UR10][R172.64], !P5 ;  /* 0x03500000ac037fae */ /* 0x0003e8000e92184a */
[----:B------:R3:W-:Y:S01]  /*59d0*/  STL.64 [R1+0x108], R170 ;  /* 0x000108aa01007387 */ /* 0x0007e20000100a00 */
[----:B--2---:R-:W-:-:S03]  /*59e0*/  IMAD.WIDE R174, R165, 0x4, R138 ;  /* 0x00000004a5ae7825 */ /* 0x004fc600078e028a */
[----:B------:R3:W-:Y:S04]  /*59f0*/  LDGSTS.E [R3+0x3600], desc[UR10][R170.64], !P5 ;  /* 0x03600000aa037fae */ /* 0x0007e8000e92184a */
[----:B------:R2:W-:Y:S01]  /*5a00*/  STL.64 [R1+0x100], R168 ;  /* 0x000100a801007387 */ /* 0x0005e20000100a00 */
[----:B-1----:R-:W-:-:S03]  /*5a10*/  IMAD.WIDE R172, R165, 0x4, R132 ;  /* 0x00000004a5ac7825 */ /* 0x002fc600078e0284 */
[----:B------:R2:W-:Y:S01]  /*5a20*/  LDGSTS.E [R3+0x3700], desc[UR10][R168.64], !P5 ;  /* 0x03700000a8037fae */ /* 0x0005e2000e92184a */
[----:B------:R-:W-:Y:S02]  /*5a30*/  LOP3.LUT P5, RZ, R164, 0x1, RZ, 0xc0, !PT ;  /* 0x00000001a4ff7812 */ /* 0x000fe400078ac0ff */
[----:B------:R-:W-:Y:S01]  /*5a40*/  SHF.R.U32.HI R164, RZ, 0x6, R0 ;  /* 0x00000006ffa47819 */ /* 0x000fe20000011600 */
[----:B------:R1:W-:Y:S01]  /*5a50*/  LDGSTS.E [R3+0x4400], desc[UR10][R174.64], P4 ;  /* 0x04400000ae037fae */ /* 0x0003e2000a12184a */
[----:B---3--:R-:W-:Y:S01]  /*5a60*/  IMAD.U32 R170, RZ, RZ, UR7 ;  /* 0x00000007ffaa7e24 */ /* 0x008fe2000f8e00ff */
[----:B------:R-:W-:Y:S02]  /*5a70*/  USHF.L.U32 UR7, UR4, 0x1, URZ ;  /* 0x0000000104077899 */ /* 0x000fe4000800063f */
[----:B------:R3:W-:Y:S01]  /*5a80*/  LDGSTS.E [R3+0x4500], desc[UR10][R172.64], P4 ;  /* 0x04500000ac037fae */ /* 0x0007e2000a12184a */
[----:B--2---:R-:W-:-:S03]  /*5a90*/  IMAD.WIDE R168, R165, 0x4, R134 ;  /* 0x00000004a5a87825 */ /* 0x004fc600078e0286 */
[----:B------:R1:W-:Y:S01]  /*5aa0*/  STL.64 [R1+0x38], R174 ;  /* 0x000038ae01007387 */ /* 0x0003e20000100a00 */
[----:B------:R-:W-:-:S03]  /*5ab0*/  IMAD.U32 R188, RZ, RZ, UR7 ;  /* 0x00000007ffbc7e24 */ /* 0x000fc6000f8e00ff */
[----:B------:R2:W-:Y:S01]  /*5ac0*/  LDGSTS.E [R3+0x4600], desc[UR10][R168.64], P4 ;  /* 0x04600000a8037fae */ /* 0x0005e2000a12184a */
[----:B------:R-:W-:Y:S01]  /*5ad0*/  UIMAD UR7, UR4, 0xa, URZ ;  /* 0x0000000a040778a4 */ /* 0x000fe2000f8e023f */
[C---:B------:R-:W-:Y:S02]  /*5ae0*/  IMAD.WIDE R196, R188.reuse, 0x4, R138 ;  /* 0x00000004bcc47825 */ /* 0x040fe400078e028a */
[----:B------:R3:W-:Y:S02]  /*5af0*/  STL.64 [R1+0x30], R172 ;  /* 0x000030ac01007387 */ /* 0x0007e40000100a00 */
[----:B------:R-:W-:Y:S02]  /*5b00*/  IMAD.WIDE R194, R188, 0x4, R132 ;  /* 0x00000004bcc27825 */ /* 0x000fe400078e0284 */
[----:B------:R4:W-:Y:S01]  /*5b10*/  LDGSTS.E [R3+0x4700], desc[UR10][R166.64], P4 ;  /* 0x04700000a6037fae */ /* 0x0009e2000a12184a */
[----:B------:R-:W-:Y:S01]  /*5b20*/  LOP3.LUT P4, RZ, R164, 0x1, RZ, 0xc0, !PT ;  /* 0x00000001a4ff7812 */ /* 0x000fe2000788c0ff */
[----:B------:R-:W-:-:S02]  /*5b30*/  IMAD.WIDE R164, R170, 0x4, R138 ;  /* 0x00000004aaa47825 */ /* 0x000fc400078e028a */
[----:B------:R2:W-:Y:S02]  /*5b40*/  STL.64 [R1+0x28], R168 ;  /* 0x000028a801007387 */ /* 0x0005e40000100a00 */
[----:B-1----:R-:W-:Y:S01]  /*5b50*/  IMAD.WIDE R174, R178, 0x4, R132 ;  /* 0x00000004b2ae7825 */ /* 0x002fe200078e0284 */
[----:B---3--:R-:W-:Y:S01]  /*5b60*/  SHF.R.U32.HI R172, RZ, 0x2, R0 ;  /* 0x00000002ffac7819 */ /* 0x008fe20000011600 */
[----:B------:R4:W-:Y:S02]  /*5b70*/  STL.64 [R1+0x20], R166 ;  /* 0x000020a601007387 */ /* 0x0009e40000100a00 */
[----:B------:R-:W-:Y:S01]  /*5b80*/  IMAD.WIDE R192, R188, 0x4, R134 ;  /* 0x00000004bcc07825 */ /* 0x000fe200078e0286 */
[----:B------:R-:W-:Y:S01]  /*5b90*/  LOP3.LUT P6, RZ, R172, 0x1, RZ, 0xc0, !PT ;  /* 0x00000001acff7812 */ /* 0x000fe200078cc0ff */
[----:B------:R-:W-:Y:S02]  /*5ba0*/  LDGSTS.E [R3+0x5400], desc[UR10][R164.64], P5 ;  /* 0x05400000a4037fae */ /* 0x000fe4000a92184a */
[----:B------:R-:W-:-:S02]  /*5bb0*/  IMAD.WIDE R172, R178, 0x4, R138 ;  /* 0x00000004b2ac7825 */ /* 0x000fc400078e028a */
[----:B------:R1:W-:Y:S02]  /*5bc0*/  STL.64 [R1+0x200], R196 ;  /* 0x000200c401007387 */ /* 0x0003e40000100a00 */
[C---:B--2---:R-:W-:Y:S02]  /*5bd0*/  IMAD.WIDE R168, R170.reuse, 0x4, R134 ;  /* 0x00000004aaa87825 */ /* 0x044fe400078e0286 */
[----:B------:R2:W-:Y:S02]  /*5be0*/  STL.64 [R1+0x1f8], R194 ;  /* 0x0001f8c201007387 */ /* 0x0005e40000100a00 */
[C---:B----4-:R-:W-:Y:S02]  /*5bf0*/  IMAD.WIDE R166, R170.reuse, 0x4, R132 ;  /* 0x00000004aaa67825 */ /* 0x050fe400078e0284 */
[----:B------:R3:W-:Y:S02]  /*5c00*/  STL.64 [R1+0x1f0], R192 ;  /* 0x0001f0c001007387 */ /* 0x0007e40000100a00 */
[----:B------:R-:W-:-:S02]  /*5c10*/  IMAD.WIDE R170, R170, 0x4, R136 ;  /* 0x00000004aaaa7825 */ /* 0x000fc400078e0288 */
[----:B------:R-:W-:Y:S02]  /*5c20*/  LDGSTS.E [R3+0x5500], desc[UR10][R166.64], P5 ;  /* 0x05500000a6037fae */ /* 0x000fe4000a92184a */
[--C-:B------:R-:W-:Y:S02]  /*5c30*/  IMAD.WIDE R178, R178, 0x4, R136.reuse ;  /* 0x00000004b2b27825 */ /* 0x100fe400078e0288 */
[----:B------:R-:W-:Y:S02]  /*5c40*/  LDGSTS.E [R3+0x5600], desc[UR10][R168.64], P5 ;  /* 0x05600000a8037fae */ /* 0x000fe4000a92184a */
[----:B------:R-:W-:Y:S02]  /*5c50*/  IMAD.WIDE R190, R188, 0x4, R136 ;  /* 0x00000004bcbe7825 */ /* 0x000fe400078e0288 */
[----:B------:R-:W-:Y:S01]  /*5c60*/  LDGSTS.E [R3+0x5700], desc[UR10][R170.64], P5 ;  /* 0x05700000aa037fae */ /* 0x000fe2000a92184a */
[----:B------:R-:W-:Y:S01]  /*5c70*/  ISETP.GE.U32.AND P5, PT, R180, 0x7fffffd2, PT ;  /* 0x7fffffd2b400780c */ /* 0x000fe20003fa6070 */
[----:B------:R-:W-:-:S02]  /*5c80*/  IMAD.WIDE R180, R186, 0x4, R138 ;  /* 0x00000004bab47825 */ /* 0x000fc400078e028a */
[----:B------:R-:W-:Y:S02]  /*5c90*/  LDGSTS.E [R3+0x6400], desc[UR10][R172.64], P4 ;  /* 0x06400000ac037fae */ /* 0x000fe4000a12184a */
[----:B------:R-:W-:Y:S02]  /*5ca0*/  IMAD.WIDE R186, R186, 0x4, R136 ;  /* 0x00000004baba7825 */ /* 0x000fe400078e0288 */
[----:B------:R-:W-:Y:S02]  /*5cb0*/  LDGSTS.E [R3+0x6500], desc[UR10][R174.64], P4 ;  /* 0x06500000ae037fae */ /* 0x000fe4000a12184a */
[----:B------:R-:W-:Y:S01]  /*5cc0*/  IMAD.U32 R188, RZ, RZ, UR8 ;  /* 0x00000008ffbc7e24 */ /* 0x000fe2000f8e00ff */
[----:B------:R-:W-:Y:S01]  /*5cd0*/  UIMAD UR8, UR4, 0xe, URZ ;  /* 0x0000000e040878a4 */ /* 0x000fe2000f8e023f */
[----:B------:R-:W-:Y:S04]  /*5ce0*/  LDGSTS.E [R3+0x6600], desc[UR10][R176.64], P4 ;  /* 0x06600000b0037fae */ /* 0x000fe8000a12184a */
[----:B------:R-:W-:Y:S01]  /*5cf0*/  LDGSTS.E [R3+0x6700], desc[UR10][R178.64], P4 ;  /* 0x06700000b2037fae */ /* 0x000fe2000a12184a */
[----:B------:R-:W-:-:S02]  /*5d00*/  ISETP.GE.U32.AND P4, PT, R189, 0x7fffffdd, PT ;  /* 0x7fffffddbd00780c */ /* 0x000fc40003f86070 */
[----:B------:R-:W-:Y:S01]  /*5d10*/  IADD3 R189, R212, -0x8, RZ ;  /* 0xfffffff8d4bd7810 */ /* 0x000fe20007ffe0ff */
[----:B------:R-:W-:Y:S04]  /*5d20*/  LDGSTS.E [R3+0x7400], desc[UR10][R180.64], P6 ;  /* 0x07400000b4037fae */ /* 0x000fe8000b12184a */
[----:B------:R-:W-:Y:S04]  /*5d30*/  LDGSTS.E [R3+0x7500], desc[UR10][R182.64], P6 ;  /* 0x07500000b6037fae */ /* 0x000fe8000b12184a */
[----:B------:R-:W-:Y:S04]  /*5d40*/  LDGSTS.E [R3+0x7600], desc[UR10][R184.64], P6 ;  /* 0x07600000b8037fae */ /* 0x000fe8000b12184a */
[----:B------:R-:W-:Y:S04]  /*5d50*/  LDGSTS.E [R3+0x7700], desc[UR10][R186.64], P6 ;  /* 0x07700000ba037fae */ /* 0x000fe8000b12184a */
[----:B------:R1:W-:Y:S04]  /*5d60*/  LDGSTS.E [R240+0x800], desc[UR10][R196.64], !P2 ;  /* 0x00800000c4f07fae */ /* 0x0003e8000d12184a */
[----:B------:R2:W-:Y:S04]  /*5d70*/  LDGSTS.E [R240+0x900], desc[UR10][R194.64], !P2 ;  /* 0x00900000c2f07fae */ /* 0x0005e8000d12184a */
[----:B------:R3:W-:Y:S04]  /*5d80*/  LDGSTS.E [R240+0xa00], desc[UR10][R192.64], !P2 ;  /* 0x00a00000c0f07fae */ /* 0x0007e8000d12184a */
[----:B------:R4:W-:Y:S01]  /*5d90*/  STL.64 [R1+0x1e0], R190 ;  /* 0x0001e0be01007387 */ /* 0x0009e20000100a00 */
[----:B-1----:R-:W-:-:S03]  /*5da0*/  IMAD.WIDE R196, R188, 0x4, R138 ;  /* 0x00000004bcc47825 */ /* 0x002fc600078e028a */
[----:B------:R4:W-:Y:S01]  /*5db0*/  LDGSTS.E [R240+0xb00], desc[UR10][R190.64], !P2 ;  /* 0x00b00000bef07fae */ /* 0x0009e2000d12184a */
[C---:B--2---:R-:W-:Y:S01]  /*5dc0*/  IMAD.WIDE R194, R188.reuse, 0x4, R132 ;  /* 0x00000004bcc27825 */ /* 0x044fe200078e0284 */
[----:B------:R-:W-:Y:S02]  /*5dd0*/  ISETP.GE.U32.AND P2, PT, R189, 0x7fffffd9, PT ;  /* 0x7fffffd9bd00780c */ /* 0x000fe40003f46070 */
[----:B------:R1:W-:Y:S01]  /*5de0*/  STL.64 [R1+0x1b8], R196 ;  /* 0x0001b8c401007387 */ /* 0x0003e20000100a00 */
[----:B---3--:R-:W-:-:S03]  /*5df0*/  IMAD.WIDE R192, R188, 0x4, R134 ;  /* 0x00000004bcc07825 */ /* 0x008fc600078e0286 */
[----:B------:R1:W-:Y:S01]  /*5e00*/  LDGSTS.E [R240+0x1800], desc[UR10][R196.64], !P0 ;  /* 0x01800000c4f07fae */ /* 0x0003e2000c12184a */
[----:B------:R-:W-:Y:S02]  /*5e10*/  VIADD R189, R212, 0xfffffff4 ;  /* 0xfffffff4d4bd7836 */ /* 0x000fe40000000000 */
[----:B----4-:R-:W-:Y:S01]  /*5e20*/  IMAD.WIDE R190, R188, 0x4, R136 ;  /* 0x00000004bcbe7825 */ /* 0x010fe200078e0288 */
[----:B------:R2:W-:Y:S03]  /*5e30*/  STL.64 [R1+0x1b0], R194 ;  /* 0x0001b0c201007387 */ /* 0x0005e60000100a00 */
[----:B------:R-:W-:Y:S01]  /*5e40*/  IMAD.U32 R188, RZ, RZ, UR7 ;  /* 0x00000007ffbc7e24 */ /* 0x000fe2000f8e00ff */
[----:B------:R2:W-:Y:S01]  /*5e50*/  LDGSTS.E [R240+0x1900], desc[UR10][R194.64], !P0 ;  /* 0x01900000c2f07fae */ /* 0x0005e2000c12184a */
[----:B------:R-:W-:Y:S02]  /*5e60*/  UIMAD UR7, UR4, 0x12, URZ ;  /* 0x00000012040778a4 */ /* 0x000fe4000f8e023f */
[C---:B-1----:R-:W-:Y:S01]  /*5e70*/  IMAD.WIDE R196, R188.reuse, 0x4, R138 ;  /* 0x00000004bcc47825 */ /* 0x042fe200078e028a */
[----:B------:R1:W-:Y:S04]  /*5e80*/  STL.64 [R1+0x1a8], R192 ;  /* 0x0001a8c001007387 */ /* 0x0003e80000100a00 */
[----:B------:R1:W-:Y:S01]  /*5e90*/  LDGSTS.E [R240+0x1a00], desc[UR10][R192.64], !P0 ;  /* 0x01a00000c0f07fae */ /* 0x0003e2000c12184a */
[----:B--2---:R-:W-:-:S03]  /*5ea0*/  IMAD.WIDE R194, R188, 0x4, R132 ;  /* 0x00000004bcc27825 */ /* 0x004fc600078e0284 */
[----:B------:R2:W-:Y:S04]  /*5eb0*/  STL.64 [R1+0x1a0], R190 ;  /* 0x0001a0be01007387 */ /* 0x0005e80000100a00 */
[----:B------:R2:W-:Y:S01]  /*5ec0*/  LDGSTS.E [R240+0x1b00], desc[UR10][R190.64], !P0 ;  /* 0x01b00000bef07fae */ /* 0x0005e2000c12184a */
[----:B------:R-:W-:Y:S01]  /*5ed0*/  ISETP.GE.U32.AND P0, PT, R189, 0x7fffffd5, PT ;  /* 0x7fffffd5bd00780c */ /* 0x000fe20003f06070 */
[----:B-1----:R-:W-:Y:S02]  /*5ee0*/  IMAD.WIDE R192, R188, 0x4, R134 ;  /* 0x00000004bcc07825 */ /* 0x002fe400078e0286 */
[----:B------:R1:W-:Y:S01]  /*5ef0*/  LDGSTS.E [R240+0x2800], desc[UR10][R196.64], !P1 ;  /* 0x02800000c4f07fae */ /* 0x0003e2000c92184a */
[----:B------:R-:W-:Y:S01]  /*5f00*/  MOV R189, UR8 ;  /* 0x0000000800bd7c02 */ /* 0x000fe20008000f00 */
[----:B------:R-:W-:-:S02]  /*5f10*/  UIMAD UR8, UR4, 0x16, URZ ;  /* 0x00000016040878a4 */ /* 0x000fc4000f8e023f */
[----:B------:R3:W-:Y:S01]  /*5f20*/  LDGSTS.E [R240+0x2900], desc[UR10][R194.64], !P1 ;  /* 0x02900000c2f07fae */ /* 0x0007e2000c92184a */
[----:B--2---:R-:W-:Y:S01]  /*5f30*/  IMAD.WIDE R190, R188, 0x4, R136 ;  /* 0x00000004bcbe7825 */ /* 0x004fe200078e0288 */
[----:B------:R-:W-:Y:S02]  /*5f40*/  SHF.R.U32.HI R188, RZ, 0xd, R0 ;  /* 0x0000000dffbc7819 */ /* 0x000fe40000011600 */
[----:B------:R2:W-:Y:S04]  /*5f50*/  LDGSTS.E [R240+0x2a00], desc[UR10][R192.64], !P1 ;  /* 0x02a00000c0f07fae */ /* 0x0005e8000c92184a */
[----:B------:R4:W-:Y:S01]  /*5f60*/  LDGSTS.E [R240+0x2b00], desc[UR10][R190.64], !P1 ;  /* 0x02b00000bef07fae */ /* 0x0009e2000c92184a */
[----:B------:R-:W-:Y:S01]  /*5f70*/  LOP3.LUT P1, RZ, R188, 0x1, RZ, 0xc0, !PT ;  /* 0x00000001bcff7812 */ /* 0x000fe2000782c0ff */
[----:B------:R-:W-:Y:S01]  /*5f80*/  IMAD.U32 R188, RZ, RZ, UR7 ;  /* 0x00000007ffbc7e24 */ /* 0x000fe2000f8e00ff */
[----:B------:R-:W-:Y:S01]  /*5f90*/  UIMAD UR7, UR4, 0x1a, URZ ;  /* 0x0000001a040778a4 */ /* 0x000fe2000f8e023f */
[----:B------:R1:W-:Y:S02]  /*5fa0*/  STL.64 [R1+0x158], R196 ;  /* 0x000158c401007387 */ /* 0x0003e40000100a00 */
[----:B------:R-:W-:-:S02]  /*5fb0*/  IMAD.WIDE R198, R188, 0x4, R138 ;  /* 0x00000004bcc67825 */ /* 0x000fc400078e028a */
[----:B------:R3:W-:Y:S02]  /*5fc0*/  STL.64 [R1+0x150], R194 ;  /* 0x000150c201007387 */ /* 0x0007e40000100a00 */
[----:B------:R-:W-:Y:S01]  /*5fd0*/  IMAD.U32 R202, RZ, RZ, UR7 ;  /* 0x00000007ffca7e24 */ /* 0x000fe2000f8e00ff */
[----:B------:R-:W-:Y:S01]  /*5fe0*/  UIMAD UR7, UR4, 0x1e, URZ ;  /* 0x0000001e040778a4 */ /* 0x000fe2000f8e023f */
[----:B------:R2:W-:Y:S02]  /*5ff0*/  STL.64 [R1+0x148], R192 ;  /* 0x000148c001007387 */ /* 0x0005e40000100a00 */
[----:B------:R-:W-:Y:S02]  /*6000*/  IMAD.WIDE R200, R202, 0x4, R134 ;  /* 0x00000004cac87825 */ /* 0x000fe400078e0286 */
[----:B------:R4:W-:Y:S01]  /*6010*/  STL.64 [R1+0x140], R190 ;  /* 0x000140be01007387 */ /* 0x0009e20000100a00 */
[----:B------:R-:W-:Y:S01]  /*6020*/  MOV R210, UR7 ;  /* 0x0000000700d27c02 */ /* 0x000fe20008000f00 */
[----:B-1----:R-:W-:Y:S01]  /*6030*/  IMAD.WIDE R196, R189, 0x4, R138 ;  /* 0x00000004bdc47825 */ /* 0x002fe200078e028a */
[----:B------:R-:W-:-:S03]  /*6040*/  UIMAD UR7, UR4, 0x3, URZ ;  /* 0x00000003040778a4 */ /* 0x000fc6000f8e023f */
[C---:B---3--:R-:W-:Y:S01]  /*6050*/  IMAD.WIDE R194, R189.reuse, 0x4, R132 ;  /* 0x00000004bdc27825 */ /* 0x048fe200078e0284 */
[----:B------:R1:W-:Y:S03]  /*6060*/  STL.64 [R1+0xf8], R196 ;  /* 0x0000f8c401007387 */ /* 0x0003e60000100a00 */
[C---:B--2---:R-:W-:Y:S01]  /*6070*/  IMAD.WIDE R192, R189.reuse, 0x4, R134 ;  /* 0x00000004bdc07825 */ /* 0x044fe200078e0286 */
[----:B------:R1:W-:Y:S03]  /*6080*/  LDGSTS.E [R240+0x3800], desc[UR10][R196.64], !P5 ;  /* 0x03800000c4f07fae */ /* 0x0003e6000e92184a */
[----:B----4-:R-:W-:Y:S01]  /*6090*/  IMAD.WIDE R190, R189, 0x4, R136 ;  /* 0x00000004bdbe7825 */ /* 0x010fe200078e0288 */
[----:B------:R-:W-:Y:S01]  /*60a0*/  SHF.R.U32.HI R189, RZ, 0x9, R0 ;  /* 0x00000009ffbd7819 */ /* 0x000fe20000011600 */
[----:B------:R2:W-:Y:S02]  /*60b0*/  STL.64 [R1+0xf0], R194 ;  /* 0x0000f0c201007387 */ /* 0x0005e40000100a00 */
[----:B------:R-:W-:-:S02]  /*60c0*/  IMAD.WIDE R206, R210, 0x4, R132 ;  /* 0x00000004d2ce7825 */ /* 0x000fc400078e0284 */
[----:B------:R2:W-:Y:S02]  /*60d0*/  LDGSTS.E [R240+0x3900], desc[UR10][R194.64], !P5 ;  /* 0x03900000c2f07fae */ /* 0x0005e4000e92184a */
[----:B------:R-:W-:Y:S02]  /*60e0*/  IMAD.WIDE R208, R210, 0x4, R134 ;  /* 0x00000004d2d07825 */ /* 0x000fe400078e0286 */
[----:B------:R3:W-:Y:S02]  /*60f0*/  STL.64 [R1+0xe8], R192 ;  /* 0x0000e8c001007387 */ /* 0x0007e40000100a00 */
[----:B-1----:R-:W-:Y:S02]  /*6100*/  IMAD.WIDE R196, R188, 0x4, R132 ;  /* 0x00000004bcc47825 */ /* 0x002fe400078e0284 */
[----:B------:R3:W-:Y:S04]  /*6110*/  LDGSTS.E [R240+0x3a00], desc[UR10][R192.64], !P5 ;  /* 0x03a00000c0f07fae */ /* 0x0007e8000e92184a */
[----:B------:R1:W-:Y:S01]  /*6120*/  STL.64 [R1+0xe0], R190 ;  /* 0x0000e0be01007387 */ /* 0x0003e20000100a00 */
[----:B--2---:R-:W-:Y:S01]  /*6130*/  IMAD.U32 R194, RZ, RZ, UR8 ;  /* 0x00000008ffc27e24 */ /* 0x004fe2000f8e00ff */
[----:B------:R-:W-:-:S02]  /*6140*/  UIMAD UR8, UR4, 0x7, URZ ;  /* 0x00000007040878a4 */ /* 0x000fc4000f8e023f */
[----:B------:R1:W-:Y:S01]  /*6150*/  LDGSTS.E [R240+0x3b00], desc[UR10][R190.64], !P5 ;  /* 0x03b00000bef07fae */ /* 0x0003e2000e92184a */
[----:B------:R-:W-:Y:S01]  /*6160*/  LOP3.LUT P5, RZ, R189, 0x1, RZ, 0xc0, !PT ;  /* 0x00000001bdff7812 */ /* 0x000fe200078ac0ff */
[C---:B---3--:R-:W-:Y:S02]  /*6170*/  IMAD.WIDE R192, R188.reuse, 0x4, R134 ;  /* 0x00000004bcc07825 */ /* 0x048fe400078e0286 */
[----:B------:R2:W-:Y:S04]  /*6180*/  LDGSTS.E [R240+0x4800], desc[UR10][R198.64], P1 ;  /* 0x04800000c6f07fae */ /* 0x0005e8000892184a */
[----:B------:R3:W-:Y:S01]  /*6190*/  LDGSTS.E [R240+0x4900], desc[UR10][R196.64], P1 ;  /* 0x04900000c4f07fae */ /* 0x0007e2000892184a */
[----:B-1----:R-:W-:Y:S01]  /*61a0*/  IMAD.WIDE R190, R188, 0x4, R136 ;  /* 0x00000004bcbe7825 */ /* 0x002fe200078e0288 */
[----:B------:R-:W-:-:S02]  /*61b0*/  SHF.R.U32.HI R188, RZ, 0x5, R0 ;  /* 0x00000005ffbc7819 */ /* 0x000fc40000011600 */
[----:B------:R2:W-:Y:S04]  /*61c0*/  STL.64 [R1+0x18], R198 ;  /* 0x000018c601007387 */ /* 0x0005e80000100a00 */
[----:B------:R1:W-:Y:S04]  /*61d0*/  LDGSTS.E [R240+0x4a00], desc[UR10][R192.64], P1 ;  /* 0x04a00000c0f07fae */ /* 0x0003e8000892184a */
[----:B------:R3:W-:Y:S04]  /*61e0*/  STL.64 [R1+0x10], R196 ;  /* 0x000010c401007387 */ /* 0x0007e80000100a00 */
[----:B------:R4:W-:Y:S01]  /*61f0*/  LDGSTS.E [R240+0x4b00], desc[UR10][R190.64], P1 ;  /* 0x04b00000bef07fae */ /* 0x0009e2000892184a */
[----:B------:R-:W-:Y:S01]  /*6200*/  LOP3.LUT P1, RZ, R188, 0x1, RZ, 0xc0, !PT ;  /* 0x00000001bcff7812 */ /* 0x000fe2000782c0ff */
[----:B------:R-:W-:-:S02]  /*6210*/  IMAD.WIDE R188, R194, 0x4, R138 ;  /* 0x00000004c2bc7825 */ /* 0x000fc400078e028a */
[----:B------:R1:W-:Y:S02]  /*6220*/  STL.64 [R1+0x8], R192 ;  /* 0x000008c001007387 */ /* 0x0003e40000100a00 */
[----:B--2---:R-:W-:Y:S01]  /*6230*/  IMAD.WIDE R198, R202, 0x4, R132 ;  /* 0x00000004cac67825 */ /* 0x004fe200078e0284 */
[----:B---3--:R-:W-:Y:S01]  /*6240*/  SHF.R.U32.HI R196, RZ, 0x1, R0 ;  /* 0x00000001ffc47819 */ /* 0x008fe20000011600 */
[----:B------:R4:W-:Y:S03]  /*6250*/  STL.64 [R1], R190 ;  /* 0x000000be01007387 */ /* 0x0009e60000100a00 */
[----:B------:R-:W-:Y:S01]  /*6260*/  LOP3.LUT P6, RZ, R196, 0x1, RZ, 0xc0, !PT ;  /* 0x00000001c4ff7812 */ /* 0x000fe200078cc0ff */
[----:B------:R-:W-:Y:S01]  /*6270*/  LDGSTS.E [R240+0x5800], desc[UR10][R188.64], P5 ;  /* 0x05800000bcf07fae */ /* 0x000fe2000a92184a */
[----:B------:R-:W-:-:S03]  /*6280*/  IMAD.WIDE R196, R202, 0x4, R138 ;  /* 0x00000004cac47825 */ /* 0x000fc600078e028a */
[----:B------:R-:W-:Y:S01]  /*6290*/  STL [R1+0x954], R249 ;  /* 0x000954f901007387 */ /* 0x000fe20000100800 */
[----:B-1----:R-:W-:-:S03]  /*62a0*/  IMAD.WIDE R192, R194, 0x4, R134 ;  /* 0x00000004c2c07825 */ /* 0x002fc600078e0286 */
[----:B------:R1:W-:Y:S01]  /*62b0*/  STL [R1+0xf68], R244 ;  /* 0x000f68f401007387 */ /* 0x0003e20000100800 */
[----:B----4-:R-:W-:-:S04]  /*62c0*/  IMAD.WIDE R190, R194, 0x4, R132 ;  /* 0x00000004c2be7825 */ /* 0x010fc800078e0284 */
[--C-:B------:R-:W-:Y:S01]  /*62d0*/  IMAD.WIDE R194, R194, 0x4, R136.reuse ;  /* 0x00000004c2c27825 */ /* 0x100fe200078e0288 */
[----:B------:R-:W-:Y:S03]  /*62e0*/  LDGSTS.E [R240+0x5900], desc[UR10][R190.64], P5 ;  /* 0x05900000bef07fae */ /* 0x000fe6000a92184a */
[----:B------:R-:W-:Y:S01]  /*62f0*/  IMAD.WIDE R202, R202, 0x4, R136 ;  /* 0x00000004caca7825 */ /* 0x000fe200078e0288 */
[----:B------:R-:W-:Y:S04]  /*6300*/  LDGSTS.E [R240+0x5a00], desc[UR10][R192.64], P5 ;  /* 0x05a00000c0f07fae */ /* 0x000fe8000a92184a */
[----:B------:R-:W-:Y:S01]  /*6310*/  LDGSTS.E [R240+0x5b00], desc[UR10][R194.64], P5 ;  /* 0x05b00000c2f07fae */ /* 0x000fe2000a92184a */
[----:B------:R-:W-:Y:S01]  /*6320*/  ISETP.GE.U32.AND P5, PT, R204, 0x7fffffad, PT ;  /* 0x7fffffadcc00780c */ /* 0x000fe20003fa6070 */
[----:B------:R-:W-:-:S02]  /*6330*/  IMAD.WIDE R204, R210, 0x4, R138 ;  /* 0x00000004d2cc7825 */ /* 0x000fc400078e028a */
[----:B------:R-:W-:Y:S01]  /*6340*/  LDGSTS.E [R240+0x6800], desc[UR10][R196.64], P1 ;  /* 0x06800000c4f07fae */ /* 0x000fe2000892184a */
[----:B------:R-:W-:Y:S01]  /*6350*/  SEL R216, RZ, 0x1, P5 ;  /* 0x00000001ffd87807 */ /* 0x000fe20002800000 */
[----:B------:R-:W-:Y:S02]  /*6360*/  IMAD.WIDE R210, R210, 0x4, R136 ;  /* 0x00000004d2d27825 */ /* 0x000fe400078e0288 */
[----:B------:R-:W-:Y:S04]  /*6370*/  LDGSTS.E [R240+0x6900], desc[UR10][R198.64], P1 ;  /* 0x06900000c6f07fae */ /* 0x000fe8000892184a */
[----:B------:R-:W-:Y:S04]  /*6380*/  LDGSTS.E [R240+0x6a00], desc[UR10][R200.64], P1 ;  /* 0x06a00000c8f07fae */ /* 0x000fe8000892184a */
[----:B------:R-:W-:Y:S01]  /*6390*/  LDGSTS.E [R240+0x6b00], desc[UR10][R202.64], P1 ;  /* 0x06b00000caf07fae */ /* 0x000fe2000892184a */
[----:B------:R-:W-:Y:S01]  /*63a0*/  ISETP.GE.U32.AND P1, PT, R213, 0x7fffffae, PT ;  /* 0x7fffffaed500780c */ /* 0x000fe20003f26070 */
[----:B------:R-:W-:-:S02]  /*63b0*/  VIADD R213, R212, 0xffffffcf ;  /* 0xffffffcfd4d57836 */ /* 0x000fc40000000000 */
[----:B------:R-:W-:Y:S01]  /*63c0*/  LDGSTS.E [R240+0x7800], desc[UR10][R204.64], P6 ;  /* 0x07800000ccf07fae */ /* 0x000fe2000b12184a */
[----:B------:R-:W-:Y:S02]  /*63d0*/  SEL R215, RZ, 0x1fffe, P1 ;  /* 0x0001fffeffd77807 */ /* 0x000fe40000800000 */
[----:B------:R-:W-:Y:S01]  /*63e0*/  ISETP.GE.U32.AND P5, PT, R213, 0x7fffffb0, PT ;  /* 0x7fffffb0d500780c */ /* 0x000fe20003fa6070 */
[----:B------:R-:W-:Y:S01]  /*63f0*/  LDGSTS.E [R240+0x7900], desc[UR10][R206.64], P6 ;  /* 0x07900000cef07fae */ /* 0x000fe2000b12184a */
[----:B------:R-:W-:Y:S02]  /*6400*/  VIADD R213, R212, 0xffffffca ;  /* 0xffffffcad4d57836 */ /* 0x000fe40000000000 */
[----:B------:R-:W-:Y:S01]  /*6410*/  SEL R228, RZ, 0x7fff8, P5 ;  /* 0x0007fff8ffe47807 */ /* 0x000fe20002800000 */
[----:B------:R-:W-:Y:S01]  /*6420*/  LDGSTS.E [R240+0x7a00], desc[UR10][R208.64], P6 ;  /* 0x07a00000d0f07fae */ /* 0x000fe2000b12184a */
[----:B------:R-:W-:Y:S01]  /*6430*/  IMAD.IADD R216, R216, 0x1, R215 ;  /* 0x00000001d8d87824 */ /* 0x000fe200078e02d7 */
[----:B------:R-:W-:-:S02]  /*6440*/  ISETP.GE.U32.AND P5, PT, R213, 0x7fffffab, PT ;  /* 0x7fffffabd500780c */ /* 0x000fc40003fa6070 */
[----:B------:R-:W-:Y:S01]  /*6450*/  LDGSTS.E [R240+0x7b00], desc[UR10][R210.64], P6 ;  /* 0x07b00000d2f07fae */ /* 0x000fe2000b12184a */
[----:B------:R-:W-:Y:S02]  /*6460*/  ISETP.GT.AND P6, PT, R249, 0x1f, PT ;  /* 0x0000001ff900780c */ /* 0x000fe40003fc4270 */
[----:B------:R-:W-:Y:S02]  /*6470*/  SEL R231, RZ, 0x4, P5 ;  /* 0x00000004ffe77807 */ /* 0x000fe40002800000 */
[----:B------:R-:W-:Y:S02]  /*6480*/  SEL R245, RZ, 0x4, !P6 ;  /* 0x00000004fff57807 */ /* 0x000fe40007000000 */
[----:B------:R-:W-:Y:S02]  /*6490*/  ISETP.GE.U32.AND P6, PT, R214, 0x7fffffaf, PT ;  /* 0x7fffffafd600780c */ /* 0x000fe40003fc6070 */
[----:B------:R-:W-:Y:S02]  /*64a0*/  IADD3 R214, R212, -0x38, RZ ;  /* 0xffffffc8d4d67810 */ /* 0x000fe40007ffe0ff */
[----:B------:R-:W-:-:S02]  /*64b0*/  SEL R229, RZ, 0x4, P6 ;  /* 0x00000004ffe57807 */ /* 0x000fc40003000000 */
[----:B------:R-:W-:Y:S01]  /*64c0*/  ISETP.GE.U32.AND P6, PT, R217, 0x7fffffaa, PT ;  /* 0x7fffffaad900780c */ /* 0x000fe20003fc6070 */
[----:B------:R-:W-:Y:S01]  /*64d0*/  VIADD R217, R212, 0xffffffcb ;  /* 0xffffffcbd4d97836 */ /* 0x000fe20000000000 */
[----:B------:R-:W-:Y:S02]  /*64e0*/  ISETP.GE.U32.AND P1, PT, R214, 0x7fffffa9, PT ;  /* 0x7fffffa9d600780c */ /* 0x000fe40003f26070 */
[----:B------:R-:W-:Y:S02]  /*64f0*/  SEL R213, RZ, 0x1fffe, P6 ;  /* 0x0001fffeffd57807 */ /* 0x000fe40003000000 */
[----:B------:R-:W-:Y:S02]  /*6500*/  SEL R214, RZ, 0x1, P1 ;  /* 0x00000001ffd67807 */ /* 0x000fe40000800000 */
[----:B------:R-:W-:Y:S01]  /*6510*/  ISETP.GE.U32.AND P5, PT, R219, 0x7fffffa6, PT ;  /* 0x7fffffa6db00780c */ /* 0x000fe20003fa6070 */
[C---:B------:R-:W-:Y:S01]  /*6520*/  VIADD R219, R212.reuse, 0xffffffc7 ;  /* 0xffffffc7d4db7836 */ /* 0x040fe20000000000 */
[----:B------:R-:W-:Y:S01]  /*6530*/  ISETP.GE.U32.AND P1, PT, R217, 0x7fffffac, PT ;  /* 0x7fffffacd900780c */ /* 0x000fe20003f26070 */
[----:B------:R-:W-:Y:S01]  /*6540*/  VIADD R217, R212, 0xffffffc6 ;  /* 0xffffffc6d4d97836 */ /* 0x000fe20000000000 */
[----:B------:R-:W-:-:S02]  /*6550*/  ISETP.GE.U32.AND P6, PT, R218, 0x7fffffa5, PT ;  /* 0x7fffffa5da00780c */ /* 0x000fc40003fc6070 */
[----:B------:R-:W-:Y:S02]  /*6560*/  SEL R230, RZ, 0x7fff8, P1 ;  /* 0x0007fff8ffe67807 */ /* 0x000fe40000800000 */
[----:B------:R-:W-:Y:S02]  /*6570*/  SEL R218, RZ, 0x1, P6 ;  /* 0x00000001ffda7807 */ /* 0x000fe40003000000 */
[----:B------:R-:W-:Y:S01]  /*6580*/  ISETP.GE.U32.AND P6, PT, R219, 0x7fffffa8, PT ;  /* 0x7fffffa8db00780c */ /* 0x000fe20003fc6070 */
[----:B------:R-:W-:Y:S01]  /*6590*/  VIADD R219, R212, 0xffffffc2 ;  /* 0xffffffc2d4db7836 */ /* 0x000fe20000000000 */
[----:B------:R-:W-:Y:S02]  /*65a0*/  ISETP.GE.U32.AND P1, PT, R217, 0x7fffffa7, PT ;  /* 0x7fffffa7d900780c */ /* 0x000fe40003f26070 */
[----:B------:R-:W-:Y:S02]  /*65b0*/  SEL R217, RZ, 0x1fffe, P5 ;  /* 0x0001fffeffd97807 */ /* 0x000fe40002800000 */
[----:B------:R-:W-:-:S02]  /*65c0*/  ISETP.GE.U32.AND P5, PT, R220, 0x7fffffa2, PT ;  /* 0x7fffffa2dc00780c */ /* 0x000fc40003fa6070 */
[----:B------:R-:W-:Y:S02]  /*65d0*/  IADD3 R220, R212, -0x3d, RZ ;  /* 0xffffffc3d4dc7810 */ /* 0x000fe40007ffe0ff */
[----:B------:R-:W-:Y:S02]  /*65e0*/  SEL R233, RZ, 0x4, P1 ;  /* 0x00000004ffe97807 */ /* 0x000fe40000800000 */
[----:B------:R-:W-:Y:S02]  /*65f0*/  ISETP.GE.U32.AND P1, PT, R219, 0x7fffffa3, PT ;  /* 0x7fffffa3db00780c */ /* 0x000fe40003f26070 */
[----:B------:R-:W-:Y:S02]  /*6600*/  SEL R232, RZ, 0x7fff8, P6 ;  /* 0x0007fff8ffe87807 */ /* 0x000fe40003000000 */
[----:B------:R-:W-:Y:S01]  /*6610*/  ISETP.GE.U32.AND P6, PT, R220, 0x7fffffa4, PT ;  /* 0x7fffffa4dc00780c */ /* 0x000fe20003fc6070 */
[----:B------:R-:W-:Y:S01]  /*6620*/  VIADD R220, R212, 0xffffffde ;  /* 0xffffffded4dc7836 */ /* 0x000fe20000000000 */
[----:B------:R-:W-:-:S02]  /*6630*/  SEL R235, RZ, 0x4, P1 ;  /* 0x00000004ffeb7807 */ /* 0x000fc40000800000 */
[----:B------:R-:W-:Y:S02]  /*6640*/  SEL R219, RZ, 0x1fffe, P5 ;  /* 0x0001fffeffdb7807 */ /* 0x000fe40002800000 */
[----:B------:R-:W-:Y:S01]  /*6650*/  ISETP.GE.U32.AND P1, PT, R222, 0x7fffffbe, PT ;  /* 0x7fffffbede00780c */ /* 0x000fe20003f26070 */
[----:B------:R-:W-:Y:S01]  /*6660*/  VIADD R222, R212, 0xffffffdf ;  /* 0xffffffdfd4de7836 */ /* 0x000fe20000000000 */
[----:B------:R-:W-:Y:S02]  /*6670*/  ISETP.GE.U32.AND P5, PT, R221, 0x7fffffbd, PT ;  /* 0x7fffffbddd00780c */ /* 0x000fe40003fa6070 */
[----:B------:R-:W-:Y:S02]  /*6680*/  SEL R234, RZ, 0x7fff8, P6 ;  /* 0x0007fff8ffea7807 */ /* 0x000fe40003000000 */
[----:B------:R-:W-:Y:S02]  /*6690*/  ISETP.GE.U32.AND P6, PT, R220, 0x7fffffbf, PT ;  /* 0x7fffffbfdc00780c */ /* 0x000fe40003fc6070 */
[----:B------:R-:W-:-:S02]  /*66a0*/  SEL R221, RZ, 0x1, P5 ;  /* 0x00000001ffdd7807 */ /* 0x000fc40002800000 */
[----:B------:R-:W-:Y:S01]  /*66b0*/  ISETP.GE.U32.AND P5, PT, R222, 0x7fffffc0, PT ;  /* 0x7fffffc0de00780c */ /* 0x000fe20003fa6070 */
[----:B------:R-:W-:Y:S01]  /*66c0*/  VIADD R222, R212, 0xffffffda ;  /* 0xffffffdad4de7836 */ /* 0x000fe20000000000 */
[----:B------:R-:W-:Y:S02]  /*66d0*/  SEL R237, RZ, 0x4, P6 ;  /* 0x00000004ffed7807 */ /* 0x000fe40003000000 */
[----:B------:R-:W-:Y:S02]  /*66e0*/  SEL R220, RZ, 0x1fffe, P1 ;  /* 0x0001fffeffdc7807 */ /* 0x000fe40000800000 */
[----:B------:R-:W-:Y:S01]  /*66f0*/  ISETP.GE.U32.AND P6, PT, R224, 0x7fffffba, PT ;  /* 0x7fffffbae000780c */ /* 0x000fe20003fc6070 */
[----:B------:R-:W-:Y:S01]  /*6700*/  VIADD R224, R212, 0xffffffdb ;  /* 0xffffffdbd4e07836 */ /* 0x000fe20000000000 */
[----:B------:R-:W-:Y:S02]  /*6710*/  ISETP.GE.U32.AND P1, PT, R223, 0x7fffffb9, PT ;  /* 0x7fffffb9df00780c */ /* 0x000fe40003f26070 */
[----:B------:R-:W-:-:S02]  /*6720*/  SEL R236, RZ, 0x7fff8, P5 ;  /* 0x0007fff8ffec7807 */ /* 0x000fc40002800000 */
[----:B------:R-:W-:Y:S02]  /*6730*/  ISETP.GE.U32.AND P5, PT, R222, 0x7fffffbb, PT ;  /* 0x7fffffbbde00780c */ /* 0x000fe40003fa6070 */
[----:B------:R-:W-:Y:S02]  /*6740*/  SEL R223, RZ, 0x1, P1 ;  /* 0x00000001ffdf7807 */ /* 0x000fe40000800000 */
[----:B------:R-:W-:Y:S01]  /*6750*/  ISETP.GE.U32.AND P1, PT, R224, 0x7fffffbc, PT ;  /* 0x7fffffbce000780c */ /* 0x000fe20003f26070 */
[----:B------:R-:W-:Y:S01]  /*6760*/  VIADD R224, R212, 0xffffffd6 ;  /* 0xffffffd6d4e07836 */ /* 0x000fe20000000000 */
[----:B------:R-:W-:Y:S02]  /*6770*/  SEL R239, RZ, 0x4, P5 ;  /* 0x00000004ffef7807 */ /* 0x000fe40002800000 */
[----:B------:R-:W-:Y:S02]  /*6780*/  SEL R222, RZ, 0x1fffe, P6 ;  /* 0x0001fffeffde7807 */ /* 0x000fe40003000000 */
[----:B------:R-:W-:Y:S01]  /*6790*/  ISETP.GE.U32.AND P5, PT, R226, 0x7fffffb6, PT ;  /* 0x7fffffb6e200780c */ /* 0x000fe20003fa6070 */
[----:B------:R-:W-:Y:S01]  /*67a0*/  VIADD R226, R212, 0xffffffd7 ;  /* 0xffffffd7d4e27836 */ /* 0x000fe20000000000 */
[----:B------:R-:W-:-:S02]  /*67b0*/  ISETP.GE.U32.AND P6, PT, R225, 0x7fffffb5, PT ;  /* 0x7fffffb5e100780c */ /* 0x000fc40003fc6070 */
[----:B------:R-:W-:Y:S02]  /*67c0*/  SEL R238, RZ, 0x7fff8, P1 ;  /* 0x0007fff8ffee7807 */ /* 0x000fe40000800000 */
[----:B------:R-:W-:Y:S02]  /*67d0*/  ISETP.GE.U32.AND P1, PT, R224, 0x7fffffb7, PT ;  /* 0x7fffffb7e000780c */ /* 0x000fe40003f26070 */
[----:B------:R-:W-:Y:S02]  /*67e0*/  SEL R224, RZ, 0x1fffe, P5 ;  /* 0x0001fffeffe07807 */ /* 0x000fe40002800000 */
[----:B------:R-:W-:Y:S02]  /*67f0*/  SEL R225, RZ, 0x1, P6 ;  /* 0x00000001ffe17807 */ /* 0x000fe40003000000 */
[----:B------:R-:W-:Y:S02]  /*6800*/  ISETP.GE.U32.AND P5, PT, R227, 0x7fffffb1, PT ;  /* 0x7fffffb1e300780c */ /* 0x000fe40003fa6070 */
[----:B------:R-:W-:-:S02]  /*6810*/  ISETP.GE.U32.AND P6, PT, R226, 0x7fffffb8, PT ;  /* 0x7fffffb8e200780c */ /* 0x000fc40003fc6070 */
[C---:B------:R-:W-:Y:S02]  /*6820*/  IADD3 R226, R212.reuse, -0x2e, RZ ;  /* 0xffffffd2d4e27810 */ /* 0x040fe40007ffe0ff */
[----:B------:R-:W-:Y:S02]  /*6830*/  SEL R242, RZ, 0x4, P1 ;  /* 0x00000004fff27807 */ /* 0x000fe40000800000 */
[----:B------:R-:W-:Y:S02]  /*6840*/  ISETP.GE.U32.AND P1, PT, R241, 0x7fffffb2, PT ;  /* 0x7fffffb2f100780c */ /* 0x000fe40003f26070 */
[----:B------:R-:W-:Y:S02]  /*6850*/  SEL R227, RZ, 0x1, P5 ;  /* 0x00000001ffe37807 */ /* 0x000fe40002800000 */
[----:B------:R-:W-:Y:S02]  /*6860*/  SEL R241, RZ, 0x7fff8, P6 ;  /* 0x0007fff8fff17807 */ /* 0x000fe40003000000 */
[----:B------:R-:W-:Y:S01]  /*6870*/  ISETP.GE.U32.AND P5, PT, R243, 0x7fffffb4, PT ;  /* 0x7fffffb4f300780c */ /* 0x000fe20003fa6070 */
[----:B------:R-:W-:Y:S01]  /*6880*/  VIADD R243, R212, 0xfffffff0 ;  /* 0xfffffff0d4f37836 */ /* 0x000fe20000000000 */
[----:B------:R-:W-:-:S02]  /*6890*/  ISETP.GE.U32.AND P6, PT, R226, 0x7fffffb3, PT ;  /* 0x7fffffb3e200780c */ /* 0x000fc40003fc6070 */
[----:B------:R-:W-:Y:S02]  /*68a0*/  SEL R226, RZ, 0x1fffe, P1 ;  /* 0x0001fffeffe27807 */ /* 0x000fe40000800000 */
[----:B------:R-:W-:Y:S02]  /*68b0*/  ISETP.GE.U32.AND P1, PT, R244, 0x7fffffa1, PT ;  /* 0x7fffffa1f400780c */ /* 0x000fe40003f26070 */
[----:B-1----:R-:W-:Y:S02]  /*68c0*/  SEL R244, RZ, 0x4, P6 ;  /* 0x00000004fff47807 */ /* 0x002fe40003000000 */
[----:B------:R-:W-:Y:S02]  /*68d0*/  ISETP.GE.U32.AND P6, PT, R243, 0x7fffffd1, PT ;  /* 0x7fffffd1f300780c */ /* 0x000fe40003fc6070 */
[----:B------:R-:W-:Y:S02]  /*68e0*/  SEL R243, RZ, 0x7fff8, P5 ;  /* 0x0007fff8fff37807 */ /* 0x000fe40002800000 */
[----:B------:R-:W-:Y:S01]  /*68f0*/  ISETP.GE.AND P5, PT, R247, R212, PT ;  /* 0x000000d4f700720c */ /* 0x000fe20003fa6270 */
[----:B------:R-:W-:Y:S01]  /*6900*/  IMAD.IADD R212, R218, 0x1, R217 ;  /* 0x00000001dad47824 */ /* 0x000fe200078e02d9 */
[----:B------:R-:W-:Y:S01]  /*6910*/  SEL R247, RZ, 0x1, P1 ;  /* 0x00000001fff77807 */ /* 0x000fe20000800000 */
[----:B------:R-:W-:Y:S01]  /*6920*/  IMAD.IADD R217, R221, 0x1, R220 ;  /* 0x00000001ddd97824 */ /* 0x000fe200078e02dc */
[----:B------:R-:W-:Y:S01]  /*6930*/  IADD3 R213, R214, R213, RZ ;  /* 0x000000d5d6d57210 */ /* 0x000fe20007ffe0ff */
[----:B------:R-:W-:Y:S01]  /*6940*/  IMAD.IADD R218, R223, 0x1, R222 ;  /* 0x00000001dfda7824 */ /* 0x000fe200078e02de */
[----:B------:R-:W-:Y:S01]  /*6950*/  LOP3.LUT R216, R216, 0x3, RZ, 0xc0, !PT ;  /* 0x00000003d8d87812 */ /* 0x000fe200078ec0ff */
[----:B------:R-:W-:Y:S01]  /*6960*/  IMAD.IADD R214, R247, 0x1, R219 ;  /* 0x00000001f7d67824 */ /* 0x000fe200078e02db */
[----:B------:R-:W-:Y:S01]  /*6970*/  LOP3.LUT R215, R213, 0x3, RZ, 0xc0, !PT ;  /* 0x00000003d5d77812 */ /* 0x000fe200078ec0ff */
[----:B------:R-:W-:Y:S01]  /*6980*/  IMAD.IADD R219, R227, 0x1, R226 ;  /* 0x00000001e3db7824 */ /* 0x000fe200078e02e2 */
[----:B------:R-:W-:-:S02]  /*6990*/  LOP3.LUT R213, R212, 0x3, RZ, 0xc0, !PT ;  /* 0x00000003d4d57812 */ /* 0x000fc400078ec0ff */
[----:B------:R-:W-:Y:S02]  /*69a0*/  IADD3 R220, R225, R224, RZ ;  /* 0x000000e0e1dc7210 */ /* 0x000fe40007ffe0ff */
[----:B------:R-:W-:Y:S02]  /*69b0*/  LOP3.LUT R212, R214, 0x3, RZ, 0xc0, !PT ;  /* 0x00000003d6d47812 */ /* 0x000fe400078ec0ff */
[----:B------:R-:W-:Y:S02]  /*69c0*/  IADD3 R221, R215, R230, R231 ;  /* 0x000000e6d7dd7210 */ /* 0x000fe40007ffe0e7 */
[----:B------:R-:W-:Y:S02]  /*69d0*/  LOP3.LUT R215, R217, 0x3, RZ, 0xc0, !PT ;  /* 0x00000003d9d77812 */ /* 0x000fe400078ec0ff */
[----:B------:R-:W-:Y:S02]  /*69e0*/  LOP3.LUT R214, R218, 0x3, RZ, 0xc0, !PT ;  /* 0x00000003dad67812 */ /* 0x000fe400078ec0ff */
[----:B------:R-:W-:-:S02]  /*69f0*/  IADD3 R223, R216, R228, R229 ;  /* 0x000000e4d8df7210 */ /* 0x000fc40007ffe0e5 */
[----:B------:R-:W-:Y:S02]  /*6a00*/  IADD3 R222, R213, R232, R233 ;  /* 0x000000e8d5de7210 */ /* 0x000fe40007ffe0e9 */
[----:B------:R-:W-:Y:S02]  /*6a10*/  IADD3 R216, R212, R234, R235 ;  /* 0x000000ead4d87210 */ /* 0x000fe40007ffe0eb */
[----:B------:R-:W-:Y:S02]  /*6a20*/  LOP3.LUT R213, R220, 0x3, RZ, 0xc0, !PT ;  /* 0x00000003dcd57812 */ /* 0x000fe400078ec0ff */
[----:B------:R-:W-:Y:S02]  /*6a30*/  IADD3 R220, R215, R236, R237 ;  /* 0x000000ecd7dc7210 */ /* 0x000fe40007ffe0ed */
[----:B------:R-:W-:Y:S02]  /*6a40*/  LOP3.LUT R212, R219, 0x3, RZ, 0xc0, !PT ;  /* 0x00000003dbd47812 */ /* 0x000fe400078ec0ff */
[----:B------:R-:W-:-:S02]  /*6a50*/  IADD3 R215, R214, R238, R239 ;  /* 0x000000eed6d77210 */ /* 0x000fc40007ffe0ef */
[----:B------:R-:W-:Y:S01]  /*6a60*/  IADD3 R217, R213, R241, R242 ;  /* 0x000000f1d5d97210 */ /* 0x000fe20007ffe0f2 */
[----:B------:R-:W-:Y:S01]  /*6a70*/  VIADD R242, R250, UR6 ;  /* 0x00000006faf27c36 */ /* 0x000fe20008000000 */
[----:B------:R-:W-:Y:S01]  /*6a80*/  LOP3.LUT R214, R216, 0xf, RZ, 0xc0, !PT ;  /* 0x0000000fd8d67812 */ /* 0x000fe200078ec0ff */
[----:B------:R-:W-:Y:S01]  /*6a90*/  IMAD.SHL.U32 R215, R215, 0x100, RZ ;  /* 0x00000100d7d77824 */ /* 0x000fe200078e00ff */
[----:B------:R-:W-:Y:S01]  /*6aa0*/  IADD3 R213, R212, R243, R244 ;  /* 0x000000f3d4d57210 */ /* 0x000fe20007ffe0f4 */
[----:B------:R-:W-:Y:S02]  /*6ab0*/  IMAD.SHL.U32 R212, R221, 0x100, RZ ;  /* 0x00000100ddd47824 */ /* 0x000fe400078e00ff */
[----:B------:R-:W-:Y:S01]  /*6ac0*/  IMAD R216, R222, 0x10, R214 ;  /* 0x00000010ded87824 */ /* 0x000fe200078e02d6 */
[----:B------:R-:W-:Y:S01]  /*6ad0*/  LOP3.LUT R214, R213, 0xf, RZ, 0xc0, !PT ;  /* 0x0000000fd5d67812 */ /* 0x000fe200078ec0ff */
[----:B------:R-:W-:Y:S01]  /*6ae0*/  IMAD.MOV.U32 R244, RZ, RZ, R248 ;  /* 0x000000fffff47224 */ /* 0x000fe200078e00f8 */
[----:B------:R-:W-:-:S02]  /*6af0*/  LOP3.LUT R213, R212, 0xf00, RZ, 0xe2, !PT ;  /* 0x00000f00d4d57812 */ /* 0x000fc400078ee2ff */
[----:B------:R-:W-:Y:S02]  /*6b00*/  LOP3.LUT R212, R215, 0xf00, RZ, 0xe2, !PT ;  /* 0x00000f00d7d47812 */ /* 0x000fe400078ee2ff */
[----:B------:R-:W-:Y:S01]  /*6b10*/  LEA R217, R217, R214, 0x4 ;  /* 0x000000d6d9d97211 */ /* 0x000fe200078e20ff */
[----:B------:R-:W-:Y:S01]  /*6b20*/  IMAD R218, R223, 0x1000, R213 ;  /* 0x00001000dfda7824 */ /* 0x000fe200078e02d5 */
[----:B------:R-:W-:Y:S01]  /*6b30*/  LOP3.LUT R216, R216, 0xff, RZ, 0xc0, !PT ;  /* 0x000000ffd8d87812 */ /* 0x000fe200078ec0ff */
[----:B------:R-:W-:Y:S01]  /*6b40*/  IMAD R215, R220, 0x1000, R212 ;  /* 0x00001000dcd77824 */ /* 0x000fe200078e02d4 */
[----:B------:R-:W-:Y:S01]  /*6b50*/  LOP3.LUT R213, R217, 0xff, RZ, 0xc0, !PT ;  /* 0x000000ffd9d57812 */ /* 0x000fe200078ec0ff */
[----:B------:R-:W-:Y:S01]  /*6b60*/  IMAD.U32 R212, RZ, RZ, UR7 ;  /* 0x00000007ffd47e24 */ /* 0x000fe2000f8e00ff */
[----:B------:R-:W-:Y:S01]  /*6b70*/  UIMAD UR7, UR4, 0xb, URZ ;  /* 0x0000000b040778a4 */ /* 0x000fe2000f8e023f */
[----:B------:R-:W-:Y:S02]  /*6b80*/  IADD3 R216, R218, R216, RZ ;  /* 0x000000d8dad87210 */ /* 0x000fe40007ffe0ff */
[----:B------:R-:W-:Y:S01]  /*6b90*/  IMAD.WIDE R226, R212, 0x4, R138 ;  /* 0x00000004d4e27825 */ /* 0x000fe200078e028a */
[----:B------:R-:W-:-:S02]  /*6ba0*/  SEL R214, R245, RZ, !P5 ;  /* 0x000000fff5d67207 */ /* 0x000fc40006800000 */
[----:B------:R-:W-:Y:S01]  /*6bb0*/  ISETP.GT.AND P5, PT, R249, 0x3f, PT ;  /* 0x0000003ff900780c */ /* 0x000fe20003fa4270 */
[----:B------:R-:W-:Y:S01]  /*6bc0*/  IMAD.WIDE R224, R212, 0x4, R132 ;  /* 0x00000004d4e07825 */ /* 0x000fe200078e0284 */
[----:B------:R-:W-:Y:S01]  /*6bd0*/  STL.64 [R1+0xd0], R226 ;  /* 0x0000d0e201007387 */ /* 0x000fe20000100a00 */
[----:B------:R-:W-:Y:S02]  /*6be0*/  LOP3.LUT R247, R244, 0x40, RZ, 0x3c, !PT ;  /* 0x00000040f4f77812 */ /* 0x000fe400078e3cff */
[----:B------:R-:W-:Y:S01]  /*6bf0*/  IMAD.WIDE R222, R212, 0x4, R134 ;  /* 0x00000004d4de7825 */ /* 0x000fe200078e0286 */
[----:B------:R-:W-:Y:S01]  /*6c00*/  LDGSTS.E [R242+0xc00], desc[UR10][R226.64], !P4 ;  /* 0x00c00000e2f27fae */ /* 0x000fe2000e12184a */
[----:B------:R-:W-:Y:S02]  /*6c10*/  LOP3.LUT R252, R244, 0x60, RZ, 0x3c, !PT ;  /* 0x00000060f4fc7812 */ /* 0x000fe400078e3cff */
[----:B------:R-:W-:Y:S01]  /*6c20*/  IMAD.WIDE R220, R212, 0x4, R136 ;  /* 0x00000004d4dc7825 */ /* 0x000fe200078e0288 */
[----:B------:R1:W-:Y:S03]  /*6c30*/  STL.64 [R1+0xc8], R224 ;  /* 0x0000c8e001007387 */ /* 0x0003e60000100a00 */
[----:B------:R-:W-:Y:S01]  /*6c40*/  IMAD.U32 R212, RZ, RZ, UR8 ;  /* 0x00000008ffd47e24 */ /* 0x000fe2000f8e00ff */
[----:B------:R1:W-:Y:S01]  /*6c50*/  LDGSTS.E [R242+0xd00], desc[UR10][R224.64], !P4 ;  /* 0x00d00000e0f27fae */ /* 0x0003e2000e12184a */
[----:B------:R-:W-:Y:S01]  /*6c60*/  IMAD.IADD R215, R215, 0x1, R213 ;  /* 0x00000001d7d77824 */ /* 0x000fe200078e02d5 */
[----:B------:R-:W-:Y:S01]  /*6c70*/  UIMAD UR8, UR4, 0xf, URZ ;  /* 0x0000000f040878a4 */ /* 0x000fe2000f8e023f */
[----:B------:R-:W-:Y:S01]  /*6c80*/  IMAD.U32 R213, RZ, RZ, UR7 ;  /* 0x00000007ffd57e24 */ /* 0x000fe2000f8e00ff */
[----:B------:R2:W-:Y:S01]  /*6c90*/  STL.64 [R1+0xc0], R222 ;  /* 0x0000c0de01007387 */ /* 0x0005e20000100a00 */
[----:B------:R-:W-:Y:S01]  /*6ca0*/  IMAD.WIDE R218, R212, 0x4, R136 ;  /* 0x00000004d4da7825 */ /* 0x000fe200078e0288 */
[----:B------:R-:W-:Y:S01]  /*6cb0*/  UIMAD UR7, UR4, 0x13, URZ ;  /* 0x00000013040778a4 */ /* 0x000fe2000f8e023f */
[----:B------:R-:W-:Y:S01]  /*6cc0*/  PRMT R241, R216, 0x5410, R215 ;  /* 0x00005410d8f17816 */ /* 0x000fe200000000d7 */
[----:B------:R2:W-:Y:S01]  /*6cd0*/  LDGSTS.E [R242+0xe00], desc[UR10][R222.64], !P4 ;  /* 0x00e00000def27fae */ /* 0x0005e2000e12184a */
[----:B------:R-:W-:-:S02]  /*6ce0*/  IMAD.U32 R245, RZ, RZ, UR5 ;  /* 0x00000005fff57e24 */ /* 0x000fc4000f8e00ff */
[----:B------:R-:W-:Y:S01]  /*6cf0*/  VIADD R247, R247, UR6 ;  /* 0x00000006f7f77c36 */ /* 0x000fe20008000000 */
[----:B------:R3:W-:Y:S01]  /*6d00*/  STL.64 [R1+0xb8], R220 ;  /* 0x0000b8dc01007387 */ /* 0x0007e20000100a00 */
[----:B-1----:R-:W-:Y:S01]  /*6d10*/  IMAD.WIDE R224, R212, 0x4, R138 ;  /* 0x00000004d4e07825 */ /* 0x002fe200078e028a */
[----:B------:R-:W-:Y:S02]  /*6d20*/  SHF.R.U64 R243, R241, 0x17, RZ ;  /* 0x00000017f1f37819 */ /* 0x000fe400000012ff */
[----:B------:R3:W-:Y:S01]  /*6d30*/  LDGSTS.E [R242+0xf00], desc[UR10][R220.64], !P4 ;  /* 0x00f00000dcf27fae */ /* 0x0007e2000e12184a */
[----:B------:R-:W-:Y:S02]  /*6d40*/  ISETP.NE.U32.AND P4, PT, R214, RZ, PT ;  /* 0x000000ffd600720c */ /* 0x000fe40003f85070 */
[----:B------:R-:W-:Y:S01]  /*6d50*/  MOV R214, UR7 ;  /* 0x0000000700d67c02 */ /* 0x000fe20008000f00 */
[----:B--2---:R-:W-:Y:S01]  /*6d60*/  IMAD.WIDE R222, R212, 0x4, R132 ;  /* 0x00000004d4de7825 */ /* 0x004fe200078e0284 */
[----:B------:R1:W-:Y:S01]  /*6d70*/  STL.64 [R1+0xb0], R224 ;  /* 0x0000b0e001007387 */ /* 0x0003e20000100a00 */
[----:B------:R-:W-:-:S02]  /*6d80*/  UIMAD UR7, UR4, 0x1b, URZ ;  /* 0x0000001b040778a4 */ /* 0x000fc4000f8e023f */
[----:B------:R-:W-:Y:S01]  /*6d90*/  IMAD.WIDE R250, R214, 0x4, R138 ;  /* 0x00000004d6fa7825 */ /* 0x000fe200078e028a */
[----:B------:R1:W-:Y:S03]  /*6da0*/  LDGSTS.E [R242+0x1c00], desc[UR10][R224.64], !P2 ;  /* 0x01c00000e0f27fae */ /* 0x0003e6000d12184a */
[----:B---3--:R-:W-:Y:S01]  /*6db0*/  IMAD.WIDE R220, R212, 0x4, R134 ;  /* 0x00000004d4dc7825 */ /* 0x008fe200078e0286 */
[----:B------:R2:W-:Y:S01]  /*6dc0*/  STL.64 [R1+0xa8], R222 ;  /* 0x0000a8de01007387 */ /* 0x0005e20000100a00 */
[----:B------:R-:W-:Y:S02]  /*6dd0*/  SEL R212, R246, RZ, P5 ;  /* 0x000000fff6d47207 */ /* 0x000fe40002800000 */
[----:B------:R-:W-:Y:S01]  /*6de0*/  IMAD.WIDE R248, R214, 0x4, R132 ;  /* 0x00000004d6f87825 */ /* 0x000fe200078e0284 */
[----:B------:R2:W-:Y:S01]  /*6df0*/  LDGSTS.E [R242+0x1d00], desc[UR10][R222.64], !P2 ;  /* 0x01d00000def27fae */ /* 0x0005e2000d12184a */
[----:B------:R-:W-:-:S02]  /*6e00*/  LOP3.LUT R246, R244, 0x20, RZ, 0x3c, !PT ;  /* 0x00000020f4f67812 */ /* 0x000fc400078e3cff */
[----:B------:R-:W-:Y:S01]  /*6e10*/  IMAD.U32 R230, RZ, RZ, UR7 ;  /* 0x00000007ffe67e24 */ /* 0x000fe2000f8e00ff */
[----:B------:R3:W-:Y:S01]  /*6e20*/  STL.64 [R1+0xa0], R220 ;  /* 0x0000a0dc01007387 */ /* 0x0007e20000100a00 */
[----:B-1----:R-:W-:-:S03]  /*6e30*/  IMAD.WIDE R224, R213, 0x4, R138 ;  /* 0x00000004d5e07825 */ /* 0x002fc600078e028a */
[----:B------:R3:W-:Y:S01]  /*6e40*/  LDGSTS.E [R242+0x1e00], desc[UR10][R220.64], !P2 ;  /* 0x01e00000dcf27fae */ /* 0x0007e2000d12184a */
[----:B------:R-:W-:-:S03]  /*6e50*/  IMAD.WIDE R226, R230, 0x4, R132 ;  /* 0x00000004e6e27825 */ /* 0x000fc600078e0284 */
[----:B------:R1:W-:Y:S01]  /*6e60*/  STL.64 [R1+0x98], R218 ;  /* 0x000098da01007387 */ /* 0x0003e20000100a00 */
[----:B--2---:R-:W-:-:S03]  /*6e70*/  IMAD.WIDE R222, R213, 0x4, R132 ;  /* 0x00000004d5de7825 */ /* 0x004fc600078e0284 */
[----:B------:R1:W-:Y:S01]  /*6e80*/  LDGSTS.E [R242+0x1f00], desc[UR10][R218.64], !P2 ;  /* 0x01f00000daf27fae */ /* 0x0003e2000d12184a */
[----:B------:R-:W-:Y:S01]  /*6e90*/  ISETP.NE.U32.AND P2, PT, R212, RZ, PT ;  /* 0x000000ffd400720c */ /* 0x000fe20003f45070 */
[----:B------:R-:W-:Y:S01]  /*6ea0*/  IMAD.U32 R212, RZ, RZ, UR8 ;  /* 0x00000008ffd47e24 */ /* 0x000fe2000f8e00ff */
[----:B------:R-:W-:Y:S01]  /*6eb0*/  UIMAD UR8, UR4, 0x17, URZ ;  /* 0x00000017040878a4 */ /* 0x000fe2000f8e023f */
[C---:B---3--:R-:W-:Y:S01]  /*6ec0*/  IMAD.WIDE R220, R213.reuse, 0x4, R134 ;  /* 0x00000004d5dc7825 */ /* 0x048fe200078e0286 */
[----:B------:R2:W-:Y:S03]  /*6ed0*/  LDGSTS.E [R242+0x2c00], desc[UR10][R224.64], !P0 ;  /* 0x02c00000e0f27fae */ /* 0x0005e6000c12184a */
[--C-:B------:R-:W-:Y:S01]  /*6ee0*/  IMAD.WIDE R216, R212, 0x4, R136.reuse ;  /* 0x00000004d4d87825 */ /* 0x100fe200078e0288 */
[----:B------:R3:W-:Y:S03]  /*6ef0*/  LDGSTS.E [R242+0x2d00], desc[UR10][R222.64], !P0 ;  /* 0x02d00000def27fae */ /* 0x0007e6000c12184a */
[----:B-1----:R-:W-:Y:S01]  /*6f00*/  IMAD.WIDE R218, R213, 0x4, R136 ;  /* 0x00000004d5da7825 */ /* 0x002fe200078e0288 */
[----:B------:R-:W-:Y:S01]  /*6f10*/  SHF.R.U32.HI R213, RZ, 0xc, R0 ;  /* 0x0000000cffd57819 */ /* 0x000fe20000011600 */
[----:B------:R1:W-:Y:S02]  /*6f20*/  LDGSTS.E [R242+0x2e00], desc[UR10][R220.64], !P0 ;  /* 0x02e00000dcf27fae */ /* 0x0003e4000c12184a */
[----:B------:R-:W-:-:S02]  /*6f30*/  IMAD.WIDE R228, R230, 0x4, R134 ;  /* 0x00000004e6e47825 */ /* 0x000fc400078e0286 */
[----:B------:R4:W-:Y:S01]  /*6f40*/  LDGSTS.E [R242+0x2f00], desc[UR10][R218.64], !P0 ;  /* 0x02f00000daf27fae */ /* 0x0009e2000c12184a */
[----:B------:R-:W-:Y:S01]  /*6f50*/  LOP3.LUT P0, RZ, R213, 0x1, RZ, 0xc0, !PT ;  /* 0x00000001d5ff7812 */ /* 0x000fe2000780c0ff */
[----:B------:R-:W-:Y:S02]  /*6f60*/  VIADD R244, R244, UR6 ;  /* 0x00000006f4f47c36 */ /* 0x000fe40008000000 */
[----:B------:R2:W-:Y:S01]  /*6f70*/  STL.64 [R1+0x90], R224 ;  /* 0x000090e001007387 */ /* 0x0005e20000100a00 */
[----:B------:R-:W-:-:S03]  /*6f80*/  VIADD R246, R246, UR6 ;  /* 0x00000006f6f67c36 */ /* 0x000fc60008000000 */
[----:B------:R3:W-:Y:S04]  /*6f90*/  STL.64 [R1+0x88], R222 ;  /* 0x000088de01007387 */ /* 0x0007e80000100a00 */
[----:B------:R1:W-:Y:S04]  /*6fa0*/  STL.64 [R1+0x80], R220 ;  /* 0x000080dc01007387 */ /* 0x0003e80000100a00 */
[----:B------:R4:W-:Y:S01]  /*6fb0*/  STL.64 [R1+0x78], R218 ;  /* 0x000078da01007387 */ /* 0x0009e20000100a00 */
[----:B--2---:R-:W-:-:S04]  /*6fc0*/  IMAD.WIDE R224, R230, 0x4, R138 ;  /* 0x00000004e6e07825 */ /* 0x004fc800078e028a */
[----:B---3--:R-:W-:-:S04]  /*6fd0*/  IMAD.WIDE R222, R212, 0x4, R138 ;  /* 0x00000004d4de7825 */ /* 0x008fc800078e028a */
[C---:B-1----:R-:W-:Y:S01]  /*6fe0*/  IMAD.WIDE R220, R212.reuse, 0x4, R132 ;  /* 0x00000004d4dc7825 */ /* 0x042fe200078e0284 */
[----:B------:R1:W-:Y:S03]  /*6ff0*/  LDGSTS.E [R242+0x3c00], desc[UR10][R222.64], !P6 ;  /* 0x03c00000def27fae */ /* 0x0003e6000f12184a */
[----:B----4-:R-:W-:Y:S01]  /*7000*/  IMAD.WIDE R218, R212, 0x4, R134 ;  /* 0x00000004d4da7825 */ /* 0x010fe200078e0286 */
[--C-:B------:R-:W-:Y:S01]  /*7010*/  SHF.R.U32.HI R212, RZ, 0x8, R0.reuse ;  /* 0x00000008ffd47819 */ /* 0x100fe20000011600 */
[----:B------:R2:W-:Y:S01]  /*7020*/  LDGSTS.E [R242+0x3d00], desc[UR10][R220.64], !P6 ;  /* 0x03d00000dcf27fae */ /* 0x0005e2000f12184a */
[----:B------:R-:W-:Y:S01]  /*7030*/  SHF.R.U32.HI R0, RZ, 0x4, R0 ;  /* 0x00000004ff007819 */ /* 0x000fe20000011600 */
[----:B------:R-:W-:Y:S01]  /*7040*/  IMAD.WIDE R230, R230, 0x4, R136 ;  /* 0x00000004e6e67825 */ /* 0x000fe200078e0288 */
[----:B------:R-:W-:Y:S01]  /*7050*/  LOP3.LUT P5, RZ, R212, 0x1, RZ, 0xc0, !PT ;  /* 0x00000001d4ff7812 */ /* 0x000fe200078ac0ff */
[----:B------:R3:W-:Y:S02]  /*7060*/  LDGSTS.E [R242+0x3e00], desc[UR10][R218.64], !P6 ;  /* 0x03e00000daf27fae */ /* 0x0007e4000f12184a */
[----:B------:R-:W-:-:S02]  /*7070*/  IMAD.WIDE R212, R214, 0x4, R134 ;  /* 0x00000004d6d47825 */ /* 0x000fc400078e0286 */
[----:B------:R4:W-:Y:S02]  /*7080*/  LDGSTS.E [R242+0x3f00], desc[UR10][R216.64], !P6 ;  /* 0x03f00000d8f27fae */ /* 0x0009e4000f12184a */
[----:B------:R-:W-:Y:S02]  /*7090*/  IMAD.WIDE R214, R214, 0x4, R136 ;  /* 0x00000004d6d67825 */ /* 0x000fe400078e0288 */
[----:B------:R-:W-:Y:S04]  /*70a0*/  LDGSTS.E [R242+0x4c00], desc[UR10][R250.64], P0 ;  /* 0x04c00000faf27fae */ /* 0x000fe8000812184a */
[----:B------:R-:W-:Y:S04]  /*70b0*/  LDGSTS.E [R242+0x4d00], desc[UR10][R248.64], P0 ;  /* 0x04d00000f8f27fae */ /* 0x000fe8000812184a */
[----:B------:R-:W-:Y:S04]  /*70c0*/  LDGSTS.E [R242+0x4e00], desc[UR10][R212.64], P0 ;  /* 0x04e00000d4f27fae */ /* 0x000fe8000812184a */
[----:B------:R1:W-:Y:S04]  /*70d0*/  STL.64 [R1+0x70], R222 ;  /* 0x000070de01007387 */ /* 0x0003e80000100a00 */
[----:B------:R-:W-:Y:S01]  /*70e0*/  LDGSTS.E [R242+0x4f00], desc[UR10][R214.64], P0 ;  /* 0x04f00000d6f27fae */ /* 0x000fe2000812184a */
[----:B------:R-:W-:-:S02]  /*70f0*/  LOP3.LUT P0, RZ, R0, 0x1, RZ, 0xc0, !PT ;  /* 0x0000000100ff7812 */ /* 0x000fc4000780c0ff */
[----:B------:R-:W-:Y:S01]  /*7100*/  SHF.R.U64 R0, R241, 0x1f, RZ ;  /* 0x0000001ff1007819 */ /* 0x000fe200000012ff */
[----:B------:R2:W-:Y:S01]  /*7110*/  STL.64 [R1+0x68], R220 ;  /* 0x000068dc01007387 */ /* 0x0005e20000100a00 */
[----:B-1----:R-:W-:-:S03]  /*7120*/  IMAD.U32 R222, RZ, RZ, UR8 ;  /* 0x00000008ffde7e24 */ /* 0x002fc6000f8e00ff */
[----:B------:R3:W-:Y:S01]  /*7130*/  STL.64 [R1+0x60], R218 ;  /* 0x000060da01007387 */ /* 0x0007e20000100a00 */
[----:B------:R-:W-:Y:S02]  /*7140*/  UIMAD UR8, UR4, 0x1f, URZ ;  /* 0x0000001f040878a4 */ /* 0x000fe4000f8e023f */
[----:B------:R-:W-:Y:S01]  /*7150*/  USHF.L.U32 UR4, UR4, 0x5, URZ ;  /* 0x0000000504047899 */ /* 0x000fe2000800063f */
[----:B------:R4:W-:Y:S01]  /*7160*/  STL.64 [R1+0x58], R216 ;  /* 0x000058d801007387 */ /* 0x0009e20000100a00 */
[----:B--2---:R-:W-:-:S04]  /*7170*/  IMAD.WIDE R220, R222, 0x4, R134 ;  /* 0x00000004dedc7825 */ /* 0x004fc800078e0286 */
[----:B------:R-:W-:Y:S02]  /*7180*/  IMAD.U32 R238, RZ, RZ, UR8 ;  /* 0x00000008ffee7e24 */ /* 0x000fe4000f8e00ff */
[----:B---3--:R-:W-:-:S04]  /*7190*/  IMAD.WIDE R218, R222, 0x4, R132 ;  /* 0x00000004deda7825 */ /* 0x008fc800078e0284 */
[----:B----4-:R-:W-:-:S04]  /*71a0*/  IMAD.WIDE R216, R222, 0x4, R138 ;  /* 0x00000004ded87825 */ /* 0x010fc800078e028a */
[----:B------:R-:W-:Y:S01]  /*71b0*/  IMAD.WIDE R222, R222, 0x4, R136 ;  /* 0x00000004dede7825 */ /* 0x000fe200078e0288 */
[----:B------:R-:W-:Y:S03]  /*71c0*/  LDGSTS.E [R242+0x5c00], desc[UR10][R216.64], P5 ;  /* 0x05c00000d8f27fae */ /* 0x000fe6000a92184a */
[C---:B------:R-:W-:Y:S01]  /*71d0*/  IMAD.WIDE R232, R238.reuse, 0x4, R138 ;  /* 0x00000004eee87825 */ /* 0x040fe200078e028a */
[----:B------:R-:W-:Y:S03]  /*71e0*/  LDGSTS.E [R242+0x5d00], desc[UR10][R218.64], P5 ;  /* 0x05d00000daf27fae */ /* 0x000fe6000a92184a */
[C---:B------:R-:W-:Y:S01]  /*71f0*/  IMAD.WIDE R234, R238.reuse, 0x4, R132 ;  /* 0x00000004eeea7825 */ /* 0x040fe200078e0284 */
[----:B------:R-:W-:Y:S03]  /*7200*/  LDGSTS.E [R242+0x5e00], desc[UR10][R220.64], P5 ;  /* 0x05e00000dcf27fae */ /* 0x000fe6000a92184a */
[----:B------:R-:W-:Y:S01]  /*7210*/  IMAD.WIDE R236, R238, 0x4, R134 ;  /* 0x00000004eeec7825 */ /* 0x000fe200078e0286 */
[----:B------:R-:W-:Y:S01]  /*7220*/  LDGSTS.E [R242+0x5f00], desc[UR10][R222.64], P5 ;  /* 0x05f00000def27fae */ /* 0x000fe2000a92184a */
[----:B------:R-:W-:-:S02]  /*7230*/  LOP3.LUT P5, RZ, R0, 0x1, RZ, 0xc0, !PT ;  /* 0x0000000100ff7812 */ /* 0x000fc400078ac0ff */
[----:B------:R-:W-:Y:S01]  /*7240*/  IMAD.WIDE R238, R238, 0x4, R136 ;  /* 0x00000004eeee7825 */ /* 0x000fe200078e0288 */
[----:B------:R-:W-:Y:S01]  /*7250*/  LDGSTS.E [R242+0x6c00], desc[UR10][R224.64], P0 ;  /* 0x06c00000e0f27fae */ /* 0x000fe2000812184a */
[----:B------:R-:W-:-:S03]  /*7260*/  SHF.R.U64 R0, R241, 0x1b, RZ ;  /* 0x0000001bf1007819 */ /* 0x000fc600000012ff */
[----:B------:R-:W-:Y:S04]  /*7270*/  LDGSTS.E [R242+0x6d00], desc[UR10][R226.64], P0 ;  /* 0x06d00000e2f27fae */ /* 0x000fe8000812184a */
[----:B------:R-:W-:Y:S04]  /*7280*/  LDGSTS.E [R242+0x6e00], desc[UR10][R228.64], P0 ;  /* 0x06e00000e4f27fae */ /* 0x000fe8000812184a */
[----:B------:R-:W-:Y:S01]  /*7290*/  LDGSTS.E [R242+0x6f00], desc[UR10][R230.64], P0 ;  /* 0x06f00000e6f27fae */ /* 0x000fe2000812184a */
[----:B------:R-:W-:Y:S02]  /*72a0*/  LOP3.LUT P0, RZ, R0, 0x1, RZ, 0xc0, !PT ;  /* 0x0000000100ff7812 */ /* 0x000fe4000780c0ff */
[----:B------:R-:W-:Y:S01]  /*72b0*/  SHF.R.U64 R0, R241, 0x13, RZ ;  /* 0x00000013f1007819 */ /* 0x000fe200000012ff */
[----:B------:R-:W-:Y:S03]  /*72c0*/  LDGSTS.E [R242+0x7c00], desc[UR10][R232.64], !P3 ;  /* 0x07c00000e8f27fae */ /* 0x000fe6000d92184a */
[----:B------:R-:W-:Y:S01]  /*72d0*/  LOP3.LUT P6, RZ, R0, 0x1, RZ, 0xc0, !PT ;  /* 0x0000000100ff7812 */ /* 0x000fe200078cc0ff */
[----:B------:R-:W-:Y:S01]  /*72e0*/  LDGSTS.E [R242+0x7d00], desc[UR10][R234.64], !P3 ;  /* 0x07d00000eaf27fae */ /* 0x000fe2000d92184a */
[----:B------:R-:W-:-:S02]  /*72f0*/  IADD3 R0, R252, UR6, RZ ;  /* 0x00000006fc007c10 */ /* 0x000fc4000fffe0ff */
[----:B------:R-:W-:Y:S01]  /*7300*/  SHF.R.U64 R252, R241, 0xf, RZ ;  /* 0x0000000ff1fc7819 */ /* 0x000fe200000012ff */
[----:B------:R-:W-:Y:S04]  /*7310*/  LDGSTS.E [R242+0x7e00], desc[UR10][R236.64], !P3 ;  /* 0x07e00000ecf27fae */ /* 0x000fe8000d92184a */
[----:B------:R-:W-:Y:S01]  /*7320*/  LDGSTS.E [R242+0x7f00], desc[UR10][R238.64], !P3 ;  /* 0x07f00000eef27fae */ /* 0x000fe2000d92184a */
[----:B------:R-:W-:Y:S02]  /*7330*/  LOP3.LUT P3, RZ, R243, 0x1, RZ, 0xc0, !PT ;  /* 0x00000001f3ff7812 */ /* 0x000fe4000786c0ff */
[----:B------:R-:W-:Y:S01]  /*7340*/  MOV R243, UR4 ;  /* 0x0000000400f37c02 */ /* 0x000fe20008000f00 */
[----:B------:R-:W0:Y:S04]  /*7350*/  LDGDEPBAR ;  /* 0x00000000000079af */ /* 0x000e280000000000 */
[----:B------:R1:W-:Y:S04]  /*7360*/  LDGSTS.E [R244+0x10000], desc[UR10][R4.64], P4 ;  /* 0x1000000004f47fae */ /* 0x0003e8000a12184a */
[----:B------:R2:W-:Y:S04]  /*7370*/  LDGSTS.E [R244+0x10400], desc[UR10][R6.64], P4 ;  /* 0x1040000006f47fae */ /* 0x0005e8000a12184a */
[----:B------:R-:W-:Y:S01]  /*7380*/  LDGSTS.E [R244+0x10800], desc[UR10][R8.64], P4 ;  /* 0x1080000008f47fae */ /* 0x000fe2000a12184a */
[----:B-1----:R-:W-:-:S03]  /*7390*/  IMAD.WIDE R4, R245, 0x4, R4 ;  /* 0x00000004f5047825 */ /* 0x002fc600078e0204 */
[----:B------:R-:W-:Y:S01]  /*73a0*/  LDGSTS.E [R244+0x10c00], desc[UR10][R10.64], P4 ;  /* 0x10c000000af47fae */ /* 0x000fe2000a12184a */
[----:B--2---:R-:W-:-:S03]  /*73b0*/  IMAD.WIDE R6, R245, 0x4, R6 ;  /* 0x00000004f5067825 */ /* 0x004fc600078e0206 */
[----:B------:R1:W-:Y:S04]  /*73c0*/  STL.64 [R1+0x898], R4 ;  /* 0x0008980401007387 */ /* 0x0003e80000100a00 */
[----:B------:R2:W-:Y:S04]  /*73d0*/  STL.64 [R1+0x8b8], R6 ;  /* 0x0008b80601007387 */ /* 0x0005e80000100a00 */
        /* <DEDUP_REMOVED lines=114> */
[----:B------:R3:W-:Y:S01]  /*7b00*/  LDGSTS.E [R247+0x12a00], desc[UR10][R88.64], P4 ;  /* 0x12a0000058f77fae */ /* 0x0007e2000a12184a */
[----:B-1----:R-:W-:-:S03]  /*7b10*/  IMAD.WIDE R4, R245, 0x4, R84 ;  /* 0x00000004f5047825 */ /* 0x002fc600078e0254 */
[----:B------:R-:W-:Y:S01]  /*7b20*/  LDGSTS.E [R247+0x12e00], desc[UR10][R90.64], P4 ;  /* 0x12e000005af77fae */ /* 0x000fe2000a12184a */
[----:B--2---:R-:W-:-:S03]  /*7b30*/  IMAD.WIDE R6, R245, 0x4, R86 ;  /* 0x00000004f5067825 */ /* 0x004fc600078e0256 */
[----:B------:R1:W-:Y:S04]  /*7b40*/  STL.64 [R1+0x908], R4 ;  /* 0x0009080401007387 */ /* 0x0003e80000100a00 */
[----:B------:R2:W-:Y:S04]  /*7b50*/  STL.64 [R1+0x928], R6 ;  /* 0x0009280601007387 */ /* 0x0005e80000100a00 */
[----:B------:R-:W4:Y:S01]  /*7b60*/  LDL.LU.64 R10, [R1+0x218] ;  /* 0x00021800010a7983 */ /* 0x000f220000300a00 */
[----:B-1----:R-:W-:-:S03]  /*7b70*/  IMAD.WIDE R4, R245, 0x4, R88 ;  /* 0x00000004f5047825 */ /* 0x002fc600078e0258 */
[----:B------:R-:W5:Y:S04]  /*7b80*/  LDL.LU.64 R8, [R1+0x210] ;  /* 0x0002100001087983 */ /* 0x000f680000300a00 */
[----:B------:R-:W-:Y:S04]  /*7b90*/  STL.64 [R1+0xeb0], R4 ;  /* 0x000eb00401007387 */ /* 0x000fe80000100a00 */
[----:B--2---:R-:W2:Y:S04]  /*7ba0*/  LDL.LU.64 R6, [R1+0x208] ;  /* 0x0002080001067983 */ /* 0x004ea80000300a00 */
[----:B------:R-:W-:Y:S04]  /*7bb0*/  LDGSTS.E [R247+0x13200], desc[UR10][R92.64], P4 ;  /* 0x132000005cf77fae */ /* 0x000fe8000a12184a */
        /* <DEDUP_REMOVED lines=10> */
[----:B------:R-:W-:Y:S01]  /*7c60*/  LDGSTS.E [R0+0x11f00], desc[UR10][R114.64], P4 ;  /* 0x11f0000072007fae */ /* 0x000fe2000a12184a */
[----:B---3--:R-:W-:-:S03]  /*7c70*/  IMAD.WIDE R88, R245, 0x4, R90 ;  /* 0x00000004f5587825 */ /* 0x008fc600078e025a */
[----:B------:R-:W-:Y:S01]  /*7c80*/  LDGSTS.E [R0+0x12300], desc[UR10][R116.64], P4 ;  /* 0x1230000074007fae */ /* 0x000fe2000a12184a */
[----:B------:R-:W-:-:S03]  /*7c90*/  IMAD.WIDE R86, R245, 0x4, R92 ;  /* 0x00000004f5567825 */ /* 0x000fc600078e025c */
[----:B------:R-:W-:Y:S01]  /*7ca0*/  LDGSTS.E [R0+0x12700], desc[UR10][R118.64], P4 ;  /* 0x1270000076007fae */ /* 0x000fe2000a12184a */
[----:B------:R-:W-:-:S03]  /*7cb0*/  IMAD.WIDE R84, R245, 0x4, R94 ;  /* 0x00000004f5547825 */ /* 0x000fc600078e025e */
[----:B------:R-:W-:Y:S01]  /*7cc0*/  LDGSTS.E [R0+0x12b00], desc[UR10][R120.64], P4 ;  /* 0x12b0000078007fae */ /* 0x000fe2000a12184a */
[----:B------:R-:W-:-:S03]  /*7cd0*/  IMAD.WIDE R82, R245, 0x4, R96 ;  /* 0x00000004f5527825 */ /* 0x000fc600078e0260 */
[----:B------:R-:W3:Y:S04]  /*7ce0*/  LDL.LU.64 R30, [R1+0x1e8] ;  /* 0x0001e800011e7983 */ /* 0x000ee80000300a00 */
        /* <DEDUP_REMOVED lines=14> */
[----:B------:R-:W-:Y:S04]  /*7dd0*/  STL.64 [R1+0xed0], R88 ;  /* 0x000ed05801007387 */ /* 0x000fe80000100a00 */
[----:B------:R-:W0:Y:S01]  /*7de0*/  LDGDEPBAR ;  /* 0x00000000000079af */ /* 0x000e220000000000 */
[----:B------:R-:W-:-:S03]  /*7df0*/  IMAD.WIDE R70, R245, 0x4, R108 ;  /* 0x00000004f5467825 */ /* 0x000fc600078e026c */
[----:B------:R-:W-:Y:S01]  /*7e00*/  STL.64 [R1+0xef0], R86 ;  /* 0x000ef05601007387 */ /* 0x000fe20000100a00 */
        /* <DEDUP_REMOVED lines=22> */
[C---:B------:R-:W-:Y:S01]  /*7f70*/  IMAD.WIDE R16, R243.reuse, 0x4, R138 ;  /* 0x00000004f3107825 */ /* 0x040fe200078e028a */
[----:B------:R-:W-:Y:S03]  /*7f80*/  BAR.SYNC.DEFER_BLOCKING 0x0 ;  /* 0x0000000000007b1d */ /* 0x000fe60000010000 */
[----:B------:R-:W-:-:S03]  /*7f90*/  IMAD.WIDE R14, R243, 0x4, R132 ;  /* 0x00000004f30e7825 */ /* 0x000fc600078e0284 */
[----:B------:R-:W-:Y:S04]  /*7fa0*/  STL.64 [R1+0x8c0], R62 ;  /* 0x0008c03e01007387 */ /* 0x000fe80000100a00 */
[----:B------:R-:W-:Y:S01]  /*7fb0*/  STL.64 [R1+0x8e0], R60 ;  /* 0x0008e03c01007387 */ /* 0x000fe20000100a00 */
[----:B------:R-:W-:-:S03]  /*7fc0*/  IMAD.WIDE R32, R243, 0x4, R134 ;  /* 0x00000004f3207825 */ /* 0x000fc600078e0286 */
[----:B------:R-:W-:Y:S01]  /*7fd0*/  STL.64 [R1+0x900], R58 ;  /* 0x0009003a01007387 */ /* 0x000fe20000100a00 */
[----:B------:R-:W-:-:S03]  /*7fe0*/  IMAD.WIDE R12, R243, 0x4, R136 ;  /* 0x00000004f30c7825 */ /* 0x000fc600078e0288 */
[----:B------:R-:W-:Y:S04]  /*7ff0*/  STL.64 [R1+0x920], R56 ;  /* 0x0009203801007387 */ /* 0x000fe80000100a00 */
[----:B------:R-:W-:Y:S04]  /*8000*/  STL.64 [R1+0xef8], R54 ;  /* 0x000ef83601007387 */ /* 0x000fe80000100a00 */
[----:B------:R-:W-:Y:S04]  /*8010*/  STL.64 [R1+0xf18], R52 ;  /* 0x000f183401007387 */ /* 0x000fe80000100a00 */
[----:B------:R-:W-:Y:S04]  /*8020*/  STL.64 [R1+0xf38], R50 ;  /* 0x000f383201007387 */ /* 0x000fe80000100a00 */
[----:B------:R-:W-:Y:S04]  /*8030*/  STL.64 [R1+0xf78], R48 ;  /* 0x000f783001007387 */ /* 0x000fe80000100a00 */
[----:B------:R1:W-:Y:S04]  /*8040*/  STL.64 [R1+0x738], R16 ;  /* 0x0007381001007387 */ /* 0x0003e80000100a00 */
[----:B------:R1:W-:Y:S04]  /*8050*/  STL.64 [R1+0x748], R14 ;  /* 0x0007480e01007387 */ /* 0x0003e80000100a00 */
[----:B------:R-:W-:Y:S04]  /*8060*/  STL.64 [R1+0x750], R32 ;  /* 0x0007502001007387 */ /* 0x000fe80000100a00 */
[----:B------:R1:W-:Y:S04]  /*8070*/  STL.64 [R1+0x758], R12 ;  /* 0x0007580c01007387 */ /* 0x0003e80000100a00 */
[----:B------:R-:W-:Y:S01]  /*8080*/  @!PT LDS RZ, [RZ] ;  /* 0x00000000fffff984 */ /* 0x000fe20000000800 */
[----:B------:R-:W-:Y:S01]  /*8090*/  @!PT LDS RZ, [RZ] ;  /* 0x00000000fffff984 */ /* 0x000fe20000000800 */
[----:B------:R-:W-:Y:S01]  /*80a0*/  @!PT LDS RZ, [RZ] ;  /* 0x00000000fffff984 */ /* 0x000fe20000000800 */
[----:B------:R-:W-:Y:S04]  /*80b0*/  LDGSTS.E [R2+0x8000], desc[UR10][R16.64], P5 ;  /* 0x0800000010027fae */ /* 0x000fe8000a92184a */
[----:B------:R-:W3:Y:S04]  /*80c0*/  LDL.LU.64 R20, [R1+0x138] ;  /* 0x0001380001147983 */ /* 0x000ee80000300a00 */
[----:B------:R-:W-:Y:S04]  /*80d0*/  LDGSTS.E [R2+0x8100], desc[UR10][R14.64], P5 ;  /* 0x081000000e027fae */ /* 0x000fe8000a92184a */
[----:B------:R-:W3:Y:S04]  /*80e0*/  LDL.LU.64 R18, [R1+0x130] ;  /* 0x0001300001127983 */ /* 0x000ee80000300a00 */
[----:B-1----:R-:W3:Y:S04]  /*80f0*/  LDL.LU.64 R16, [R1+0x128] ;  /* 0x0001280001107983 */ /* 0x002ee80000300a00 */
[----:B------:R2:W-:Y:S04]  /*8100*/  LDGSTS.E [R2+0x8200], desc[UR10][R32.64], P5 ;  /* 0x0820000020027fae */ /* 0x0005e8000a92184a */
[----:B------:R-:W3:Y:S04]  /*8110*/  LDL.LU.64 R14, [R1+0x120] ;  /* 0x00012000010e7983 */ /* 0x000ee80000300a00 */
[----:B------:R1:W-:Y:S04]  /*8120*/  LDGSTS.E [R2+0x8300], desc[UR10][R12.64], P5 ;  /* 0x083000000c027fae */ /* 0x0003e8000a92184a */
[----:B------:R-:W1:Y:S01]  /*8130*/  LDL.LU.64 R12, [R1+0xd8] ;  /* 0x0000d800010c7983 */ /* 0x000e620000300a00 */
[----:B----4-:R-:W-:-:S04]  /*8140*/  IMAD.WIDE R36, R243, 0x4, R10 ;  /* 0x00000004f3247825 */ /* 0x010fc800078e020a */
[C---:B-----5:R-:W-:Y:S01]  /*8150*/  IMAD.WIDE R34, R243.reuse, 0x4, R8 ;  /* 0x00000004f3227825 */ /* 0x060fe200078e0208 */
[----:B------:R-:W-:Y:S04]  /*8160*/  STL.64 [R1+0x218], R36 ;  /* 0x0002182401007387 */ /* 0x000fe80000100a00 */
[----:B------:R-:W4:Y:S01]  /*8170*/  LDL.LU.64 R10, [R1+0x50] ;  /* 0x00005000010a7983 */ /* 0x000f220000300a00 */
[----:B--2---:R-:W-:-:S03]  /*8180*/  IMAD.WIDE R32, R243, 0x4, R6 ;  /* 0x00000004f3207825 */ /* 0x004fc600078e0206 */
[----:B------:R-:W-:Y:S04]  /*8190*/  STL.64 [R1+0x240], R34 ;  /* 0x0002402201007387 */ /* 0x000fe80000100a00 */
[----:B------:R-:W2:Y:S04]  /*81a0*/  LDL.LU.64 R8, [R1+0x48] ;  /* 0x0000480001087983 */ /* 0x000ea80000300a00 */
[----:B------:R-:W-:Y:S04]  /*81b0*/  STL.64 [R1+0x248], R32 ;  /* 0x0002482001007387 */ /* 0x000fe80000100a00 */
[----:B------:R-:W5:Y:S01]  /*81c0*/  LDL.LU.64 R6, [R1+0x40] ;  /* 0x0000400001067983 */ /* 0x000f620000300a00 */
[----:B------:R-:W-:-:S03]  /*81d0*/  LOP3.LUT P4, RZ, R252, 0x1, RZ, 0xc0, !PT ;  /* 0x00000001fcff7812 */ /* 0x000fc6000788c0ff */
[----:B------:R-:W-:Y:S01]  /*81e0*/  LDGSTS.E [R2+0x9000], desc[UR10][R36.64], P0 ;  /* 0x0900000024027fae */ /* 0x000fe2000812184a */
[----:B------:R-:W-:-:S03]  /*81f0*/  SHF.R.U64 R4, R241, 0xb, RZ ;  /* 0x0000000bf1047819 */ /* 0x000fc600000012ff */
[----:B------:R-:W-:Y:S04]  /*8200*/  LDGSTS.E [R2+0x9100], desc[UR10][R34.64], P0 ;  /* 0x0910000022027fae */ /* 0x000fe8000812184a */
[----:B------:R-:W-:Y:S01]  /*8210*/  LDGSTS.E [R2+0x9200], desc[UR10][R32.64], P0 ;  /* 0x0920000020027fae */ /* 0x000fe2000812184a */
[----:B------:R-:W-:Y:S02]  /*8220*/  LOP3.LUT P5, RZ, R4, 0x1, RZ, 0xc0, !PT ;  /* 0x0000000104ff7812 */ /* 0x000fe400078ac0ff */
[----:B------:R-:W-:Y:S01]  /*8230*/  SHF.R.U64 R4, R241, 0x7, RZ ;  /* 0x00000007f1047819 */ /* 0x000fe200000012ff */
[----:B---3--:R-:W-:-:S04]  /*8240*/  IMAD.WIDE R30, R243, 0x4, R30 ;  /* 0x00000004f31e7825 */ /* 0x008fc800078e021e */
[C---:B------:R-:W-:Y:S01]  /*8250*/  IMAD.WIDE R28, R243.reuse, 0x4, R28 ;  /* 0x00000004f31c7825 */ /* 0x040fe200078e021c */
[----:B------:R-:W-:Y:S04]  /*8260*/  STL.64 [R1+0x258], R30 ;  /* 0x0002581e01007387 */ /* 0x000fe80000100a00 */
[----:B------:R-:W-:Y:S01]  /*8270*/  LDGSTS.E [R2+0x9300], desc[UR10][R30.64], P0 ;  /* 0x093000001e027fae */ /* 0x000fe2000812184a */
[----:B------:R-:W-:-:S03]  /*8280*/  IMAD.WIDE R26, R243, 0x4, R26 ;  /* 0x00000004f31a7825 */ /* 0x000fc600078e021a */
[----:B------:R-:W-:Y:S04]  /*8290*/  STL.64 [R1+0x350], R28 ;  /* 0x0003501c01007387 */ /* 0x000fe80000100a00 */
[----:B------:R-:W-:Y:S01]  /*82a0*/  LDGSTS.E [R2+0xa000], desc[UR10][R28.64], P3 ;  /* 0x0a0000001c027fae */ /* 0x000fe2000992184a */
[----:B------:R-:W-:-:S03]  /*82b0*/  IMAD.WIDE R24, R243, 0x4, R24 ;  /* 0x00000004f3187825 */ /* 0x000fc600078e0218 */
[----:B------:R-:W-:Y:S04]  /*82c0*/  STL.64 [R1+0x358], R26 ;  /* 0x0003581a01007387 */ /* 0x000fe80000100a00 */
[----:B------:R-:W-:Y:S01]  /*82d0*/  LDGSTS.E [R2+0xa100], desc[UR10][R26.64], P3 ;  /* 0x0a1000001a027fae */ /* 0x000fe2000992184a */
[----:B------:R-:W-:-:S03]  /*82e0*/  IMAD.WIDE R22, R243, 0x4, R22 ;  /* 0x00000004f3167825 */ /* 0x000fc600078e0216 */
[----:B------:R-:W-:Y:S04]  /*82f0*/  STL.64 [R1+0x388], R24 ;  /* 0x0003881801007387 */ /* 0x000fe80000100a00 */
[----:B------:R-:W-:Y:S04]  /*8300*/  LDGSTS.E [R2+0xa200], desc[UR10][R24.64], P3 ;  /* 0x0a20000018027fae */ /* 0x000fe8000992184a */
[----:B------:R-:W-:Y:S04]  /*8310*/  STL.64 [R1+0x3a8], R22 ;  /* 0x0003a81601007387 */ /* 0x000fe80000100a00 */
[----:B------:R-:W-:Y:S01]  /*8320*/  LDGSTS.E [R2+0xa300], desc[UR10][R22.64], P3 ;  /* 0x0a30000016027fae */ /* 0x000fe2000992184a */
[----:B------:R-:W-:Y:S01]  /*8330*/  LOP3.LUT P0, RZ, R4, 0x1, RZ, 0xc0, !PT ;  /* 0x0000000104ff7812 */ /* 0x000fe2000780c0ff */
[----:B------:R-:W-:-:S04]  /*8340*/  IMAD.WIDE R20, R243, 0x4, R20 ;  /* 0x00000004f3147825 */ /* 0x000fc800078e0214 */
[C---:B------:R-:W-:Y:S01]  /*8350*/  IMAD.WIDE R18, R243.reuse, 0x4, R18 ;  /* 0x00000004f3127825 */ /* 0x040fe200078e0212 */
[----:B------:R3:W-:Y:S03]  /*8360*/  STL.64 [R1+0x408], R20 ;  /* 0x0004081401007387 */ /* 0x0007e60000100a00 */
[C---:B------:R-:W-:Y:S01]  /*8370*/  IMAD.WIDE R16, R243.reuse, 0x4, R16 ;  /* 0x00000004f3107825 */ /* 0x040fe200078e0210 */
[----:B------:R3:W-:Y:S04]  /*8380*/  LDGSTS.E [R2+0xb000], desc[UR10][R20.64], P6 ;  /* 0x0b00000014027fae */ /* 0x0007e8000b12184a */
[----:B------:R-:W-:Y:S01]  /*8390*/  STL.64 [R1+0x418], R18 ;  /* 0x0004181201007387 */ /* 0x000fe20000100a00 */
[----:B------:R-:W-:-:S03]  /*83a0*/  IMAD.WIDE R14, R243, 0x4, R14 ;  /* 0x00000004f30e7825 */ /* 0x000fc600078e020e */
[----:B------:R-:W-:Y:S04]  /*83b0*/  LDGSTS.E [R2+0xb100], desc[UR10][R18.64], P6 ;  /* 0x0b10000012027fae */ /* 0x000fe8000b12184a */
[----:B------:R-:W-:Y:S04]  /*83c0*/  STL.64 [R1+0x428], R16 ;  /* 0x0004281001007387 */ /* 0x000fe80000100a00 */
[----:B------:R-:W-:Y:S01]  /*83d0*/  LDGSTS.E [R2+0xb200], desc[UR10][R16.64], P6 ;  /* 0x0b20000010027fae */ /* 0x000fe2000b12184a */
[----:B-1----:R-:W-:-:S03]  /*83e0*/  IMAD.WIDE R12, R243, 0x4, R12 ;  /* 0x00000004f30c7825 */ /* 0x002fc600078e020c */
[----:B------:R-:W-:Y:S04]  /*83f0*/  STL.64 [R1+0x438], R14 ;  /* 0x0004380e01007387 */ /* 0x000fe80000100a00 */
[----:B------:R-:W-:Y:S04]  /*8400*/  LDGSTS.E [R2+0xb300], desc[UR10][R14.64], P6 ;  /* 0x0b3000000e027fae */ /* 0x000fe8000b12184a */
[----:B------:R1:W-:Y:S04]  /*8410*/  STL.64 [R1+0x4f0], R12 ;  /* 0x0004f00c01007387 */ /* 0x0003e80000100a00 */
[----:B------:R1:W-:Y:S01]  /*8420*/  LDGSTS.E [R2+0xc000], desc[UR10][R12.64], P4 ;  /* 0x0c0000000c027fae */ /* 0x0003e2000a12184a */
[----:B---3--:R-:W-:-:S04]  /*8430*/  IMAD.WIDE R20, R243, 0x4, R148 ;  /* 0x00000004f3147825 */ /* 0x008fc800078e0294 */
[----:B-1----:R-:W-:-:S04]  /*8440*/  IMAD.WIDE R12, R243, 0x4, R140 ;  /* 0x00000004f30c7825 */ /* 0x002fc800078e028c */
[----:B----4-:R-:W-:-:S04]  /*8450*/  IMAD.WIDE R10, R243, 0x4, R10 ;  /* 0x00000004f30a7825 */ /* 0x010fc800078e020a */
[C---:B--2---:R-:W-:Y:S01]  /*8460*/  IMAD.WIDE R8, R243.reuse, 0x4, R8 ;  /* 0x00000004f3087825 */ /* 0x044fe200078e0208 */
[----:B------:R1:W-:Y:S04]  /*8470*/  STL.64 [R1+0x590], R10 ;  /* 0x0005900a01007387 */ /* 0x0003e80000100a00 */
[----:B------:R1:W-:Y:S01]  /*8480*/  LDGSTS.E [R2+0xc100], desc[UR10][R10.64], P4 ;  /* 0x0c1000000a027fae */ /* 0x0003e2000a12184a */
[----:B-----5:R-:W-:-:S03]  /*8490*/  IMAD.WIDE R6, R243, 0x4, R6 ;  /* 0x00000004f3067825 */ /* 0x020fc600078e0206 */
[----:B------:R2:W-:Y:S04]  /*84a0*/  STL.64 [R1+0x6f0], R8 ;  /* 0x0006f00801007387 */ /* 0x0005e80000100a00 */
[----:B------:R2:W-:Y:S01]  /*84b0*/  LDGSTS.E [R2+0xc200], desc[UR10][R8.64], P4 ;  /* 0x0c20000008027fae */ /* 0x0005e2000a12184a */
[----:B-1----:R-:W-:-:S03]  /*84c0*/  IMAD.WIDE R10, R243, 0x4, R142 ;  /* 0x00000004f30a7825 */ /* 0x002fc600078e028e */
[----:B------:R1:W-:Y:S04]  /*84d0*/  STL.64 [R1+0x700], R6 ;  /* 0x0007000601007387 */ /* 0x0003e80000100a00 */
[----:B------:R1:W-:Y:S01]  /*84e0*/  LDGSTS.E [R2+0xc300], desc[UR10][R6.64], P4 ;  /* 0x0c30000006027fae */ /* 0x0003e2000a12184a */
[----:B--2---:R-:W-:-:S03]  /*84f0*/  IMAD.WIDE R8, R243, 0x4, R144 ;  /* 0x00000004f3087825 */ /* 0x004fc600078e0290 */
[----:B------:R-:W-:Y:S04]  /*8500*/  STL.64 [R1+0x760], R12 ;  /* 0x0007600c01007387 */ /* 0x000fe80000100a00 */
[----:B------:R2:W-:Y:S01]  /*8510*/  STL.64 [R1+0x7a8], R10 ;  /* 0x0007a80a01007387 */ /* 0x0005e20000100a00 */
[----:B-1----:R-:W-:-:S03]  /*8520*/  IMAD.WIDE R6, R243, 0x4, R146 ;  /* 0x00000004f3067825 */ /* 0x002fc600078e0292 */
[----:B------:R-:W-:Y:S04]  /*8530*/  LDGSTS.E [R2+0xd000], desc[UR10][R12.64], P5 ;  /* 0x0d0000000c027fae */ /* 0x000fe8000a92184a */
[----:B------:R1:W-:Y:S04]  /*8540*/  STL.64 [R1+0x7b0], R8 ;  /* 0x0007b00801007387 */ /* 0x0003e80000100a00 */
[----:B------:R2:W-:Y:S04]  /*8550*/  LDGSTS.E [R2+0xd100], desc[UR10][R10.64], P5 ;  /* 0x0d1000000a027fae */ /* 0x0005e8000a92184a */
[----:B------:R3:W-:Y:S04]  /*8560*/  STL.64 [R1+0x7b8], R6 ;  /* 0x0007b80601007387 */ /* 0x0007e80000100a00 */
[----:B------:R-:W4:Y:S04]  /*8570*/  LDL.LU.64 R18, [R1+0x238] ;  /* 0x0002380001127983 */ /* 0x000f280000300a00 */
[----:B------:R1:W-:Y:S01]  /*8580*/  LDGSTS.E [R2+0xd200], desc[UR10][R8.64], P5 ;  /* 0x0d20000008027fae */ /* 0x0003e2000a92184a */
[----:B--2---:R-:W-:-:S03]  /*8590*/  IMAD.WIDE R10, R243, 0x4, R150 ;  /* 0x00000004f30a7825 */ /* 0x004fc600078e0296 */
[----:B------:R3:W-:Y:S04]  /*85a0*/  LDGSTS.E [R2+0xd300], desc[UR10][R6.64], P5 ;  /* 0x0d30000006027fae */ /* 0x0007e8000a92184a */
[----:B------:R-:W2:Y:S01]  /*85b0*/  LDL.LU.64 R16, [R1+0x230] ;  /* 0x0002300001107983 */ /* 0x000ea20000300a00 */
[----:B-1----:R-:W-:-:S03]  /*85c0*/  IMAD.WIDE R8, R243, 0x4, R152 ;  /* 0x00000004f3087825 */ /* 0x002fc600078e0298 */
[----:B------:R-:W5:Y:S01]  /*85d0*/  LDL.LU.64 R14, [R1+0x228] ;  /* 0x00022800010e7983 */ /* 0x000f620000300a00 */
[----:B---3--:R-:W-:-:S03]  /*85e0*/  IMAD.WIDE R6, R243, 0x4, R154 ;  /* 0x00000004f3067825 */ /* 0x008fc600078e029a */
[----:B------:R-:W3:Y:S04]  /*85f0*/  LDL.LU.64 R12, [R1+0x220] ;  /* 0x00022000010c7983 */ /* 0x000ee80000300a00 */
[----:B------:R-:W-:Y:S04]  /*8600*/  STL.64 [R1+0x7e0], R20 ;  /* 0x0007e01401007387 */ /* 0x000fe80000100a00 */
[----:B------:R1:W-:Y:S04]  /*8610*/  STL.64 [R1+0x7e8], R10 ;  /* 0x0007e80a01007387 */ /* 0x0003e80000100a00 */
[----:B------:R1:W-:Y:S04]  /*8620*/  LDGSTS.E [R2+0xe000], desc[UR10][R20.64], P0 ;  /* 0x0e00000014027fae */ /* 0x0003e8000812184a */
[----:B------:R1:W-:Y:S04]  /*8630*/  STL.64 [R1+0x7f0], R8 ;  /* 0x0007f00801007387 */ /* 0x0003e80000100a00 */
[----:B------:R-:W-:Y:S04]  /*8640*/  LDGSTS.E [R2+0xe100], desc[UR10][R10.64], P0 ;  /* 0x0e1000000a027fae */ /* 0x000fe8000812184a */
[----:B------:R1:W-:Y:S04]  /*8650*/  STL.64 [R1+0x7f8], R6 ;  /* 0x0007f80601007387 */ /* 0x0003e80000100a00 */
[----:B------:R-:W-:Y:S04]  /*8660*/  LDGSTS.E [R2+0xe200], desc[UR10][R8.64], P0 ;  /* 0x0e20000008027fae */ /* 0x000fe8000812184a */
[----:B-1----:R-:W3:Y:S04]  /*8670*/  LDL.LU.64 R10, [R1+0x1d8] ;  /* 0x0001d800010a7983 */ /* 0x002ee80000300a00 */
[----:B------:R-:W-:Y:S04]  /*8680*/  LDGSTS.E [R2+0xe300], desc[UR10][R6.64], P0 ;  /* 0x0e30000006027fae */ /* 0x000fe8000812184a */
[----:B------:R-:W3:Y:S04]  /*8690*/  LDL.LU.64 R8, [R1+0x1d0] ;  /* 0x0001d00001087983 */ /* 0x000ee80000300a00 */
[----:B------:R-:W3:Y:S01]  /*86a0*/  LDL.LU.64 R6, [R1+0x1c8] ;  /* 0x0001c80001067983 */ /* 0x000ee20000300a00 */
[----:B------:R-:W-:Y:S01]  /*86b0*/  SHF.R.U64 R4, R241, 0x3, RZ ;  /* 0x00000003f1047819 */ /* 0x000fe200000012ff */
[----:B------:R-:W-:-:S03]  /*86c0*/  IMAD.WIDE R26, R243, 0x4, R156 ;  /* 0x00000004f31a7825 */ /* 0x000fc600078e029c */
[----:B------:R-:W-:Y:S01]  /*86d0*/  LOP3.LUT P3, RZ, R4, 0x1, RZ, 0xc0, !PT ;  /* 0x0000000104ff7812 */ /* 0x000fe2000786c0ff */
[C---:B------:R-:W-:Y:S01]  /*86e0*/  IMAD.WIDE R24, R243.reuse, 0x4, R158 ;  /* 0x00000004f3187825 */ /* 0x040fe200078e029e */
[----:B------:R-:W-:Y:S03]  /*86f0*/  STL.64 [R1+0x800], R26 ;  /* 0x0008001a01007387 */ /* 0x000fe60000100a00 */
[C---:B------:R-:W-:Y:S01]  /*8700*/  IMAD.WIDE R22, R243.reuse, 0x4, R160 ;  /* 0x00000004f3167825 */ /* 0x040fe200078e02a0 */
[----:B------:R1:W-:Y:S03]  /*8710*/  STL.64 [R1+0x808], R24 ;  /* 0x0008081801007387 */ /* 0x0003e60000100a00 */
[C---:B------:R-:W-:Y:S01]  /*8720*/  IMAD.WIDE R20, R243.reuse, 0x4, R162 ;  /* 0x00000004f3147825 */ /* 0x040fe200078e02a2 */
[----:B------:R1:W-:Y:S04]  /*8730*/  STL.64 [R1+0x810], R22 ;  /* 0x0008101601007387 */ /* 0x0003e80000100a00 */
[----:B------:R5:W-:Y:S04]  /*8740*/  STL.64 [R1+0x818], R20 ;  /* 0x0008181401007387 */ /* 0x000be80000100a00 */
[----:B------:R-:W3:Y:S04]  /*8750*/  LDL.LU.64 R44, [R1+0x1c0] ;  /* 0x0001c000012c7983 */ /* 0x000ee80000300a00 */
[----:B------:R4:W-:Y:S04]  /*8760*/  LDGSTS.E [R2+0xf000], desc[UR10][R26.64], P3 ;  /* 0x0f0000001a027fae */ /* 0x0009e8000992184a */
[----:B------:R3:W-:Y:S04]  /*8770*/  LDGSTS.E [R2+0xf100], desc[UR10][R24.64], P3 ;  /* 0x0f10000018027fae */ /* 0x0007e8000992184a */
[----:B------:R-:W3:Y:S04]  /*8780*/  LDL.LU.64 R28, [R1+0x178] ;  /* 0x00017800011c7983 */ /* 0x000ee80000300a00 */
[----:B------:R3:W-:Y:S04]  /*8790*/  LDGSTS.E [R2+0xf200], desc[UR10][R22.64], P3 ;  /* 0x0f20000016027fae */ /* 0x0007e8000992184a */
[----:B-1----:R-:W3:Y:S04]  /*87a0*/  LDL.LU.64 R24, [R1+0x170] ;  /* 0x0001700001187983 */ /* 0x002ee80000300a00 */
[----:B------:R1:W-:Y:S04]  /*87b0*/  LDGSTS.E [R2+0xf300], desc[UR10][R20.64], P3 ;  /* 0x0f30000014027fae */ /* 0x0003e8000992184a */
[----:B------:R-:W3:Y:S04]  /*87c0*/  LDL.LU.64 R22, [R1+0x168] ;  /* 0x0001680001167983 */ /* 0x000ee80000300a00 */
[----:B------:R-:W3:Y:S01]  /*87d0*/  LDL.LU.64 R32, [R1+0x160] ;  /* 0x0001600001207983 */ /* 0x000ee20000300a00 */
[----:B----4-:R-:W-:-:S03]  /*87e0*/  IMAD.WIDE R26, R243, 0x4, R18 ;  /* 0x00000004f31a7825 */ /* 0x010fc600078e0212 */
[----:B------:R-:W4:Y:S01]  /*87f0*/  LDL.LU.64 R18, [R1+0x118] ;  /* 0x0001180001127983 */ /* 0x000f220000300a00 */
[----:B--2---:R-:W-:-:S03]  /*8800*/  IMAD.WIDE R30, R243, 0x4, R16 ;  /* 0x00000004f31e7825 */ /* 0x004fc600078e0210 */
[----:B------:R-:W2:Y:S01]  /*8810*/  LDL.LU.64 R16, [R1+0x110] ;  /* 0x0001100001107983 */ /* 0x000ea20000300a00 */
[----:B-----5:R-:W-:-:S03]  /*8820*/  IMAD.WIDE R34, R243, 0x4, R14 ;  /* 0x00000004f3227825 */ /* 0x020fc600078e020e */
[----:B------:R-:W5:Y:S04]  /*8830*/  LDL.LU.64 R14, [R1+0x108] ;  /* 0x00010800010e7983 */ /* 0x000f680000300a00 */
[----:B------:R-:W5:Y:S01]  /*8840*/  LDL.LU.64 R20, [R1+0x100] ;  /* 0x0001000001147983 */ /* 0x000f620000300a00 */
[----:B---3--:R-:W-:-:S04]  /*8850*/  IMAD.WIDE R40, R243, 0x4, R12 ;  /* 0x00000004f3287825 */ /* 0x008fc800078e020c */
[C---:B------:R-:W-:Y:S02]  /*8860*/  IMAD.WIDE R42, R243.reuse, 0x4, R10 ;  /* 0x00000004f32a7825 */ /* 0x040fe400078e020a */
[----:B------:R-:W3:Y:S02]  /*8870*/  LDL.LU.64 R10, [R1+0x38] ;  /* 0x00003800010a7983 */ /* 0x000ee40000300a00 */
[C---:B------:R-:W-:Y:S02]  /*8880*/  IMAD.WIDE R38, R243.reuse, 0x4, R8 ;  /* 0x00000004f3267825 */ /* 0x040fe400078e0208 */
[----:B------:R-:W-:Y:S04]  /*8890*/  STL.64 [R1+0xd8], R42 ;  /* 0x0000d82a01007387 */ /* 0x000fe80000100a00 */
[----:B------:R-:W3:Y:S01]  /*88a0*/  LDL.LU.64 R8, [R1+0x30] ;  /* 0x0000300001087983 */ /* 0x000ee20000300a00 */
[----:B------:R-:W-:-:S03]  /*88b0*/  IMAD.WIDE R36, R243, 0x4, R6 ;  /* 0x00000004f3247825 */ /* 0x000fc600078e0206 */
[----:B------:R-:W-:Y:S04]  /*88c0*/  STL.64 [R1+0x180], R38 ;  /* 0x0001802601007387 */ /* 0x000fe80000100a00 */
[----:B------:R-:W3:Y:S04]  /*88d0*/  LDL.LU.64 R6, [R1+0x28] ;  /* 0x0000280001067983 */ /* 0x000ee80000300a00 */
[----:B------:R-:W-:Y:S04]  /*88e0*/  STL.64 [R1+0x188], R36 ;  /* 0x0001882401007387 */ /* 0x000fe80000100a00 */
[----:B------:R-:W3:Y:S01]  /*88f0*/  LDL.LU.64 R12, [R1+0x20] ;  /* 0x00002000010c7983 */ /* 0x000ee20000300a00 */
[----:B------:R-:W-:-:S04]  /*8900*/  SHF.R.U64 R4, R241, 0x1e, RZ ;  /* 0x0000001ef1047819 */ /* 0x000fc800000012ff */
[----:B------:R-:W-:Y:S02]  /*8910*/  LOP3.LUT P6, RZ, R4, 0x1, RZ, 0xc0, !PT ;  /* 0x0000000104ff7812 */ /* 0x000fe400078cc0ff */
[----:B------:R-:W-:-:S04]  /*8920*/  SHF.R.U64 R4, R241, 0x1a, RZ ;  /* 0x0000001af1047819 */ /* 0x000fc800000012ff */
[----:B------:R-:W-:Y:S02]  /*8930*/  LOP3.LUT P4, RZ, R4, 0x1, RZ, 0xc0, !PT ;  /* 0x0000000104ff7812 */ /* 0x000fe4000788c0ff */
[----:B------:R-:W-:-:S04]  /*8940*/  SHF.R.U64 R4, R241, 0x16, RZ ;  /* 0x00000016f1047819 */ /* 0x000fc800000012ff */
[----:B------:R-:W-:Y:S01]  /*8950*/  LOP3.LUT P5, RZ, R4, 0x1, RZ, 0xc0, !PT ;  /* 0x0000000104ff7812 */ /* 0x000fe200078ac0ff */
[----:B------:R-:W-:Y:S01]  /*8960*/  LDGSTS.E [R3+0x8400], desc[UR10][R26.64], P6 ;  /* 0x084000001a037fae */ /* 0x000fe2000b12184a */
[----:B------:R-:W-:-:S03]  /*8970*/  SHF.R.U64 R4, R241, 0x12, RZ ;  /* 0x00000012f1047819 */ /* 0x000fc600000012ff */
[----:B------:R-:W-:Y:S01]  /*8980*/  LDGSTS.E [R3+0x8500], desc[UR10][R30.64], P6 ;  /* 0x085000001e037fae */ /* 0x000fe2000b12184a */
[----:B------:R-:W-:Y:S02]  /*8990*/  LOP3.LUT P0, RZ, R4, 0x1, RZ, 0xc0, !PT ;  /* 0x0000000104ff7812 */ /* 0x000fe4000780c0ff */
[----:B------:R-:W-:Y:S01]  /*89a0*/  SHF.R.U64 R4, R241, 0xe, RZ ;  /* 0x0000000ef1047819 */ /* 0x000fe200000012ff */
[----:B------:R-:W-:Y:S03]  /*89b0*/  LDGSTS.E [R3+0x8600], desc[UR10][R34.64], P6 ;  /* 0x0860000022037fae */ /* 0x000fe6000b12184a */
[----:B------:R-:W-:Y:S01]  /*89c0*/  LOP3.LUT P3, RZ, R4, 0x1, RZ, 0xc0, !PT ;  /* 0x0000000104ff7812 */ /* 0x000fe2000786c0ff */
[C---:B------:R-:W-:Y:S01]  /*89d0*/  IMAD.WIDE R4, R243.reuse, 0x4, R44 ;  /* 0x00000004f3047825 */ /* 0x040fe200078e022c */
[----:B------:R-:W-:Y:S03]  /*89e0*/  LDGSTS.E [R3+0x8700], desc[UR10][R40.64], P6 ;  /* 0x0870000028037fae */ /* 0x000fe6000b12184a */
[C---:B------:R-:W-:Y:S01]  /*89f0*/  IMAD.WIDE R28, R243.reuse, 0x4, R28 ;  /* 0x00000004f31c7825 */ /* 0x040fe200078e021c */
[----:B------:R-:W-:Y:S03]  /*8a00*/  LDGSTS.E [R3+0x9400], desc[UR10][R42.64], P4 ;  /* 0x094000002a037fae */ /* 0x000fe6000a12184a */
[C---:B------:R-:W-:Y:S01]  /*8a10*/  IMAD.WIDE R24, R243.reuse, 0x4, R24 ;  /* 0x00000004f3187825 */ /* 0x040fe200078e0218 */
[----:B------:R-:W-:Y:S03]  /*8a20*/  LDGSTS.E [R3+0x9500], desc[UR10][R38.64], P4 ;  /* 0x0950000026037fae */ /* 0x000fe6000a12184a */
[----:B------:R-:W-:Y:S01]  /*8a30*/  IMAD.WIDE R22, R243, 0x4, R22 ;  /* 0x00000004f3167825 */ /* 0x000fe200078e0216 */
[----:B------:R-:W-:Y:S04]  /*8a40*/  LDGSTS.E [R3+0x9600], desc[UR10][R36.64], P4 ;  /* 0x0960000024037fae */ /* 0x000fe8000a12184a */
[----:B------:R1:W-:Y:S04]  /*8a50*/  STL.64 [R1+0x210], R4 ;  /* 0x0002100401007387 */ /* 0x0003e80000100a00 */
[----:B------:R1:W-:Y:S02]  /*8a60*/  LDGSTS.E [R3+0x9700], desc[UR10][R4.64], P4 ;  /* 0x0970000004037fae */ /* 0x0003e4000a12184a */
[----:B-1----:R-:W-:-:S02]  /*8a70*/  SHF.R.U64 R2, R241, 0xa, RZ ;  /* 0x0000000af1027819 */ /* 0x002fc400000012ff */
[----:B------:R-:W-:Y:S04]  /*8a80*/  STL.64 [R1+0x250], R28 ;  /* 0x0002501c01007387 */ /* 0x000fe80000100a00 */
[----:B------:R-:W-:Y:S01]  /*8a90*/  LDGSTS.E [R3+0xa400], desc[UR10][R28.64], P5 ;  /* 0x0a4000001c037fae */ /* 0x000fe2000a92184a */
[----:B------:R-:W-:-:S03]  /*8aa0*/  IMAD.WIDE R4, R243, 0x4, R32 ;  /* 0x00000004f3047825 */ /* 0x000fc600078e0220 */
[----:B------:R-:W-:Y:S04]  /*8ab0*/  STL.64 [R1+0x2c0], R24 ;  /* 0x0002c01801007387 */ /* 0x000fe80000100a00 */
[----:B------:R-:W-:Y:S04]  /*8ac0*/  LDGSTS.E [R3+0xa500], desc[UR10][R24.64], P5 ;  /* 0x0a50000018037fae */ /* 0x000fe8000a92184a */
[----:B------:R-:W-:Y:S04]  /*8ad0*/  STL.64 [R1+0x168], R22 ;  /* 0x0001681601007387 */ /* 0x000fe80000100a00 */
[----:B------:R-:W-:Y:S04]  /*8ae0*/  LDGSTS.E [R3+0xa600], desc[UR10][R22.64], P5 ;  /* 0x0a60000016037fae */ /* 0x000fe8000a92184a */
[----:B------:R1:W-:Y:S04]  /*8af0*/  STL.64 [R1+0x160], R4 ;  /* 0x0001600401007387 */ /* 0x0003e80000100a00 */
[----:B------:R1:W-:Y:S01]  /*8b00*/  LDGSTS.E [R3+0xa700], desc[UR10][R4.64], P5 ;  /* 0x0a70000004037fae */ /* 0x0003e2000a92184a */
[----:B------:R-:W-:-:S02]  /*8b10*/  LOP3.LUT P6, RZ, R2, 0x1, RZ, 0xc0, !PT ;  /* 0x0000000102ff7812 */ /* 0x000fc400078cc0ff */
[----:B------:R-:W-:-:S04]  /*8b20*/  SHF.R.U64 R2, R241, 0x6, RZ ;  /* 0x00000006f1027819 */ /* 0x000fc800000012ff */
[----:B------:R-:W-:Y:S01]  /*8b30*/  LOP3.LUT P4, RZ, R2, 0x1, RZ, 0xc0, !PT ;  /* 0x0000000102ff7812 */ /* 0x000fe2000788c0ff */
[----:B----4-:R-:W-:-:S05]  /*8b40*/  IMAD.WIDE R18, R243, 0x4, R18 ;  /* 0x00000004f3127825 */ /* 0x010fca00078e0212 */
[----:B------:R-:W-:Y:S04]  /*8b50*/  STL.64 [R1+0x380], R18 ;  /* 0x0003801201007387 */ /* 0x000fe80000100a00 */
[----:B------:R-:W-:Y:S01]  /*8b60*/  LDGSTS.E [R3+0xb400], desc[UR10][R18.64], P0 ;  /* 0x0b40000012037fae */ /* 0x000fe2000812184a */
[----:B--2---:R-:W-:-:S04]  /*8b70*/  IMAD.WIDE R16, R243, 0x4, R16 ;  /* 0x00000004f3107825 */ /* 0x004fc800078e0210 */
[C---:B-----5:R-:W-:Y:S01]  /*8b80*/  IMAD.WIDE R14, R243.reuse, 0x4, R14 ;  /* 0x00000004f30e7825 */ /* 0x060fe200078e020e */
[----:B------:R2:W-:Y:S03]  /*8b90*/  STL.64 [R1+0x3a0], R16 ;  /* 0x0003a01001007387 */ /* 0x0005e60000100a00 */
[C---:B-1----:R-:W-:Y:S01]  /*8ba0*/  IMAD.WIDE R4, R243.reuse, 0x4, R20 ;  /* 0x00000004f3047825 */ /* 0x042fe200078e0214 */
[----:B------:R2:W-:Y:S04]  /*8bb0*/  LDGSTS.E [R3+0xb500], desc[UR10][R16.64], P0 ;  /* 0x0b50000010037fae */ /* 0x0005e8000812184a */
[----:B------:R-:W-:Y:S04]  /*8bc0*/  STL.64 [R1+0x3c0], R14 ;  /* 0x0003c00e01007387 */ /* 0x000fe80000100a00 */
[----:B------:R-:W-:Y:S04]  /*8bd0*/  LDGSTS.E [R3+0xb600], desc[UR10][R14.64], P0 ;  /* 0x0b6000000e037fae */ /* 0x000fe8000812184a */
[----:B------:R-:W-:Y:S04]  /*8be0*/  STL.64 [R1+0x3d0], R4 ;  /* 0x0003d00401007387 */ /* 0x000fe80000100a00 */
[----:B------:R-:W-:Y:S01]  /*8bf0*/  LDGSTS.E [R3+0xb700], desc[UR10][R4.64], P0 ;  /* 0x0b70000004037fae */ /* 0x000fe2000812184a */
[----:B--2---:R-:W-:-:S04]  /*8c00*/  IMAD.WIDE R16, R243, 0x4, R172 ;  /* 0x00000004f3107825 */ /* 0x004fc800078e02ac */
[----:B---3--:R-:W-:-:S05]  /*8c10*/  IMAD.WIDE R10, R243, 0x4, R10 ;  /* 0x00000004f30a7825 */ /* 0x008fca00078e020a */
[----:B------:R1:W-:Y:S04]  /*8c20*/  STL.64 [R1+0x410], R10 ;  /* 0x0004100a01007387 */ /* 0x0003e80000100a00 */
[----:B------:R1:W-:Y:S01]  /*8c30*/  LDGSTS.E [R3+0xc400], desc[UR10][R10.64], P3 ;  /* 0x0c4000000a037fae */ /* 0x0003e2000992184a */
[----:B------:R-:W-:-:S04]  /*8c40*/  IMAD.WIDE R8, R243, 0x4, R8 ;  /* 0x00000004f3087825 */ /* 0x000fc800078e0208 */
[C---:B------:R-:W-:Y:S01]  /*8c50*/  IMAD.WIDE R6, R243.reuse, 0x4, R6 ;  /* 0x00000004f3067825 */ /* 0x040fe200078e0206 */
[----:B------:R2:W-:Y:S03]  /*8c60*/  STL.64 [R1+0x420], R8 ;  /* 0x0004200801007387 */ /* 0x0005e60000100a00 */
[C---:B-1----:R-:W-:Y:S01]  /*8c70*/  IMAD.WIDE R10, R243.reuse, 0x4, R164 ;  /* 0x00000004f30a7825 */ /* 0x042fe200078e02a4 */
[----:B------:R2:W-:Y:S03]  /*8c80*/  LDGSTS.E [R3+0xc500], desc[UR10][R8.64], P3 ;  /* 0x0c50000008037fae */ /* 0x0005e6000992184a */
[C---:B------:R-:W-:Y:S01]  /*8c90*/  IMAD.WIDE R4, R243.reuse, 0x4, R12 ;  /* 0x00000004f3047825 */ /* 0x040fe200078e020c */
[----:B------:R1:W-:Y:S04]  /*8ca0*/  STL.64 [R1+0x430], R6 ;  /* 0x0004300601007387 */ /* 0x0003e80000100a00 */
[----:B------:R1:W-:Y:S01]  /*8cb0*/  LDGSTS.E [R3+0xc600], desc[UR10][R6.64], P3 ;  /* 0x0c60000006037fae */ /* 0x0003e2000992184a */
[----:B--2---:R-:W-:-:S03]  /*8cc0*/  IMAD.WIDE R8, R243, 0x4, R166 ;  /* 0x00000004f3087825 */ /* 0x004fc600078e02a6 */
[----:B------:R2:W-:Y:S04]  /*8cd0*/  STL.64 [R1+0x448], R4 ;  /* 0x0004480401007387 */ /* 0x0005e80000100a00 */
[----:B------:R2:W-:Y:S01]  /*8ce0*/  LDGSTS.E [R3+0xc700], desc[UR10][R4.64], P3 ;  /* 0x0c70000004037fae */ /* 0x0005e2000992184a */
[----:B-1----:R-:W-:-:S03]  /*8cf0*/  IMAD.WIDE R6, R243, 0x4, R168 ;  /* 0x00000004f3067825 */ /* 0x002fc600078e02a8 */
[----:B------:R1:W-:Y:S04]  /*8d00*/  STL.64 [R1+0x4f8], R10 ;  /* 0x0004f80a01007387 */ /* 0x0003e80000100a00 */
[----:B------:R3:W-:Y:S01]  /*8d10*/  STL.64 [R1+0x598], R8 ;  /* 0x0005980801007387 */ /* 0x0007e20000100a00 */
[----:B--2---:R-:W-:-:S03]  /*8d20*/  IMAD.WIDE R4, R243, 0x4, R170 ;  /* 0x00000004f3047825 */ /* 0x004fc600078e02aa */
[----:B------:R-:W-:Y:S04]  /*8d30*/  LDGSTS.E [R3+0xd400], desc[UR10][R10.64], P6 ;  /* 0x0d4000000a037fae */ /* 0x000fe8000b12184a */
[----:B------:R2:W-:Y:S04]  /*8d40*/  STL.64 [R1+0x6f8], R6 ;  /* 0x0006f80601007387 */ /* 0x0005e80000100a00 */
[----:B------:R3:W-:Y:S04]  /*8d50*/  LDGSTS.E [R3+0xd500], desc[UR10][R8.64], P6 ;  /* 0x0d50000008037fae */ /* 0x0007e8000b12184a */
[----:B------:R4:W-:Y:S04]  /*8d60*/  STL.64 [R1+0x710], R4 ;  /* 0x0007100401007387 */ /* 0x0009e80000100a00 */
[----:B-1----:R-:W5:Y:S04]  /*8d70*/  LDL.LU.64 R10, [R1+0x200] ;  /* 0x00020000010a7983 */ /* 0x002f680000300a00 */
[----:B------:R2:W-:Y:S01]  /*8d80*/  LDGSTS.E [R3+0xd600], desc[UR10][R6.64], P6 ;  /* 0x0d60000006037fae */ /* 0x0005e2000b12184a */
[----:B---3--:R-:W-:-:S03]  /*8d90*/  IMAD.WIDE R8, R243, 0x4, R174 ;  /* 0x00000004f3087825 */ /* 0x008fc600078e02ae */
[----:B------:R4:W-:Y:S04]  /*8da0*/  LDGSTS.E [R3+0xd700], desc[UR10][R4.64], P6 ;  /* 0x0d70000004037fae */ /* 0x0009e8000b12184a */
[----:B------:R-:W3:Y:S01]  /*8db0*/  LDL.LU.64 R12, [R1+0x1f8] ;  /* 0x0001f800010c7983 */ /* 0x000ee20000300a00 */
[----:B--2---:R-:W-:-:S03]  /*8dc0*/  IMAD.WIDE R6, R243, 0x4, R176 ;  /* 0x00000004f3067825 */ /* 0x004fc600078e02b0 */
[----:B------:R-:W2:Y:S01]  /*8dd0*/  LDL.LU.64 R14, [R1+0x1f0] ;  /* 0x0001f000010e7983 */ /* 0x000ea20000300a00 */
[----:B----4-:R-:W-:-:S03]  /*8de0*/  IMAD.WIDE R4, R243, 0x4, R178 ;  /* 0x00000004f3047825 */ /* 0x010fc600078e02b2 */
[----:B------:R-:W4:Y:S04]  /*8df0*/  LDL.LU.64 R18, [R1+0x1e0] ;  /* 0x0001e00001127983 */ /* 0x000f280000300a00 */
[----:B------:R1:W-:Y:S04]  /*8e00*/  STL.64 [R1+0x768], R16 ;  /* 0x0007681001007387 */ /* 0x0003e80000100a00 */
[----:B------:R1:W-:Y:S04]  /*8e10*/  STL.64 [R1+0x770], R8 ;  /* 0x0007700801007387 */ /* 0x0003e80000100a00 */
[----:B------:R1:W-:Y:S04]  /*8e20*/  STL.64 [R1+0x778], R6 ;  /* 0x0007780601007387 */ /* 0x0003e80000100a00 */
[----:B------:R-:W-:Y:S04]  /*8e30*/  LDGSTS.E [R3+0xe400], desc[UR10][R16.64], P4 ;  /* 0x0e40000010037fae */ /* 0x000fe8000a12184a */
[----:B------:R1:W-:Y:S04]  /*8e40*/  STL.64 [R1+0x788], R4 ;  /* 0x0007880401007387 */ /* 0x0003e80000100a00 */
[----:B------:R-:W-:Y:S04]  /*8e50*/  LDGSTS.E [R3+0xe500], desc[UR10][R8.64], P4 ;  /* 0x0e50000008037fae */ /* 0x000fe8000a12184a */
[----:B-1----:R-:W5:Y:S04]  /*8e60*/  LDL.LU.64 R16, [R1+0x1b8] ;  /* 0x0001b80001107983 */ /* 0x002f680000300a00 */
[----:B------:R-:W-:Y:S04]  /*8e70*/  LDGSTS.E [R3+0xe600], desc[UR10][R6.64], P4 ;  /* 0x0e60000006037fae */ /* 0x000fe8000a12184a */
[----:B------:R-:W3:Y:S01]  /*8e80*/  LDL.LU.64 R8, [R1+0x1b0] ;  /* 0x0001b00001087983 */ /* 0x000ee20000300a00 */
[----:B------:R-:W-:Y:S01]  /*8e90*/  SHF.R.U64 R2, R241, 0x2, RZ ;  /* 0x00000002f1027819 */ /* 0x000fe200000012ff */
[----:B------:R-:W-:-:S02]  /*8ea0*/  IMAD.WIDE R24, R243, 0x4, R180 ;  /* 0x00000004f3187825 */ /* 0x000fc400078e02b4 */
[----:B------:R1:W-:Y:S04]  /*8eb0*/  LDGSTS.E [R3+0xe700], desc[UR10][R4.64], P4 ;  /* 0x0e70000004037fae */ /* 0x0003e8000a12184a */
[----:B------:R-:W2:Y:S01]  /*8ec0*/  LDL.LU.64 R6, [R1+0x1a8] ;  /* 0x0001a80001067983 */ /* 0x000ea20000300a00 */
[C---:B------:R-:W-:Y:S01]  /*8ed0*/  IMAD.WIDE R22, R243.reuse, 0x4, R182 ;  /* 0x00000004f3167825 */ /* 0x040fe200078e02b6 */
[----:B------:R-:W-:Y:S02]  /*8ee0*/  LOP3.LUT P5, RZ, R2, 0x1, RZ, 0xc0, !PT ;  /* 0x0000000102ff7812 */ /* 0x000fe400078ac0ff */
[----:B------:R-:W4:Y:S01]  /*8ef0*/  LDL.LU.64 R94, [R1+0x1a0] ;  /* 0x0001a000015e7983 */ /* 0x000f220000300a00 */
[----:B------:R-:W-:-:S04]  /*8f00*/  IMAD.WIDE R20, R243, 0x4, R184 ;  /* 0x00000004f3147825 */ /* 0x000fc800078e02b8 */
[C---:B-1----:R-:W-:Y:S01]  /*8f10*/  IMAD.WIDE R4, R243.reuse, 0x4, R186 ;  /* 0x00000004f3047825 */ /* 0x042fe200078e02ba */
[----:B------:R1:W-:Y:S04]  /*8f20*/  STL.64 [R1+0x7c0], R24 ;  /* 0x0007c01801007387 */ /* 0x0003e80000100a00 */
[----:B------:R1:W-:Y:S04]  /*8f30*/  STL.64 [R1+0x7c8], R22 ;  /* 0x0007c81601007387 */ /* 0x0003e80000100a00 */
[----:B------:R2:W-:Y:S04]  /*8f40*/  STL.64 [R1+0x7d0], R20 ;  /* 0x0007d01401007387 */ /* 0x0005e80000100a00 */
[----:B------:R4:W-:Y:S04]  /*8f50*/  STL.64 [R1+0x7d8], R4 ;  /* 0x0007d80401007387 */ /* 0x0009e80000100a00 */
[----:B------:R-:W4:Y:S04]  /*8f60*/  LDL.LU.64 R90, [R1+0x158] ;  /* 0x00015800015a7983 */ /* 0x000f280000300a00 */
[----:B------:R-:W4:Y:S04]  /*8f70*/  LDL.LU.64 R44, [R1+0x150] ;  /* 0x00015000012c7983 */ /* 0x000f280000300a00 */
[----:B------:R-:W4:Y:S04]  /*8f80*/  LDL.LU.64 R36, [R1+0x148] ;  /* 0x0001480001247983 */ /* 0x000f280000300a00 */
[----:B------:R-:W4:Y:S04]  /*8f90*/  LDL.LU.64 R92, [R1+0x140] ;  /* 0x00014000015c7983 */ /* 0x000f280000300a00 */
[----:B------:R-:W-:Y:S04]  /*8fa0*/  LDGSTS.E [R3+0xf400], desc[UR10][R24.64], P5 ;  /* 0x0f40000018037fae */ /* 0x000fe8000a92184a */
[----:B------:R-:W4:Y:S04]  /*8fb0*/  LDL.LU.64 R28, [R1+0xf8] ;  /* 0x0000f800011c7983 */ /* 0x000f280000300a00 */
[----:B------:R-:W-:Y:S04]  /*8fc0*/  LDGSTS.E [R3+0xf500], desc[UR10][R22.64], P5 ;  /* 0x0f50000016037fae */ /* 0x000fe8000a92184a */
[----:B-1----:R-:W4:Y:S04]  /*8fd0*/  LDL.LU.64 R24, [R1+0xf0] ;  /* 0x0000f00001187983 */ /* 0x002f280000300a00 */
[----:B------:R-:W-:Y:S04]  /*8fe0*/  LDGSTS.E [R3+0xf600], desc[UR10][R20.64], P5 ;  /* 0x0f60000014037fae */ /* 0x000fe8000a92184a */
[----:B------:R-:W4:Y:S04]  /*8ff0*/  LDL.LU.64 R22, [R1+0xe8] ;  /* 0x0000e80001167983 */ /* 0x000f280000300a00 */
[----:B------:R-:W4:Y:S01]  /*9000*/  LDL.LU.64 R32, [R1+0xe0] ;  /* 0x0000e00001207983 */ /* 0x000f220000300a00 */
[----:B-----5:R-:W-:-:S04]  /*9010*/  IMAD.WIDE R38, R243, 0x4, R16 ;  /* 0x00000004f3267825 */ /* 0x020fc800078e0210 */
[C---:B---3--:R-:W-:Y:S01]  /*9020*/  IMAD.WIDE R42, R243.reuse, 0x4, R8 ;  /* 0x00000004f32a7825 */ /* 0x048fe200078e0208 */
[----:B------:R-:W3:Y:S04]  /*9030*/  LDL.LU.64 R16, [R1+0x18] ;  /* 0x0000180001107983 */ /* 0x000ee80000300a00 */
[----:B------:R-:W5:Y:S01]  /*9040*/  LDL.LU.64 R8, [R1+0x10] ;  /* 0x0000100001087983 */ /* 0x000f620000300a00 */
[----:B--2---:R-:W-:Y:S01]  /*9050*/  IMAD.WIDE R46, R243, 0x4, R6 ;  /* 0x00000004f32e7825 */ /* 0x004fe200078e0206 */
[----:B------:R-:W-:Y:S02]  /*9060*/  SHF.R.U64 R2, R241, 0x1d, RZ ;  /* 0x0000001df1027819 */ /* 0x000fe400000012ff */
[----:B------:R-:W2:Y:S04]  /*9070*/  LDL.LU.64 R6, [R1+0x8] ;  /* 0x0000080001067983 */ /* 0x000ea80000300a00 */
[----:B------:R-:W2:Y:S01]  /*9080*/  LDL.LU.64 R20, [R1] ;  /* 0x0000000001147983 */ /* 0x000ea20000300a00 */
[----:B------:R-:W-:-:S02]  /*9090*/  LOP3.LUT P0, RZ, R2, 0x1, RZ, 0xc0, !PT ;  /* 0x0000000102ff7812 */ /* 0x000fc4000780c0ff */
[----:B------:R-:W-:Y:S01]  /*90a0*/  SHF.R.U64 R2, R241, 0x19, RZ ;  /* 0x00000019f1027819 */ /* 0x000fe200000012ff */
[----:B------:R-:W-:Y:S01]  /*90b0*/  IMAD.WIDE R10, R243, 0x4, R10 ;  /* 0x00000004f30a7825 */ /* 0x000fe200078e020a */
[----:B------:R1:W-:Y:S02]  /*90c0*/  LDGSTS.E [R3+0xf700], desc[UR10][R4.64], P5 ;  /* 0x0f70000004037fae */ /* 0x0003e4000a92184a */
[----:B------:R-:W-:Y:S02]  /*90d0*/  LOP3.LUT P3, RZ, R2, 0x1, RZ, 0xc0, !PT ;  /* 0x0000000102ff7812 */ /* 0x000fe4000786c0ff */
[----:B------:R-:W-:Y:S01]  /*90e0*/  SHF.R.U64 R2, R241, 0x15, RZ ;  /* 0x00000015f1027819 */ /* 0x000fe200000012ff */
[----:B------:R-:W-:-:S03]  /*90f0*/  IMAD.WIDE R12, R243, 0x4, R12 ;  /* 0x00000004f30c7825 */ /* 0x000fc600078e020c */
[----:B------:R-:W-:Y:S01]  /*9100*/  LOP3.LUT P6, RZ, R2, 0x1, RZ, 0xc0, !PT ;  /* 0x0000000102ff7812 */ /* 0x000fe200078cc0ff */
[----:B------:R-:W-:Y:S01]  /*9110*/  IMAD.WIDE R14, R243, 0x4, R14 ;  /* 0x00000004f30e7825 */ /* 0x000fe200078e020e */
[----:B------:R-:W-:Y:S01]  /*9120*/  SHF.R.U64 R2, R241, 0x11, RZ ;  /* 0x00000011f1027819 */ /* 0x000fe200000012ff */
[----:B------:R-:W-:Y:S02]  /*9130*/  LDGSTS.E [R240+0x8800], desc[UR10][R10.64], P0 ;  /* 0x088000000af07fae */ /* 0x000fe4000812184a */
[C---:B----4-:R-:W-:Y:S02]  /*9140*/  IMAD.WIDE R18, R243.reuse, 0x4, R18 ;  /* 0x00000004f3127825 */ /* 0x050fe400078e0212 */
[----:B------:R-:W-:Y:S01]  /*9150*/  LDGSTS.E [R240+0x8900], desc[UR10][R12.64], P0 ;  /* 0x089000000cf07fae */ /* 0x000fe2000812184a */
[----:B------:R-:W-:Y:S01]  /*9160*/  LOP3.LUT P4, RZ, R2, 0x1, RZ, 0xc0, !PT ;  /* 0x0000000102ff7812 */ /* 0x000fe2000788c0ff */
[----:B-1----:R-:W-:Y:S02]  /*9170*/  IMAD.WIDE R4, R243, 0x4, R94 ;  /* 0x00000004f3047825 */ /* 0x002fe400078e025e */
[----:B------:R-:W-:Y:S01]  /*9180*/  LDGSTS.E [R240+0x8a00], desc[UR10][R14.64], P0 ;  /* 0x08a000000ef07fae */ /* 0x000fe2000812184a */
[----:B------:R-:W-:Y:S01]  /*9190*/  SHF.R.U64 R2, R241, 0xd, RZ ;  /* 0x0000000df1027819 */ /* 0x000fe200000012ff */
[----:B------:R-:W-:-:S02]  /*91a0*/  IMAD.WIDE R90, R243, 0x4, R90 ;  /* 0x00000004f35a7825 */ /* 0x000fc400078e025a */
[----:B------:R-:W-:Y:S02]  /*91b0*/  LDGSTS.E [R240+0x8b00], desc[UR10][R18.64], P0 ;  /* 0x08b0000012f07fae */ /* 0x000fe4000812184a */
[C---:B------:R-:W-:Y:S02]  /*91c0*/  IMAD.WIDE R44, R243.reuse, 0x4, R44 ;  /* 0x00000004f32c7825 */ /* 0x040fe400078e022c */
[----:B------:R-:W-:Y:S02]  /*91d0*/  LDGSTS.E [R240+0x9800], desc[UR10][R38.64], P3 ;  /* 0x0980000026f07fae */ /* 0x000fe4000992184a */
[----:B------:R-:W-:Y:S02]  /*91e0*/  IMAD.WIDE R36, R243, 0x4, R36 ;  /* 0x00000004f3247825 */ /* 0x000fe400078e0224 */
[----:B------:R-:W-:Y:S01]  /*91f0*/  LDGSTS.E [R240+0x9900], desc[UR10][R42.64], P3 ;  /* 0x099000002af07fae */ /* 0x000fe2000992184a */
[----:B------:R-:W-:-:S03]  /*9200*/  LOP3.LUT P5, RZ, R2, 0x1, RZ, 0xc0, !PT ;  /* 0x0000000102ff7812 */ /* 0x000fc600078ac0ff */
[----:B------:R-:W-:Y:S04]  /*9210*/  LDGSTS.E [R240+0x9a00], desc[UR10][R46.64], P3 ;  /* 0x09a000002ef07fae */ /* 0x000fe8000992184a */
[----:B------:R1:W-:Y:S04]  /*9220*/  STL.64 [R1+0x20], R4 ;  /* 0x0000200401007387 */ /* 0x0003e80000100a00 */
[----:B------:R1:W-:Y:S01]  /*9230*/  LDGSTS.E [R240+0x9b00], desc[UR10][R4.64], P3 ;  /* 0x09b0000004f07fae */ /* 0x0003e2000992184a */
[----:B------:R-:W-:-:S03]  /*9240*/  IMAD.WIDE R28, R243, 0x4, R28 ;  /* 0x00000004f31c7825 */ /* 0x000fc600078e021c */
[----:B------:R-:W-:Y:S01]  /*9250*/  STL.64 [R1+0x28], R90 ;  /* 0x0000285a01007387 */ /* 0x000fe20000100a00 */
[----:B------:R-:W-:-:S03]  /*9260*/  IMAD.WIDE R24, R243, 0x4, R24 ;  /* 0x00000004f3187825 */ /* 0x000fc600078e0218 */
[----:B------:R-:W-:Y:S01]  /*9270*/  LDGSTS.E [R240+0xa800], desc[UR10][R90.64], P6 ;  /* 0x0a8000005af07fae */ /* 0x000fe2000b12184a */
[----:B-1----:R-:W-:-:S03]  /*9280*/  IMAD.WIDE R4, R243, 0x4, R92 ;  /* 0x00000004f3047825 */ /* 0x002fc600078e025c */
[----:B------:R-:W-:Y:S04]  /*9290*/  STL.64 [R1+0x100], R44 ;  /* 0x0001002c01007387 */ /* 0x000fe80000100a00 */
[----:B------:R-:W-:Y:S01]  /*92a0*/  LDGSTS.E [R240+0xa900], desc[UR10][R44.64], P6 ;  /* 0x0a9000002cf07fae */ /* 0x000fe2000b12184a */
[----:B------:R-:W-:-:S03]  /*92b0*/  IMAD.WIDE R22, R243, 0x4, R22 ;  /* 0x00000004f3167825 */ /* 0x000fc600078e0216 */
[----:B------:R-:W-:Y:S04]  /*92c0*/  STL.64 [R1+0x108], R36 ;  /* 0x0001082401007387 */ /* 0x000fe80000100a00 */
[----:B------:R-:W-:Y:S04]  /*92d0*/  LDGSTS.E [R240+0xaa00], desc[UR10][R36.64], P6 ;  /* 0x0aa0000024f07fae */ /* 0x000fe8000b12184a */
[----:B------:R1:W-:Y:S04]  /*92e0*/  STL.64 [R1+0x150], R4 ;  /* 0x0001500401007387 */ /* 0x0003e80000100a00 */
[----:B------:R1:W-:Y:S04]  /*92f0*/  LDGSTS.E [R240+0xab00], desc[UR10][R4.64], P6 ;  /* 0x0ab0000004f07fae */ /* 0x0003e8000b12184a */
[----:B------:R-:W-:Y:S04]  /*9300*/  STL.64 [R1+0x158], R28 ;  /* 0x0001581c01007387 */ /* 0x000fe80000100a00 */
[----:B------:R-:W-:Y:S01]  /*9310*/  LDGSTS.E [R240+0xb800], desc[UR10][R28.64], P4 ;  /* 0x0b8000001cf07fae */ /* 0x000fe2000a12184a */
[----:B-1----:R-:W-:-:S03]  /*9320*/  IMAD.WIDE R4, R243, 0x4, R32 ;  /* 0x00000004f3047825 */ /* 0x002fc600078e0220 */
[----:B------:R-:W-:Y:S04]  /*9330*/  STL.64 [R1+0x2c8], R24 ;  /* 0x0002c81801007387 */ /* 0x000fe80000100a00 */
[----:B------:R-:W-:Y:S04]  /*9340*/  LDGSTS.E [R240+0xb900], desc[UR10][R24.64], P4 ;  /* 0x0b90000018f07fae */ /* 0x000fe8000a12184a */
[----:B------:R-:W-:Y:S04]  /*9350*/  STL.64 [R1+0x340], R22 ;  /* 0x0003401601007387 */ /* 0x000fe80000100a00 */
[----:B------:R-:W-:Y:S04]  /*9360*/  LDGSTS.E [R240+0xba00], desc[UR10][R22.64], P4 ;  /* 0x0ba0000016f07fae */ /* 0x000fe8000a12184a */
[----:B------:R1:W-:Y:S04]  /*9370*/  STL.64 [R1+0x348], R4 ;  /* 0x0003480401007387 */ /* 0x0003e80000100a00 */
[----:B------:R1:W-:Y:S01]  /*9380*/  LDGSTS.E [R240+0xbb00], desc[UR10][R4.64], P4 ;  /* 0x0bb0000004f07fae */ /* 0x0003e2000a12184a */
[----:B---3--:R-:W-:-:S04]  /*9390*/  IMAD.WIDE R16, R243, 0x4, R16 ;  /* 0x00000004f3107825 */ /* 0x008fc800078e0210 */
[C---:B-----5:R-:W-:Y:S01]  /*93a0*/  IMAD.WIDE R8, R243.reuse, 0x4, R8 ;  /* 0x00000004f3087825 */ /* 0x060fe200078e0208 */
[----:B------:R3:W-:Y:S03]  /*93b0*/  STL.64 [R1+0x3c8], R16 ;  /* 0x0003c81001007387 */ /* 0x0007e60000100a00 */
[C---:B--2---:R-:W-:Y:S01]  /*93c0*/  IMAD.WIDE R6, R243.reuse, 0x4, R6 ;  /* 0x00000004f3067825 */ /* 0x044fe200078e0206 */
[----:B------:R3:W-:Y:S03]  /*93d0*/  LDGSTS.E [R240+0xc800], desc[UR10][R16.64], P5 ;  /* 0x0c80000010f07fae */ /* 0x0007e6000a92184a */
[C---:B-1----:R-:W-:Y:S01]  /*93e0*/  IMAD.WIDE R4, R243.reuse, 0x4, R20 ;  /* 0x00000004f3047825 */ /* 0x042fe200078e0214 */
[----:B------:R1:W-:Y:S04]  /*93f0*/  STL.64 [R1+0x3d8], R8 ;  /* 0x0003d80801007387 */ /* 0x0003e80000100a00 */
[----:B------:R1:W-:Y:S01]  /*9400*/  LDGSTS.E [R240+0xc900], desc[UR10][R8.64], P5 ;  /* 0x0c90000008f07fae */ /* 0x0003e2000a92184a */
[----:B---3--:R-:W-:-:S03]  /*9410*/  IMAD.WIDE R16, R243, 0x4, R188 ;  /* 0x00000004f3107825 */ /* 0x008fc600078e02bc */
[----:B------:R2:W-:Y:S04]  /*9420*/  STL.64 [R1+0x3f0], R6 ;  /* 0x0003f00601007387 */ /* 0x0005e80000100a00 */
[----:B------:R2:W-:Y:S01]  /*9430*/  LDGSTS.E [R240+0xca00], desc[UR10][R6.64], P5 ;  /* 0x0ca0000006f07fae */ /* 0x0005e2000a92184a */
[----:B-1----:R-:W-:-:S03]  /*9440*/  IMAD.WIDE R8, R243, 0x4, R190 ;  /* 0x00000004f3087825 */ /* 0x002fc600078e02be */
[----:B------:R1:W-:Y:S04]  /*9450*/  STL.64 [R1+0x3f8], R4 ;  /* 0x0003f80401007387 */ /* 0x0003e80000100a00 */
[----:B------:R1:W-:Y:S01]  /*9460*/  LDGSTS.E [R240+0xcb00], desc[UR10][R4.64], P5 ;  /* 0x0cb0000004f07fae */ /* 0x0003e2000a92184a */
[----:B--2---:R-:W-:-:S03]  /*9470*/  IMAD.WIDE R6, R243, 0x4, R192 ;  /* 0x00000004f3067825 */ /* 0x004fc600078e02c0 */
[----:B------:R2:W-:Y:S04]  /*9480*/  STL.64 [R1+0x440], R16 ;  /* 0x0004401001007387 */ /* 0x0005e80000100a00 */
[----:B------:R-:W-:Y:S01]  /*9490*/  STL.64 [R1+0x450], R8 ;  /* 0x0004500801007387 */ /* 0x000fe20000100a00 */
[----:B-1----:R-:W-:-:S03]  /*94a0*/  IMAD.WIDE R4, R243, 0x4, R194 ;  /* 0x00000004f3047825 */ /* 0x002fc600078e02c2 */
[----:B------:R1:W-:Y:S04]  /*94b0*/  STL.64 [R1+0x458], R6 ;  /* 0x0004580601007387 */ /* 0x0003e80000100a00 */
[----:B------:R3:W-:Y:S04]  /*94c0*/  STL.64 [R1+0x460], R4 ;  /* 0x0004600401007387 */ /* 0x0007e80000100a00 */
[----:B------:R-:W4:Y:S01]  /*94d0*/  LDL.LU.64 R28, [R1+0xd0] ;  /* 0x0000d000011c7983 */ /* 0x000f220000300a00 */
[----:B------:R-:W-:-:S04]  /*94e0*/  SHF.R.U64 R2, R241, 0x9, RZ ;  /* 0x00000009f1027819 */ /* 0x000fc800000012ff */
[----:B------:R-:W-:Y:S02]  /*94f0*/  LOP3.LUT P0, RZ, R2, 0x1, RZ, 0xc0, !PT ;  /* 0x0000000102ff7812 */ /* 0x000fe4000780c0ff */
[----:B------:R-:W-:-:S04]  /*9500*/  SHF.R.U64 R2, R241, 0x5, RZ ;  /* 0x00000005f1027819 */ /* 0x000fc800000012ff */
[----:B------:R-:W-:Y:S02]  /*9510*/  LOP3.LUT P3, RZ, R2, 0x1, RZ, 0xc0, !PT ;  /* 0x0000000102ff7812 */ /* 0x000fe4000786c0ff */
[----:B------:R-:W-:-:S04]  /*9520*/  SHF.R.U64 R2, R241, 0x1, RZ ;  /* 0x00000001f1027819 */ /* 0x000fc800000012ff */
[----:B------:R-:W-:Y:S01]  /*9530*/  LOP3.LUT P6, RZ, R2, 0x1, RZ, 0xc0, !PT ;  /* 0x0000000102ff7812 */ /* 0x000fe200078cc0ff */
[----:B------:R-:W-:Y:S01]  /*9540*/  LDGSTS.E [R240+0xd800], desc[UR10][R16.64], P0 ;  /* 0x0d80000010f07fae */ /* 0x000fe2000812184a */
[----:B------:R-:W-:Y:S01]  /*9550*/  SHF.R.U64 R2, R241, 0x1c, RZ ;  /* 0x0000001cf1027819 */ /* 0x000fe200000012ff */
[----:B------:R-:W-:Y:S02]  /*9560*/  IMAD.WIDE R24, R243, 0x4, R196 ;  /* 0x00000004f3187825 */ /* 0x000fe400078e02c4 */
[----:B------:R-:W-:Y:S01]  /*9570*/  LDGSTS.E [R240+0xd900], desc[UR10][R8.64], P0 ;  /* 0x0d90000008f07fae */ /* 0x000fe2000812184a */
[----:B------:R-:W-:Y:S02]  /*9580*/  LOP3.LUT P4, RZ, R2, 0x1, RZ, 0xc0, !PT ;  /* 0x0000000102ff7812 */ /* 0x000fe4000788c0ff */
[----:B------:R-:W-:Y:S01]  /*9590*/  SHF.R.U64 R2, R241, 0x18, RZ ;  /* 0x00000018f1027819 */ /* 0x000fe200000012ff */
[----:B------:R-:W-:Y:S01]  /*95a0*/  LDGSTS.E [R240+0xda00], desc[UR10][R6.64], P0 ;  /* 0x0da0000006f07fae */ /* 0x000fe2000812184a */
[----:B------:R-:W-:-:S02]  /*95b0*/  IMAD.WIDE R22, R243, 0x4, R198 ;  /* 0x00000004f3167825 */ /* 0x000fc400078e02c6 */
[----:B------:R-:W-:Y:S01]  /*95c0*/  LOP3.LUT P5, RZ, R2, 0x1, RZ, 0xc0, !PT ;  /* 0x0000000102ff7812 */ /* 0x000fe200078ac0ff */
[----:B------:R3:W-:Y:S01]  /*95d0*/  LDGSTS.E [R240+0xdb00], desc[UR10][R4.64], P0 ;  /* 0x0db0000004f07fae */ /* 0x0007e2000812184a */
[----:B------:R-:W-:Y:S01]  /*95e0*/  IMAD.WIDE R20, R243, 0x4, R200 ;  /* 0x00000004f3147825 */ /* 0x000fe200078e02c8 */
[----:B------:R-:W-:Y:S02]  /*95f0*/  SHF.R.U64 R2, R241, 0x14, RZ ;  /* 0x00000014f1027819 */ /* 0x000fe400000012ff */
[----:B--2---:R-:W2:Y:S04]  /*9600*/  LDL.LU.64 R16, [R1+0xc8] ;  /* 0x0000c80001107983 */ /* 0x004ea80000300a00 */
[----:B-1----:R-:W5:Y:S01]  /*9610*/  LDL.LU.64 R6, [R1+0xc0] ;  /* 0x0000c00001067983 */ /* 0x002f620000300a00 */
[----:B---3--:R-:W-:-:S03]  /*9620*/  IMAD.WIDE R4, R243, 0x4, R202 ;  /* 0x00000004f3047825 */ /* 0x008fc600078e02ca */
[----:B------:R-:W3:Y:S01]  /*9630*/  LDL.LU.64 R8, [R1+0xb8] ;  /* 0x0000b80001087983 */ /* 0x000ee20000300a00 */
[----:B------:R-:W-:-:S03]  /*9640*/  LOP3.LUT P0, RZ, R2, 0x1, RZ, 0xc0, !PT ;  /* 0x0000000102ff7812 */ /* 0x000fc6000780c0ff */
[----:B------:R-:W-:Y:S01]  /*9650*/  STL.64 [R1+0x708], R24 ;  /* 0x0007081801007387 */ /* 0x000fe20000100a00 */
[----:B------:R-:W-:Y:S01]  /*9660*/  SHF.R.U64 R2, R241, 0x10, RZ ;  /* 0x00000010f1027819 */ /* 0x000fe200000012ff */
[C---:B------:R-:W-:Y:S02]  /*9670*/  IMAD.WIDE R44, R243.reuse, 0x4, R204 ;  /* 0x00000004f32c7825 */ /* 0x040fe400078e02cc */
[----:B------:R-:W-:Y:S02]  /*9680*/  STL.64 [R1+0x718], R22 ;  /* 0x0007181601007387 */ /* 0x000fe40000100a00 */
[C---:B------:R-:W-:Y:S02]  /*9690*/  IMAD.WIDE R36, R243.reuse, 0x4, R206 ;  /* 0x00000004f3247825 */ /* 0x040fe400078e02ce */
[----:B------:R-:W-:Y:S04]  /*96a0*/  LDGSTS.E [R240+0xe800], desc[UR10][R24.64], P3 ;  /* 0x0e80000018f07fae */ /* 0x000fe8000992184a */
[----:B------:R1:W-:Y:S01]  /*96b0*/  STL.64 [R1+0x720], R20 ;  /* 0x0007201401007387 */ /* 0x0003e20000100a00 */
[----:B------:R-:W-:-:S03]  /*96c0*/  IMAD.WIDE R32, R243, 0x4, R208 ;  /* 0x00000004f3207825 */ /* 0x000fc600078e02d0 */
[----:B------:R-:W-:Y:S04]  /*96d0*/  LDGSTS.E [R240+0xe900], desc[UR10][R22.64], P3 ;  /* 0x0e90000016f07fae */ /* 0x000fe8000992184a */
[----:B------:R1:W-:Y:S04]  /*96e0*/  STL.64 [R1+0x728], R4 ;  /* 0x0007280401007387 */ /* 0x0003e80000100a00 */
[----:B------:R-:W-:Y:S04]  /*96f0*/  LDGSTS.E [R240+0xea00], desc[UR10][R20.64], P3 ;  /* 0x0ea0000014f07fae */ /* 0x000fe8000992184a */
[----:B------:R-:W3:Y:S04]  /*9700*/  LDL.LU.64 R98, [R1+0xb0] ;  /* 0x0000b00001627983 */ /* 0x000ee80000300a00 */
[----:B------:R1:W-:Y:S01]  /*9710*/  LDGSTS.E [R240+0xeb00], desc[UR10][R4.64], P3 ;  /* 0x0eb0000004f07fae */ /* 0x0003e2000992184a */
[----:B------:R-:W-:-:S03]  /*9720*/  LOP3.LUT P3, RZ, R2, 0x1, RZ, 0xc0, !PT ;  /* 0x0000000102ff7812 */ /* 0x000fc6000786c0ff */
[----:B-1----:R-:W3:Y:S01]  /*9730*/  LDL.LU.64 R20, [R1+0xa8] ;  /* 0x0000a80001147983 */ /* 0x002ee20000300a00 */
[----:B------:R-:W-:-:S03]  /*9740*/  SHF.R.U64 R2, R241, 0xc, RZ ;  /* 0x0000000cf1027819 */ /* 0x000fc600000012ff */
[----:B------:R-:W3:Y:S01]  /*9750*/  LDL.LU.64 R22, [R1+0xa0] ;  /* 0x0000a00001167983 */ /* 0x000ee20000300a00 */
[----:B------:R-:W-:-:S03]  /*9760*/  IMAD.WIDE R4, R243, 0x4, R210 ;  /* 0x00000004f3047825 */ /* 0x000fc600078e02d2 */
[----:B------:R-:W3:Y:S04]  /*9770*/  LDL.LU.64 R24, [R1+0x98] ;  /* 0x0000980001187983 */ /* 0x000ee80000300a00 */
[----:B------:R1:W-:Y:S04]  /*9780*/  STL.64 [R1+0x780], R44 ;  /* 0x0007802c01007387 */ /* 0x0003e80000100a00 */
[----:B------:R-:W-:Y:S04]  /*9790*/  LDGSTS.E [R240+0xf800], desc[UR10][R44.64], P6 ;  /* 0x0f8000002cf07fae */ /* 0x000fe8000b12184a */
[----:B------:R-:W-:Y:S04]  /*97a0*/  STL.64 [R1+0x790], R36 ;  /* 0x0007902401007387 */ /* 0x000fe80000100a00 */
[----:B------:R-:W-:Y:S04]  /*97b0*/  LDGSTS.E [R240+0xf900], desc[UR10][R36.64], P6 ;  /* 0x0f90000024f07fae */ /* 0x000fe8000b12184a */
[----:B------:R4:W-:Y:S04]  /*97c0*/  STL.64 [R1+0x798], R32 ;  /* 0x0007982001007387 */ /* 0x0009e80000100a00 */
[----:B------:R-:W-:Y:S04]  /*97d0*/  LDGSTS.E [R240+0xfa00], desc[UR10][R32.64], P6 ;  /* 0x0fa0000020f07fae */ /* 0x000fe8000b12184a */
[----:B------:R2:W-:Y:S04]  /*97e0*/  STL.64 [R1+0x7a0], R4 ;  /* 0x0007a00401007387 */ /* 0x0005e80000100a00 */
[----:B------:R2:W-:Y:S01]  /*97f0*/  LDGSTS.E [R240+0xfb00], desc[UR10][R4.64], P6 ;  /* 0x0fb0000004f07fae */ /* 0x0005e2000b12184a */
[----:B------:R-:W-:-:S03]  /*9800*/  LOP3.LUT P6, RZ, R2, 0x1, RZ, 0xc0, !PT ;  /* 0x0000000102ff7812 */ /* 0x000fc600078cc0ff */
[----:B-1----:R-:W3:Y:S04]  /*9810*/  LDL.LU.64 R44, [R1+0x90] ;  /* 0x00009000012c7983 */ /* 0x002ee80000300a00 */
[----:B------:R-:W3:Y:S01]  /*9820*/  LDL.LU.64 R96, [R1+0x70] ;  /* 0x0000700001607983 */ /* 0x000ee20000300a00 */
[----:B----4-:R-:W-:-:S03]  /*9830*/  IMAD.WIDE R2, R243, 0x4, R28 ;  /* 0x00000004f3027825 */ /* 0x010fc600078e021c */
[----:B------:R-:W4:Y:S04]  /*9840*/  LDL.LU.64 R28, [R1+0x88] ;  /* 0x00008800011c7983 */ /* 0x000f280000300a00 */
[----:B------:R-:W4:Y:S04]  /*9850*/  LDL.LU.64 R32, [R1+0x80] ;  /* 0x0000800001207983 */ /* 0x000f280000300a00 */
[----:B------:R-:W4:Y:S04]  /*9860*/  LDL.LU.64 R36, [R1+0x78] ;  /* 0x0000780001247983 */ /* 0x000f280000300a00 */
[----:B------:R-:W4:Y:S04]  /*9870*/  LDL.LU.64 R94, [R1+0x68] ;  /* 0x00006800015e7983 */ /* 0x000f280000300a00 */
[----:B------:R-:W4:Y:S04]  /*9880*/  LDL.LU.64 R92, [R1+0x60] ;  /* 0x00006000015c7983 */ /* 0x000f280000300a00 */
[----:B------:R-:W4:Y:S01]  /*9890*/  LDL.LU.64 R90, [R1+0x58] ;  /* 0x00005800015a7983 */ /* 0x000f220000300a00 */
[----:B------:R-:W-:-:S03]  /*98a0*/  IMAD.WIDE R122, R243, 0x4, R250 ;  /* 0x00000004f37a7825 */ /* 0x000fc600078e02fa */
[----:B------:R-:W-:Y:S01]  /*98b0*/  LDGSTS.E [R242+0x8c00], desc[UR10][R2.64], P4 ;  /* 0x08c0000002f27fae */ /* 0x000fe2000a12184a */
[----:B------:R-:W-:-:S04]  /*98c0*/  IMAD.WIDE R120, R243, 0x4, R216 ;  /* 0x00000004f3787825 */ /* 0x000fc800078e02d8 */
[----:B--2---:R-:W-:Y:S01]  /*98d0*/  IMAD.WIDE R4, R243, 0x4, R16 ;  /* 0x00000004f3047825 */ /* 0x004fe200078e0210 */
[----:B------:R-:W-:-:S03]  /*98e0*/  SHF.R.U64 R16, R241, 0x8, RZ ;  /* 0x00000008f1107819 */ /* 0x000fc600000012ff */
[C---:B-----5:R-:W-:Y:S01]  /*98f0*/  IMAD.WIDE R6, R243.reuse, 0x4, R6 ;  /* 0x00000004f3067825 */ /* 0x060fe200078e0206 */
[----:B------:R-:W-:Y:S03]  /*9900*/  LDGSTS.E [R242+0x8d00], desc[UR10][R4.64], P4 ;  /* 0x08d0000004f27fae */ /* 0x000fe6000a12184a */
[C---:B---3--:R-:W-:Y:S01]  /*9910*/  IMAD.WIDE R8, R243.reuse, 0x4, R8 ;  /* 0x00000004f3087825 */ /* 0x048fe200078e0208 */
[----:B------:R-:W-:Y:S03]  /*9920*/  LDGSTS.E [R242+0x8e00], desc[UR10][R6.64], P4 ;  /* 0x08e0000006f27fae */ /* 0x000fe6000a12184a */
[----:B------:R-:W-:Y:S01]  /*9930*/  IMAD.WIDE R118, R243, 0x4, R224 ;  /* 0x00000004f3767825 */ /* 0x000fe200078e02e0 */
[----:B------:R-:W-:Y:S01]  /*9940*/  LDGSTS.E [R242+0x8f00], desc[UR10][R8.64], P4 ;  /* 0x08f0000008f27fae */ /* 0x000fe2000a12184a */
[----:B------:R-:W-:-:S02]  /*9950*/  LOP3.LUT P4, RZ, R16, 0x1, RZ, 0xc0, !PT ;  /* 0x0000000110ff7812 */ /* 0x000fc4000788c0ff */
[----:B------:R-:W-:Y:S01]  /*9960*/  IMAD.WIDE R116, R243, 0x4, R232 ;  /* 0x00000004f3747825 */ /* 0x000fe200078e02e8 */
[----:B------:R1:W-:Y:S04]  /*9970*/  STL.64 [R1+0xd0], R122 ;  /* 0x0000d07a01007387 */ /* 0x0003e80000100a00 */
[----:B------:R2:W-:Y:S04]  /*9980*/  STL.64 [R1+0x400], R120 ;  /* 0x0004007801007387 */ /* 0x0005e80000100a00 */
[----:B------:R3:W-:Y:S01]  /*9990*/  STL.64 [R1+0x468], R118 ;  /* 0x0004687601007387 */ /* 0x0007e20000100a00 */
[----:B------:R-:W-:-:S03]  /*99a0*/  SHF.R.U64 R241, R241, 0x4, RZ ;  /* 0x00000004f1f17819 */ /* 0x000fc600000012ff */
[----:B------:R5:W-:Y:S04]  /*99b0*/  STL.64 [R1+0x740], R116 ;  /* 0x0007407401007387 */ /* 0x000be80000100a00 */
[----:B------:R-:W2:Y:S04]  /*99c0*/  LDL.64 R112, [R1+0x898] ;  /* 0x0008980001707983 */ /* 0x000ea80000100a00 */
[----:B------:R-:W5:Y:S01]  /*99d0*/  LDL.64 R110, [R1+0x8b8] ;  /* 0x0008b800016e7983 */ /* 0x000f620000100a00 */
[----:B------:R-:W-:-:S03]  /*99e0*/  IMAD.WIDE R16, R243, 0x4, R98 ;  /* 0x00000004f3107825 */ /* 0x000fc600078e0262 */
[----:B------:R-:W3:Y:S04]  /*99f0*/  LDL.64 R108, [R1+0x8d8] ;  /* 0x0008d800016c7983 */ /* 0x000ee80000100a00 */
[----:B------:R-:W-:Y:S01]  /*9a00*/  LDGSTS.E [R242+0x9c00], desc[UR10][R16.64], P5 ;  /* 0x09c0000010f27fae */ /* 0x000fe2000a92184a */
[----:B------:R-:W-:-:S03]  /*9a10*/  IMAD.WIDE R20, R243, 0x4, R20 ;  /* 0x00000004f3147825 */ /* 0x000fc600078e0214 */
[----:B------:R-:W3:Y:S01]  /*9a20*/  LDL.64 R106, [R1+0x8f8] ;  /* 0x0008f800016a7983 */ /* 0x000ee20000100a00 */
[----:B------:R-:W-:-:S03]  /*9a30*/  IMAD.WIDE R22, R243, 0x4, R22 ;  /* 0x00000004f3167825 */ /* 0x000fc600078e0216 */
[----:B------:R-:W-:Y:S01]  /*9a40*/  LDGSTS.E [R242+0x9d00], desc[UR10][R20.64], P5 ;  /* 0x09d0000014f27fae */ /* 0x000fe2000a92184a */
[----:B------:R-:W-:-:S03]  /*9a50*/  IMAD.WIDE R24, R243, 0x4, R24 ;  /* 0x00000004f3187825 */ /* 0x000fc600078e0218 */
[----:B------:R-:W-:Y:S04]  /*9a60*/  LDGSTS.E [R242+0x9e00], desc[UR10][R22.64], P5 ;  /* 0x09e0000016f27fae */ /* 0x000fe8000a92184a */
[----:B------:R-:W3:Y:S04]  /*9a70*/  LDL.64 R104, [R1+0x918] ;  /* 0x0009180001687983 */ /* 0x000ee80000100a00 */
[----:B------:R-:W-:Y:S01]  /*9a80*/  LDGSTS.E [R242+0x9f00], desc[UR10][R24.64], P5 ;  /* 0x09f0000018f27fae */ /* 0x000fe2000a92184a */
[----:B------:R-:W-:-:S03]  /*9a90*/  LOP3.LUT P5, RZ, R241, 0x1, RZ, 0xc0, !PT ;  /* 0x00000001f1ff7812 */ /* 0x000fc600078ac0ff */
[----:B------:R-:W3:Y:S04]  /*9aa0*/  LDL.64 R102, [R1+0x938] ;  /* 0x0009380001667983 */ /* 0x000ee80000100a00 */
[----:B------:R-:W3:Y:S04]  /*9ab0*/  LDL.64 R100, [R1+0xe20] ;  /* 0x000e200001647983 */ /* 0x000ee80000100a00 */
[----:B------:R-:W3:Y:S01]  /*9ac0*/  LDL.64 R98, [R1+0xe40] ;  /* 0x000e400001627983 */ /* 0x000ee20000100a00 */
[----:B------:R-:W-:-:S03]  /*9ad0*/  IMAD.WIDE R240, R243, 0x4, R96 ;  /* 0x00000004f3f07825 */ /* 0x000fc600078e0260 */
[----:B------:R-:W3:Y:S01]  /*9ae0*/  LDL.64 R96, [R1+0xe60] ;  /* 0x000e600001607983 */ /* 0x000ee20000100a00 */
[----:B----4-:R-:W-:-:S03]  /*9af0*/  IMAD.WIDE R208, R243, 0x4, R94 ;  /* 0x00000004f3d07825 */ /* 0x010fc600078e025e */
[----:B------:R-:W4:Y:S01]  /*9b00*/  LDL.64 R94, [R1+0xe80] ;  /* 0x000e8000015e7983 */ /* 0x000f220000100a00 */
[----:B------:R-:W-:-:S03]  /*9b10*/  IMAD.WIDE R210, R243, 0x4, R92 ;  /* 0x00000004f3d27825 */ /* 0x000fc600078e025c */
[----:B------:R-:W4:Y:S01]  /*9b20*/  LDL.64 R92, [R1+0xea0] ;  /* 0x000ea000015c7983 */ /* 0x000f220000100a00 */
[----:B------:R-:W-:-:S03]  /*9b30*/  IMAD.WIDE R216, R243, 0x4, R90 ;  /* 0x00000004f3d87825 */ /* 0x000fc600078e025a */
[----:B------:R-:W4:Y:S01]  /*9b40*/  LDL.64 R90, [R1+0xec0] ;  /* 0x000ec000015a7983 */ /* 0x000f220000100a00 */
[----:B------:R-:W-:-:S04]  /*9b50*/  IMAD.WIDE R44, R243, 0x4, R44 ;  /* 0x00000004f32c7825 */ /* 0x000fc800078e022c */
[C---:B------:R-:W-:Y:S01]  /*9b60*/  IMAD.WIDE R28, R243.reuse, 0x4, R28 ;  /* 0x00000004f31c7825 */ /* 0x040fe200078e021c */
[----:B------:R-:W-:Y:S03]  /*9b70*/  LDGSTS.E [R242+0xac00], desc[UR10][R44.64], P0 ;  /* 0x0ac000002cf27fae */ /* 0x000fe6000812184a */
        /* <DEDUP_REMOVED lines=9> */
[----:B------:R-:W-:Y:S04]  /*9c10*/  LDGSTS.E [R242+0xbd00], desc[UR10][R208.64], P3 ;  /* 0x0bd00000d0f27fae */ /* 0x000fe8000992184a */
[----:B------:R-:W-:Y:S01]  /*9c20*/  LDGSTS.E [R242+0xbe00], desc[UR10][R210.64], P3 ;  /* 0x0be00000d2f27fae */ /* 0x000fe2000992184a */
[----:B------:R-:W-:-:S03]  /*9c30*/  IMAD.WIDE R218, R243, 0x4, R218 ;  /* 0x00000004f3da7825 */ /* 0x000fc600078e02da */
        /* <DEDUP_REMOVED lines=16> */
[----:B------:R-:W-:Y:S04]  /*9d40*/  LDGSTS.E [R242+0xdf00], desc[UR10][R222.64], P4 ;  /* 0x0df00000def27fae */ /* 0x000fe8000a12184a */
[----:B------:R-:W-:Y:S04]  /*9d50*/  LDGSTS.E [R242+0xec00], desc[UR10][R118.64], P5 ;  /* 0x0ec0000076f27fae */ /* 0x000fe8000a92184a */
[----:B------:R-:W-:Y:S04]  /*9d60*/  LDGSTS.E [R242+0xed00], desc[UR10][R226.64], P5 ;  /* 0x0ed00000e2f27fae */ /* 0x000fe8000a92184a */
[----:B------:R-:W-:Y:S04]  /*9d70*/  LDGSTS.E [R242+0xee00], desc[UR10][R228.64], P5 ;  /* 0x0ee00000e4f27fae */ /* 0x000fe8000a92184a */
[----:B------:R-:W-:Y:S04]  /*9d80*/  LDGSTS.E [R242+0xef00], desc[UR10][R230.64], P5 ;  /* 0x0ef00000e6f27fae */ /* 0x000fe8000a92184a */
[----:B------:R-:W-:Y:S04]  /*9d90*/  LDGSTS.E [R242+0xfc00], desc[UR10][R116.64], !P1 ;  /* 0x0fc0000074f27fae */ /* 0x000fe8000c92184a */
[----:B------:R-:W-:Y:S04]  /*9da0*/  LDGSTS.E [R242+0xfd00], desc[UR10][R234.64], !P1 ;  /* 0x0fd00000eaf27fae */ /* 0x000fe8000c92184a */
[----:B------:R-:W-:Y:S04]  /*9db0*/  LDGSTS.E [R242+0xfe00], desc[UR10][R114.64], !P1 ;  /* 0x0fe0000072f27fae */ /* 0x000fe8000c92184a */
[----:B------:R-:W-:Y:S04]  /*9dc0*/  LDGSTS.E [R242+0xff00], desc[UR10][R232.64], !P1 ;  /* 0x0ff00000e8f27fae */ /* 0x000fe8000c92184a */
[----:B------:R-:W0:Y:S04]  /*9dd0*/  LDGDEPBAR ;  /* 0x00000000000079af */ /* 0x000e280000000000 */
[----:B--2---:R-:W-:Y:S04]  /*9de0*/  LDGSTS.E [R244+0x14000], desc[UR10][R112.64], P2 ;  /* 0x1400000070f47fae */ /* 0x004fe8000912184a */
[----:B-----5:R-:W-:Y:S04]  /*9df0*/  LDGSTS.E [R244+0x14400], desc[UR10][R110.64], P2 ;  /* 0x144000006ef47fae */ /* 0x020fe8000912184a */
[----:B---3--:R-:W-:Y:S04]  /*9e00*/  LDGSTS.E [R244+0x14800], desc[UR10][R108.64], P2 ;  /* 0x148000006cf47fae */ /* 0x008fe8000912184a */
[----:B------:R-:W-:Y:S04]  /*9e10*/  LDGSTS.E [R244+0x14c00], desc[UR10][R106.64], P2 ;  /* 0x14c000006af47fae */ /* 0x000fe8000912184a */
[----:B------:R-:W-:Y:S04]  /*9e20*/  LDGSTS.E [R244+0x15000], desc[UR10][R104.64], P2 ;  /* 0x1500000068f47fae */ /* 0x000fe8000912184a */
[----:B------:R-:W-:Y:S04]  /*9e30*/  LDGSTS.E [R244+0x15400], desc[UR10][R102.64], P2 ;  /* 0x1540000066f47fae */ /* 0x000fe8000912184a */
[----:B------:R-:W-:Y:S04]  /*9e40*/  LDGSTS.E [R244+0x15800], desc[UR10][R100.64], P2 ;  /* 0x1580000064f47fae */ /* 0x000fe8000912184a */
[----:B------:R-:W-:Y:S04]  /*9e50*/  LDGSTS.E [R244+0x15c00], desc[UR10][R98.64], P2 ;  /* 0x15c0000062f47fae */ /* 0x000fe8000912184a */
[----:B------:R-:W-:Y:S04]  /*9e60*/  LDGSTS.E [R244+0x16000], desc[UR10][R96.64], P2 ;  /* 0x1600000060f47fae */ /* 0x000fe8000912184a */
[----:B------:R2:W-:Y:S04]  /*9e70*/  STL.64 [R1+0x730], R114 ;  /* 0x0007307201007387 */ /* 0x0005e80000100a00 */
[----:B------:R-:W3:Y:S04]  /*9e80*/  LDL.64 R150, [R1+0xee0] ;  /* 0x000ee00001967983 */ /* 0x000ee80000100a00 */
[----:B------:R-:W5:Y:S04]  /*9e90*/  LDL.64 R148, [R1+0xf00] ;  /* 0x000f000001947983 */ /* 0x000f680000100a00 */
        /* <DEDUP_REMOVED lines=12> */
[----:B-1----:R-:W5:Y:S04]  /*9f60*/  LDL.64 R122, [R1+0xea8] ;  /* 0x000ea800017a7983 */ /* 0x002f680000100a00 */
[----:B------:R-:W5:Y:S04]  /*9f70*/  LDL.64 R120, [R1+0xec8] ;  /* 0x000ec80001787983 */ /* 0x000f680000100a00 */
[----:B------:R-:W5:Y:S04]  /*9f80*/  LDL.64 R118, [R1+0xee8] ;  /* 0x000ee80001767983 */ /* 0x000f680000100a00 */
[----:B------:R-:W5:Y:S04]  /*9f90*/  LDL.64 R116, [R1+0xf08] ;  /* 0x000f080001747983 */ /* 0x000f680000100a00 */
[----:B--2---:R-:W2:Y:S04]  /*9fa0*/  LDL.64 R114, [R1+0xf28] ;  /* 0x000f280001727983 */ /* 0x004ea80000100a00 */
[----:B------:R-:W2:Y:S04]  /*9fb0*/  LDL.64 R112, [R1+0xf48] ;  /* 0x000f480001707983 */ /* 0x000ea80000100a00 */
        /* <DEDUP_REMOVED lines=8> */
[----:B----4-:R-:W-:Y:S04]  /*a040*/  LDGSTS.E [R244+0x16400], desc[UR10][R94.64], P2 ;  /* 0x164000005ef47fae */ /* 0x010fe8000912184a */
[----:B------:R-:W-:Y:S04]  /*a050*/  LDGSTS.E [R244+0x16800], desc[UR10][R92.64], P2 ;  /* 0x168000005cf47fae */ /* 0x000fe8000912184a */
[----:B------:R-:W-:Y:S04]  /*a060*/  LDGSTS.E [R244+0x16c00], desc[UR10][R90.64], P2 ;  /* 0x16c000005af47fae */ /* 0x000fe8000912184a */
[----:B------:R-:W4:Y:S04]  /*a070*/  LDL.64 R94, [R1+0x908] ;  /* 0x00090800015e7983 */ /* 0x000f280000100a00 */
[----:B------:R-:W4:Y:S04]  /*a080*/  LDL.64 R92, [R1+0x928] ;  /* 0x00092800015c7983 */ /* 0x000f280000100a00 */
[----:B------:R-:W4:Y:S04]  /*a090*/  LDL.64 R90, [R1+0xeb0] ;  /* 0x000eb000015a7983 */ /* 0x000f280000100a00 */
[----:B------:R1:W-:Y:S04]  /*a0a0*/  STL [R1+0x3e0], RZ ;  /* 0x0003e0ff01007387 */ /* 0x0003e80000100800 */
        /* <DEDUP_REMOVED lines=147> */
[----:B------:R1:W-:Y:S04]  /*a9e0*/  STL [R1], RZ ;  /* 0x000000ff01007387 */ /* 0x0003e80000100800 */
        /* <DEDUP_REMOVED lines=107> */
[----:B------:R-:W4:Y:S04]  /*b0a0*/  LDL R242, [R1+0x954] ;  /* 0x0009540001f27983 */ /* 0x000f280000100800 */
        /* <DEDUP_REMOVED lines=48> */
[----:B---3--:R-:W-:Y:S04]  /*b3b0*/  LDGSTS.E [R244+0x17000], desc[UR10][R150.64], P2 ;  /* 0x1700000096f47fae */ /* 0x008fe8000912184a */
[----:B------:R1:W-:Y:S04]  /*b3c0*/  STL [R1+0x640], RZ ;  /* 0x000640ff01007387 */ /* 0x0003e80000100800 */
[----:B-----5:R-:W-:Y:S04]  /*b3d0*/  LDGSTS.E [R244+0x17400], desc[UR10][R148.64], P2 ;  /* 0x1740000094f47fae */ /* 0x020fe8000912184a */
[----:B------:R1:W-:Y:S04]  /*b3e0*/  STL [R1+0x644], RZ ;  /* 0x000644ff01007387 */ /* 0x0003e80000100800 */
[----:B------:R-:W-:Y:S04]  /*b3f0*/  LDGSTS.E [R244+0x17800], desc[UR10][R146.64], P2 ;  /* 0x1780000092f47fae */ /* 0x000fe8000912184a */
        /* <DEDUP_REMOVED lines=31> */
[----:B--2---:R-:W-:Y:S04]  /*b5f0*/  LDGSTS.E [R246+0x17900], desc[UR10][R114.64], P2 ;  /* 0x1790000072f67fae */ /* 0x004fe8000912184a */
        /* <DEDUP_REMOVED lines=19> */
[----:B----4-:R-:W-:Y:S04]  /*b730*/  LDGSTS.E [R247+0x16200], desc[UR10][R94.64], P2 ;  /* 0x162000005ef77fae */ /* 0x010fe8000912184a */
        /* <DEDUP_REMOVED lines=15> */
[----:B------:R-:W-:Y:S01]  /*b830*/  LDGSTS.E [R0+0x14300], desc[UR10][R78.64], P2 ;  /* 0x143000004e007fae */ /* 0x000fe2000912184a */
[----:B------:R-:W-:-:S03]  /*b840*/  ISETP.GE.AND P0, PT, R242, 0x20, PT ;  /* 0x00000020f200780c */ /* 0x000fc60003f06270 */
        /* <DEDUP_REMOVED lines=12> */
[----:B------:R2:W-:Y:S04]  /*b910*/  LDGSTS.E [R0+0x17700], desc[UR10][R52.64], P2 ;  /* 0x1770000034007fae */ /* 0x0005e8000912184a */
[----:B------:R-:W-:Y:S04]  /*b920*/  LDGSTS.E [R0+0x17b00], desc[UR10][R50.64], P2 ;  /* 0x17b0000032007fae */ /* 0x000fe8000912184a */
[----:B------:R3:W-:Y:S01]  /*b930*/  LDGSTS.E [R0+0x17f00], desc[UR10][R48.64], P2 ;  /* 0x17f0000030007fae */ /* 0x0007e2000912184a */
[----:B------:R-:W-:-:S03]  /*b940*/  CS2R R248, SRZ ;  /* 0x0000000000f87805 */ /* 0x000fc6000001ff00 */
[----:B------:R-:W0:Y:S01]  /*b950*/  LDGDEPBAR ;  /* 0x00000000000079af */ /* 0x000e220000000000 */
[----:B------:R-:W-:Y:S02]  /*b960*/  CS2R R250, SRZ ;  /* 0x0000000000fa7805 */ /* 0x000fe4000001ff00 */
[----:B------:R-:W-:Y:S02]  /*b970*/  CS2R R236, SRZ ;  /* 0x0000000000ec7805 */ /* 0x000fe4000001ff00 */
[----:B------:R-:W-:Y:S02]  /*b980*/  CS2R R238, SRZ ;  /* 0x0000000000ee7805 */ /* 0x000fe4000001ff00 */
[----:B------:R-:W-:Y:S02]  /*b990*/  CS2R R180, SRZ ;  /* 0x0000000000b47805 */ /* 0x000fe4000001ff00 */
[----:B------:R-:W-:Y:S02]  /*b9a0*/  CS2R R182, SRZ ;  /* 0x0000000000b67805 */ /* 0x000fe4000001ff00 */
[----:B------:R-:W-:-:S02]  /*b9b0*/  CS2R R184, SRZ ;  /* 0x0000000000b87805 */ /* 0x000fc4000001ff00 */
        /* <DEDUP_REMOVED lines=9> */
[----:B--2---:R-:W-:Y:S02]  /*ba50*/  CS2R R52, SRZ ;  /* 0x0000000000347805 */ /* 0x004fe4000001ff00 */
        /* <DEDUP_REMOVED lines=65> */
[----:B---3--:R-:W-:Y:S02]  /*be70*/  CS2R R48, SRZ ;  /* 0x0000000000307805 */ /* 0x008fe4000001ff00 */
[----:B------:R-:W-:Y:S02]  /*be80*/  CS2R R50, SRZ ;  /* 0x0000000000327805 */ /* 0x000fe4000001ff00 */
[----:B------:R-:W-:-:S02]  /*be90*/  CS2R R204, SRZ ;  /* 0x0000000000cc7805 */ /* 0x000fc4000001ff00 */
[----:B------:R-:W-:Y:S01]  /*bea0*/  CS2R R206, SRZ ;  /* 0x0000000000ce7805 */ /* 0x000fe2000001ff00 */
[----:B-1----:R-:W-:Y:S06]  /*beb0*/  @!P0 BRA `(.L_x_0) ;  /* 0x000001a000388947 */ /* 0x002fec0003800000 */
[----:B------:R-:W2:Y:S04]  /*bec0*/  LDL.LU.64 R48, [R1+0x738] ;  /* 0x0007380001307983 */ /* 0x000ea80000300a00 */
[----:B------:R-:W3:Y:S04]  /*bed0*/  LDL.LU.64 R50, [R1+0x748] ;  /* 0x0007480001327983 */ /* 0x000ee80000300a00 */
[----:B------:R-:W4:Y:S04]  /*bee0*/  LDL.LU.64 R204, [R1+0x750] ;  /* 0x0007500001cc7983 */ /* 0x000f280000300a00 */
[----:B------:R-:W5:Y:S01]  /*bef0*/  LDL.LU.64 R206, [R1+0x758] ;  /* 0x0007580001ce7983 */ /* 0x000f620000300a00 */
[----:B--2---:R-:W-:-:S03]  /*bf00*/  IMAD.MOV.U32 R0, RZ, RZ, R49 ;  /* 0x000000ffff007224 */ /* 0x004fc600078e0031 */
[----:B------:R-:W-:Y:S04]  /*bf10*/  STL [R1+0x95c], R48 ;  /* 0x00095c3001007387 */ /* 0x000fe80000100800 */
[----:B---3--:R-:W-:Y:S04]  /*bf20*/  STL [R1+0x964], R50 ;  /* 0x0009643201007387 */ /* 0x008fe80000100800 */
[----:B------:R1:W-:Y:S04]  /*bf30*/  STL [R1+0x958], R0 ;  /* 0x0009580001007387 */ /* 0x0003e80000100800 */
[----:B----4-:R-:W-:Y:S01]  /*bf40*/  STL [R1+0x96c], R204 ;  /* 0x00096ccc01007387 */ /* 0x010fe20000100800 */
[----:B-1----:R-:W-:-:S05]  /*bf50*/  IMAD.MOV.U32 R0, RZ, RZ, R51 ;  /* 0x000000ffff007224 */ /* 0x002fca00078e0033 */
[----:B------:R1:W-:Y:S04]  /*bf60*/  STL [R1+0x960], R0 ;  /* 0x0009600001007387 */ /* 0x0003e80000100800 */
[----:B-----5:R-:W-:Y:S01]  /*bf70*/  STL [R1+0x974], R206 ;  /* 0x000974ce01007387 */ /* 0x020fe20000100800 */
[----:B-1----:R-:W-:-:S05]  /*bf80*/  IMAD.MOV.U32 R0, RZ, RZ, R205 ;  /* 0x000000ffff007224 */ /* 0x002fca00078e00cd */
[----:B------:R1:W-:Y:S04]  /*bf90*/  STL [R1+0x968], R0 ;  /* 0x0009680001007387 */ /* 0x0003e80000100800 */
[----:B------:R-:W-:Y:S01]  /*bfa0*/  STL [R1+0x97c], R26 ;  /* 0x00097c1a01007387 */ /* 0x000fe20000100800 */
[----:B-1----:R-:W-:-:S05]  /*bfb0*/  IMAD.MOV.U32 R0, RZ, RZ, R207 ;  /* 0x000000ffff007224 */ /* 0x002fca00078e00cf */
[----:B------:R1:W-:Y:S04]  /*bfc0*/  STL [R1+0x970], R0 ;  /* 0x0009700001007387 */ /* 0x0003e80000100800 */
[----:B------:R-:W-:Y:S04]  /*bfd0*/  STL [R1+0x978], R27 ;  /* 0x0009781b01007387 */ /* 0x000fe80000100800 */
[----:B------:R-:W-:Y:S04]  /*bfe0*/  STL [R1+0x984], R30 ;  /* 0x0009841e01007387 */ /* 0x000fe80000100800 */
[----:B------:R-:W-:Y:S04]  /*bff0*/  STL [R1+0x980], R31 ;  /* 0x0009801f01007387 */ /* 0x000fe80000100800 */
[----:B------:R-:W-:Y:S04]  /*c000*/  STL [R1+0x98c], R34 ;  /* 0x00098c2201007387 */ /* 0x000fe80000100800 */
[----:B------:R-:W-:Y:S04]  /*c010*/  STL [R1+0x988], R35 ;  /* 0x0009882301007387 */ /* 0x000fe80000100800 */
[----:B------:R-:W-:Y:S04]  /*c020*/  STL [R1+0x994], R40 ;  /* 0x0009942801007387 */ /* 0x000fe80000100800 */
[----:B------:R-:W-:Y:S04]  /*c030*/  STL [R1+0x990], R41 ;  /* 0x0009902901007387 */ /* 0x000fe80000100800 */
[----:B------:R-:W-:Y:S04]  /*c040*/  STL [R1+0x99c], R10 ;  /* 0x00099c0a01007387 */ /* 0x000fe80000100800 */
[----:B------:R-:W2:Y:S04]  /*c050*/  LDL.LU.64 R48, [R1+0x870] ;  /* 0x0008700001307983 */ /* 0x000ea80000300a00 */
[----:B------:R-:W3:Y:S04]  /*c060*/  LDL.LU.64 R136, [R1+0x858] ;  /* 0x0008580001887983 */ /* 0x000ee80000300a00 */
[----:B------:R-:W4:Y:S04]  /*c070*/  LDL.LU.64 R138, [R1+0x878] ;  /* 0x00087800018a7983 */ /* 0x000f280000300a00 */
[----:B------:R-:W5:Y:S04]  /*c080*/  LDL.LU.64 R116, [R1+0x830] ;  /* 0x0008300001747983 */ /* 0x000f680000300a00 */
[----:B------:R-:W2:Y:S04]  /*c090*/  LDL.LU.64 R118, [R1+0x838] ;  /* 0x0008380001767983 */ /* 0x000ea80000300a00 */
        /* <DEDUP_REMOVED lines=9> */
[----:B------:R-:W-:Y:S04]  /*c130*/  STL [R1+0x998], R11 ;  /* 0x0009980b01007387 */ /* 0x000fe80000100800 */
[----:B------:R-:W-:Y:S04]  /*c140*/  STL [R1+0x9a4], R12 ;  /* 0x0009a40c01007387 */ /* 0x000fe80000100800 */
[----:B------:R-:W-:Y:S04]  /*c150*/  STL [R1+0x9a0], R13 ;  /* 0x0009a00d01007387 */ /* 0x000fe80000100800 */
[----:B------:R-:W-:Y:S04]  /*c160*/  STL [R1+0x9ac], R14 ;  /* 0x0009ac0e01007387 */ /* 0x000fe80000100800 */
[----:B------:R-:W-:Y:S04]  /*c170*/  STL [R1+0x9a8], R15 ;  /* 0x0009a80f01007387 */ /* 0x000fe80000100800 */
[----:B------:R-:W-:Y:S04]  /*c180*/  STL [R1+0x9b4], R18 ;  /* 0x0009b41201007387 */ /* 0x000fe80000100800 */
[----:B------:R-:W3:Y:S04]  /*c190*/  LDL.LU.64 R134, [R1+0xd0] ;  /* 0x0000d00001867983 */ /* 0x000ee80000300a00 */
[----:B------:R-:W-:Y:S04]  /*c1a0*/  STL [R1+0x9b0], R19 ;  /* 0x0009b01301007387 */ /* 0x000fe80000100800 */
[----:B------:R-:W-:Y:S04]  /*c1b0*/  STL [R1+0x9bc], R2 ;  /* 0x0009bc0201007387 */ /* 0x000fe80000100800 */
[----:B------:R-:W1:Y:S04]  /*c1c0*/  LDL.LU.64 R176, [R1+0x218] ;  /* 0x0002180001b07983 */ /* 0x000e680000300a00 */
[----:B------:R-:W-:Y:S04]  /*c1d0*/  STL [R1+0x9b8], R3 ;  /* 0x0009b80301007387 */ /* 0x000fe80000100800 */
[----:B------:R-:W4:Y:S04]  /*c1e0*/  LDL.LU.64 R178, [R1+0x240] ;  /* 0x0002400001b27983 */ /* 0x000f280000300a00 */
[----:B------:R-:W5:Y:S04]  /*c1f0*/  LDL.LU.64 R120, [R1+0x248] ;  /* 0x0002480001787983 */ /* 0x000f680000300a00 */
[----:B------:R-:W2:Y:S04]  /*c200*/  LDL.LU.64 R132, [R1+0x20] ;  /* 0x0000200001847983 */ /* 0x000ea80000300a00 */
[----:B------:R-:W-:Y:S04]  /*c210*/  STL [R1+0x9c4], R4 ;  /* 0x0009c40401007387 */ /* 0x000fe80000100800 */
[----:B------:R-:W3:Y:S04]  /*c220*/  LDL.LU.64 R122, [R1+0x258] ;  /* 0x00025800017a7983 */ /* 0x000ee80000300a00 */
[----:B------:R-:W-:Y:S04]  /*c230*/  STL [R1+0x9c0], R5 ;  /* 0x0009c00501007387 */ /* 0x000fe80000100800 */
[----:B------:R-:W2:Y:S04]  /*c240*/  LDL.LU.64 R124, [R1+0xd8] ;  /* 0x0000d800017c7983 */ /* 0x000ea80000300a00 */
[----:B------:R-:W-:Y:S04]  /*c250*/  STL [R1+0x9cc], R6 ;  /* 0x0009cc0601007387 */ /* 0x000fe80000100800 */
[----:B------:R-:W2:Y:S04]  /*c260*/  LDL.LU.64 R126, [R1+0x180] ;  /* 0x00018000017e7983 */ /* 0x000ea80000300a00 */
[----:B------:R-:W-:Y:S04]  /*c270*/  STL [R1+0x9c8], R7 ;  /* 0x0009c80701007387 */ /* 0x000fe80000100800 */
[----:B------:R-:W2:Y:S04]  /*c280*/  LDL.LU.64 R128, [R1+0x188] ;  /* 0x0001880001807983 */ /* 0x000ea80000300a00 */
[----:B------:R-:W-:Y:S04]  /*c290*/  STL [R1+0x9d4], R8 ;  /* 0x0009d40801007387 */ /* 0x000fe80000100800 */
[----:B------:R-:W2:Y:S04]  /*c2a0*/  LDL.LU.64 R130, [R1+0x210] ;  /* 0x0002100001827983 */ /* 0x000ea80000300a00 */
[----:B------:R-:W-:Y:S01]  /*c2b0*/  STL [R1+0x9d0], R9 ;  /* 0x0009d00901007387 */ /* 0x000fe20000100800 */
[----:B-1----:R-:W-:-:S03]  /*c2c0*/  MOV R0, R177 ;  /* 0x000000b100007202 */ /* 0x002fc60000000f00 */
[----:B------:R-:W-:Y:S04]  /*c2d0*/  STL [R1+0x9dc], R176 ;  /* 0x0009dcb001007387 */ /* 0x000fe80000100800 */
[----:B----4-:R-:W-:Y:S04]  /*c2e0*/  STL [R1+0x9e4], R178 ;  /* 0x0009e4b201007387 */ /* 0x010fe80000100800 */
[----:B------:R1:W-:Y:S04]  /*c2f0*/  STL [R1+0x9d8], R0 ;  /* 0x0009d80001007387 */ /* 0x0003e80000100800 */
[----:B-----5:R-:W-:Y:S01]  /*c300*/  STL [R1+0x9ec], R120 ;  /* 0x0009ec7801007387 */ /* 0x020fe20000100800 */
[----:B-1----:R-:W-:-:S05]  /*c310*/  IMAD.MOV.U32 R0, RZ, RZ, R179 ;  /* 0x000000ffff007224 */ /* 0x002fca00078e00b3 */
[----:B------:R1:W-:Y:S04]  /*c320*/  STL [R1+0x9e0], R0 ;  /* 0x0009e00001007387 */ /* 0x0003e80000100800 */
[----:B---3--:R-:W-:Y:S01]  /*c330*/  STL [R1+0x9f4], R122 ;  /* 0x0009f47a01007387 */ /* 0x008fe20000100800 */
[----:B-1----:R-:W-:-:S05]  /*c340*/  IMAD.MOV.U32 R0, RZ, RZ, R121 ;  /* 0x000000ffff007224 */ /* 0x002fca00078e0079 */
[----:B------:R1:W-:Y:S02]  /*c350*/  STL [R1+0x9e8], R0 ;  /* 0x0009e80001007387 */ /* 0x0003e40000100800 */
[----:B-1----:R-:W-:-:S05]  /*c360*/  IMAD.MOV.U32 R0, RZ, RZ, R123 ;  /* 0x000000ffff007224 */ /* 0x002fca00078e007b */
[----:B------:R1:W-:Y:S04]  /*c370*/  STL [R1+0x9f0], R0 ;  /* 0x0009f00001007387 */ /* 0x0003e80000100800 */
[----:B--2---:R-:W-:Y:S04]  /*c380*/  STL [R1+0x9fc], R124 ;  /* 0x0009fc7c01007387 */ /* 0x004fe80000100800 */
[----:B------:R-:W-:Y:S01]  /*c390*/  STL [R1+0xa04], R126 ;  /* 0x000a047e01007387 */ /* 0x000fe20000100800 */
[----:B-1----:R-:W-:-:S05]  /*c3a0*/  IMAD.MOV.U32 R0, RZ, RZ, R125 ;  /* 0x000000ffff007224 */ /* 0x002fca00078e007d */
[----:B------:R1:W-:Y:S04]  /*c3b0*/  STL [R1+0x9f8], R0 ;  /* 0x0009f80001007387 */ /* 0x0003e80000100800 */
[----:B------:R-:W-:Y:S01]  /*c3c0*/  STL [R1+0xa0c], R128 ;  /* 0x000a0c8001007387 */ /* 0x000fe20000100800 */
[----:B-1----:R-:W-:-:S05]  /*c3d0*/  MOV R0, R127 ;  /* 0x0000007f00007202 */ /* 0x002fca0000000f00 */
[----:B------:R1:W-:Y:S02]  /*c3e0*/  STL [R1+0xa00], R0 ;  /* 0x000a000001007387 */ /* 0x0003e40000100800 */
[----:B-1----:R-:W-:-:S05]  /*c3f0*/  IMAD.MOV.U32 R0, RZ, RZ, R129 ;  /* 0x000000ffff007224 */ /* 0x002fca00078e0081 */
[----:B------:R1:W-:Y:S04]  /*c400*/  STL [R1+0xa08], R0 ;  /* 0x000a080001007387 */ /* 0x0003e80000100800 */
[----:B------:R-:W-:Y:S04]  /*c410*/  STL [R1+0xa14], R130 ;  /* 0x000a148201007387 */ /* 0x000fe80000100800 */
[----:B------:R-:W-:Y:S01]  /*c420*/  STL [R1+0xa1c], R38 ;  /* 0x000a1c2601007387 */ /* 0x000fe20000100800 */
[----:B-1----:R-:W-:-:S05]  /*c430*/  IMAD.MOV.U32 R0, RZ, RZ, R131 ;  /* 0x000000ffff007224 */ /* 0x002fca00078e0083 */
[----:B------:R1:W-:Y:S04]  /*c440*/  STL [R1+0xa10], R0 ;  /* 0x000a100001007387 */ /* 0x0003e80000100800 */
[----:B------:R-:W-:Y:S04]  /*c450*/  STL [R1+0xa18], R39 ;  /* 0x000a182701007387 */ /* 0x000fe80000100800 */
[----:B------:R-:W-:Y:S04]  /*c460*/  STL [R1+0xa24], R42 ;  /* 0x000a242a01007387 */ /* 0x000fe80000100800 */
[----:B------:R-:W-:Y:S04]  /*c470*/  STL [R1+0xa20], R43 ;  /* 0x000a202b01007387 */ /* 0x000fe80000100800 */
[----:B------:R-:W-:Y:S04]  /*c480*/  STL [R1+0xa2c], R46 ;  /* 0x000a2c2e01007387 */ /* 0x000fe80000100800 */
[----:B------:R-:W2:Y:S01]  /*c490*/  LDL.LU.64 R126, [R1+0x350] ;  /* 0x00035000017e7983 */ /* 0x000ea20000300a00 */
[----:B-1----:R-:W-:-:S03]  /*c4a0*/  IMAD.MOV.U32 R0, RZ, RZ, R133 ;  /* 0x000000ffff007224 */ /* 0x002fc600078e0085 */
[----:B------:R-:W-:Y:S04]  /*c4b0*/  STL [R1+0xa28], R47 ;  /* 0x000a282f01007387 */ /* 0x000fe80000100800 */
[----:B------:R1:W-:Y:S04]  /*c4c0*/  STL [R1+0xa34], R132 ;  /* 0x000a348401007387 */ /* 0x0003e80000100800 */
[----:B------:R-:W3:Y:S04]  /*c4d0*/  LDL.LU.64 R128, [R1+0x358] ;  /* 0x0003580001807983 */ /* 0x000ee80000300a00 */
[----:B------:R4:W-:Y:S04]  /*c4e0*/  STL [R1+0xa30], R0 ;  /* 0x000a300001007387 */ /* 0x0009e80000100800 */
[----:B------:R-:W-:Y:S04]  /*c4f0*/  STL [R1+0xa3c], R16 ;  /* 0x000a3c1001007387 */ /* 0x000fe80000100800 */
[----:B------:R-:W-:Y:S04]  /*c500*/  STL [R1+0xa38], R17 ;  /* 0x000a381101007387 */ /* 0x000fe80000100800 */
[----:B------:R-:W5:Y:S01]  /*c510*/  LDL.LU.64 R130, [R1+0x388] ;  /* 0x0003880001827983 */ /* 0x000f620000300a00 */
[----:B-1----:R-:W-:Y:S01]  /*c520*/  IMAD.MOV.U32 R132, RZ, RZ, R134 ;  /* 0x000000ffff847224 */ /* 0x002fe200078e0086 */
[----:B------:R-:W-:-:S02]  /*c530*/  MOV R133, R135 ;  /* 0x0000008700857202 */ /* 0x000fc40000000f00 */
[----:B------:R-:W-:Y:S04]  /*c540*/  STL [R1+0xa44], R20 ;  /* 0x000a441401007387 */ /* 0x000fe80000100800 */
[----:B------:R-:W-:Y:S04]  /*c550*/  STL [R1+0xa40], R21 ;  /* 0x000a401501007387 */ /* 0x000fe80000100800 */
[----:B------:R-:W-:Y:S04]  /*c560*/  STL [R1+0xa4c], R22 ;  /* 0x000a4c1601007387 */ /* 0x000fe80000100800 */
[----:B------:R-:W-:Y:S04]  /*c570*/  STL [R1+0xa48], R23 ;  /* 0x000a481701007387 */ /* 0x000fe80000100800 */
[----:B------:R-:W5:Y:S04]  /*c580*/  LDL.LU.64 R134, [R1+0x3a8] ;  /* 0x0003a80001867983 */ /* 0x000f680000300a00 */
[----:B------:R-:W-:Y:S04]  /*c590*/  STL [R1+0xa54], R24 ;  /* 0x000a541801007387 */ /* 0x000fe80000100800 */
[----:B------:R-:W-:Y:S04]  /*c5a0*/  STL [R1+0xa50], R25 ;  /* 0x000a501901007387 */ /* 0x000fe80000100800 */
[----:B------:R-:W5:Y:S04]  /*c5b0*/  LDL.LU.64 R178, [R1+0x250] ;  /* 0x0002500001b27983 */ /* 0x000f680000300a00 */
[----:B--2---:R-:W-:Y:S01]  /*c5c0*/  STL [R1+0xa5c], R126 ;  /* 0x000a5c7e01007387 */ /* 0x004fe20000100800 */
[----:B----4-:R-:W-:-:S03]  /*c5d0*/  IMAD.MOV.U32 R0, RZ, RZ, R127 ;  /* 0x000000ffff007224 */ /* 0x010fc600078e007f */
[----:B------:R-:W2:Y:S04]  /*c5e0*/  LDL.LU.64 R120, [R1+0x2c0] ;  /* 0x0002c00001787983 */ /* 0x000ea80000300a00 */
[----:B------:R1:W-:Y:S04]  /*c5f0*/  STL [R1+0xa58], R0 ;  /* 0x000a580001007387 */ /* 0x0003e80000100800 */
[----:B------:R-:W4:Y:S04]  /*c600*/  LDL.LU.64 R122, [R1+0x168] ;  /* 0x00016800017a7983 */ /* 0x000f280000300a00 */
[----:B---3--:R3:W-:Y:S04]  /*c610*/  STL [R1+0xa64], R128 ;  /* 0x000a648001007387 */ /* 0x0087e80000100800 */
[----:B------:R-:W4:Y:S01]  /*c620*/  LDL.LU.64 R124, [R1+0x160] ;  /* 0x00016000017c7983 */ /* 0x000f220000300a00 */
[----:B-1----:R-:W-:-:S03]  /*c630*/  IMAD.MOV.U32 R0, RZ, RZ, R129 ;  /* 0x000000ffff007224 */ /* 0x002fc600078e0081 */
[----:B------:R-:W4:Y:S04]  /*c640*/  LDL.LU.64 R126, [R1+0x28] ;  /* 0x00002800017e7983 */ /* 0x000f280000300a00 */
[----:B------:R1:W-:Y:S04]  /*c650*/  STL [R1+0xa60], R0 ;  /* 0x000a600001007387 */ /* 0x0003e80000100800 */
[----:B-----5:R5:W-:Y:S04]  /*c660*/  STL [R1+0xa6c], R130 ;  /* 0x000a6c8201007387 */ /* 0x020be80000100800 */
[----:B---3--:R-:W3:Y:S01]  /*c670*/  LDL.LU.64 R128, [R1+0x100] ;  /* 0x0001000001807983 */ /* 0x008ee20000300a00 */
[----:B-1----:R-:W-:-:S03]  /*c680*/  IMAD.MOV.U32 R0, RZ, RZ, R131 ;  /* 0x000000ffff007224 */ /* 0x002fc600078e0083 */
[----:B-----5:R-:W5:Y:S04]  /*c690*/  LDL.LU.64 R130, [R1+0x108] ;  /* 0x0001080001827983 */ /* 0x020f680000300a00 */
[----:B------:R1:W-:Y:S04]  /*c6a0*/  STL [R1+0xa68], R0 ;  /* 0x000a680001007387 */ /* 0x0003e80000100800 */
[----:B------:R1:W-:Y:S02]  /*c6b0*/  STL [R1+0xa74], R134 ;  /* 0x000a748601007387 */ /* 0x0003e40000100800 */
[----:B-1----:R-:W-:-:S02]  /*c6c0*/  IMAD.MOV.U32 R0, RZ, RZ, R135 ;  /* 0x000000ffff007224 */ /* 0x002fc400078e0087 */
[----:B------:R-:W5:Y:S04]  /*c6d0*/  LDL.LU.64 R134, [R1+0x150] ;  /* 0x0001500001867983 */ /* 0x000f680000300a00 */
[----:B------:R1:W-:Y:S04]  /*c6e0*/  STL [R1+0xa70], R0 ;  /* 0x000a700001007387 */ /* 0x0003e80000100800 */
[----:B------:R-:W-:Y:S01]  /*c6f0*/  STL [R1+0xa7c], R178 ;  /* 0x000a7cb201007387 */ /* 0x000fe20000100800 */
[----:B-1----:R-:W-:-:S03]  /*c700*/  MOV R0, R179 ;  /* 0x000000b300007202 */ /* 0x002fc60000000f00 */
[----:B--2---:R-:W-:Y:S04]  /*c710*/  STL [R1+0xa84], R120 ;  /* 0x000a847801007387 */ /* 0x004fe80000100800 */
[----:B------:R1:W-:Y:S02]  /*c720*/  STL [R1+0xa78], R0 ;  /* 0x000a780001007387 */ /* 0x0003e40000100800 */
[----:B-1----:R-:W-:-:S05]  /*c730*/  IMAD.MOV.U32 R0, RZ, RZ, R121 ;  /* 0x000000ffff007224 */ /* 0x002fca00078e0079 */
[----:B------:R1:W-:Y:S04]  /*c740*/  STL [R1+0xa80], R0 ;  /* 0x000a800001007387 */ /* 0x0003e80000100800 */
[----:B----4-:R-:W-:Y:S04]  /*c750*/  STL [R1+0xa8c], R122 ;  /* 0x000a8c7a01007387 */ /* 0x010fe80000100800 */
[----:B------:R-:W-:Y:S01]  /*c760*/  STL [R1+0xa94], R124 ;  /* 0x000a947c01007387 */ /* 0x000fe20000100800 */
[----:B-1----:R-:W-:-:S05]  /*c770*/  IMAD.MOV.U32 R0, RZ, RZ, R123 ;  /* 0x000000ffff007224 */ /* 0x002fca00078e007b */
[----:B------:R1:W-:Y:S04]  /*c780*/  STL [R1+0xa88], R0 ;  /* 0x000a880001007387 */ /* 0x0003e80000100800 */
[----:B------:R-:W-:Y:S01]  /*c790*/  STL [R1+0xa9c], R126 ;  /* 0x000a9c7e01007387 */ /* 0x000fe20000100800 */
[----:B-1----:R-:W-:-:S05]  /*c7a0*/  IMAD.MOV.U32 R0, RZ, RZ, R125 ;  /* 0x000000ffff007224 */ /* 0x002fca00078e007d */
[----:B------:R1:W-:Y:S02]  /*c7b0*/  STL [R1+0xa90], R0 ;  /* 0x000a900001007387 */ /* 0x0003e40000100800 */
[----:B-1----:R-:W-:-:S05]  /*c7c0*/  IMAD.MOV.U32 R0, RZ, RZ, R127 ;  /* 0x000000ffff007224 */ /* 0x002fca00078e007f */
[----:B------:R1:W-:Y:S04]  /*c7d0*/  STL [R1+0xa98], R0 ;  /* 0x000a980001007387 */ /* 0x0003e80000100800 */
[----:B---3--:R-:W-:Y:S04]  /*c7e0*/  STL [R1+0xaa4], R128 ;  /* 0x000aa48001007387 */ /* 0x008fe80000100800 */
[----:B-----5:R-:W-:Y:S01]  /*c7f0*/  STL [R1+0xaac], R130 ;  /* 0x000aac8201007387 */ /* 0x020fe20000100800 */
[----:B-1----:R-:W-:-:S05]  /*c800*/  MOV R0, R129 ;  /* 0x0000008100007202 */ /* 0x002fca0000000f00 */
[----:B------:R1:W-:Y:S04]  /*c810*/  STL [R1+0xaa0], R0 ;  /* 0x000aa00001007387 */ /* 0x0003e80000100800 */
[----:B------:R-:W2:Y:S04]  /*c820*/  LDL.LU.64 R126, [R1+0x408] ;  /* 0x00040800017e7983 */ /* 0x000ea80000300a00 */
[----:B------:R-:W-:Y:S01]  /*c830*/  STL [R1+0xab4], R134 ;  /* 0x000ab48601007387 */ /* 0x000fe20000100800 */
[----:B-1----:R-:W-:-:S05]  /*c840*/  IMAD.MOV.U32 R0, RZ, RZ, R131 ;  /* 0x000000ffff007224 */ /* 0x002fca00078e0083 */
[----:B------:R1:W-:Y:S04]  /*c850*/  STL [R1+0xaa8], R0 ;  /* 0x000aa80001007387 */ /* 0x0003e80000100800 */
[----:B------:R-:W3:Y:S01]  /*c860*/  LDL.LU.64 R128, [R1+0x418] ;  /* 0x0004180001807983 */ /* 0x000ee20000300a00 */
[----:B-1----:R-:W-:-:S05]  /*c870*/  IMAD.MOV.U32 R0, RZ, RZ, R135 ;  /* 0x000000ffff007224 */ /* 0x002fca00078e0087 */
[----:B------:R1:W-:Y:S04]  /*c880*/  STL [R1+0xab0], R0 ;  /* 0x000ab00001007387 */ /* 0x0003e80000100800 */
[----:B------:R-:W-:Y:S04]  /*c890*/  STL [R1+0xabc], R44 ;  /* 0x000abc2c01007387 */ /* 0x000fe80000100800 */
[----:B------:R-:W-:Y:S04]  /*c8a0*/  STL [R1+0xab8], R45 ;  /* 0x000ab82d01007387 */ /* 0x000fe80000100800 */
[----:B------:R-:W-:Y:S04]  /*c8b0*/  STL [R1+0xac4], R28 ;  /* 0x000ac41c01007387 */ /* 0x000fe80000100800 */
[----:B------:R-:W4:Y:S04]  /*c8c0*/  LDL.LU.64 R130, [R1+0x428] ;  /* 0x0004280001827983 */ /* 0x000f280000300a00 */
[----:B------:R-:W-:Y:S04]  /*c8d0*/  STL [R1+0xac0], R29 ;  /* 0x000ac01d01007387 */ /* 0x000fe80000100800 */
[----:B------:R-:W-:Y:S04]  /*c8e0*/  STL [R1+0xacc], R32 ;  /* 0x000acc2001007387 */ /* 0x000fe80000100800 */
[----:B------:R-:W5:Y:S04]  /*c8f0*/  LDL.LU.64 R134, [R1+0x438] ;  /* 0x0004380001867983 */ /* 0x000f680000300a00 */
[----:B------:R-:W-:Y:S04]  /*c900*/  STL [R1+0xac8], R33 ;  /* 0x000ac82101007387 */ /* 0x000fe80000100800 */
[----:B------:R-:W-:Y:S04]  /*c910*/  STL [R1+0xad4], R36 ;  /* 0x000ad42401007387 */ /* 0x000fe80000100800 */
[----:B------:R-:W-:Y:S04]  /*c920*/  STL [R1+0xad0], R37 ;  /* 0x000ad02501007387 */ /* 0x000fe80000100800 */
[----:B------:R-:W5:Y:S04]  /*c930*/  LDL.LU.64 R178, [R1+0x380] ;  /* 0x0003800001b27983 */ /* 0x000f680000300a00 */
[----:B--2---:R-:W-:Y:S04]  /*c940*/  STL [R1+0xadc], R126 ;  /* 0x000adc7e01007387 */ /* 0x004fe80000100800 */
[----:B------:R-:W2:Y:S01]  /*c950*/  LDL.LU.64 R120, [R1+0x3a0] ;  /* 0x0003a00001787983 */ /* 0x000ea20000300a00 */
[----:B-1----:R-:W-:-:S03]  /*c960*/  IMAD.MOV.U32 R0, RZ, RZ, R127 ;  /* 0x000000ffff007224 */ /* 0x002fc600078e007f */
[----:B------:R-:W2:Y:S04]  /*c970*/  LDL.LU.64 R122, [R1+0x3c0] ;  /* 0x0003c000017a7983 */ /* 0x000ea80000300a00 */
[----:B------:R1:W-:Y:S04]  /*c980*/  STL [R1+0xad8], R0 ;  /* 0x000ad80001007387 */ /* 0x0003e80000100800 */
[----:B---3--:R3:W-:Y:S04]  /*c990*/  STL [R1+0xae4], R128 ;  /* 0x000ae48001007387 */ /* 0x0087e80000100800 */
[----:B------:R-:W2:Y:S01]  /*c9a0*/  LDL.LU.64 R124, [R1+0x3d0] ;  /* 0x0003d000017c7983 */ /* 0x000ea20000300a00 */
[----:B-1----:R-:W-:-:S05]  /*c9b0*/  IMAD.MOV.U32 R0, RZ, RZ, R129 ;  /* 0x000000ffff007224 */ /* 0x002fca00078e0081 */
[----:B------:R1:W-:Y:S04]  /*c9c0*/  STL [R1+0xae0], R0 ;  /* 0x000ae00001007387 */ /* 0x0003e80000100800 */
[----:B------:R-:W2:Y:S04]  /*c9d0*/  LDL.LU.64 R126, [R1+0x158] ;  /* 0x00015800017e7983 */ /* 0x000ea80000300a00 */
[----:B----4-:R4:W-:Y:S04]  /*c9e0*/  STL [R1+0xaec], R130 ;  /* 0x000aec8201007387 */ /* 0x0109e80000100800 */
[----:B---3--:R-:W3:Y:S01]  /*c9f0*/  LDL.LU.64 R128, [R1+0x2c8] ;  /* 0x0002c80001807983 */ /* 0x008ee20000300a00 */
[----:B-1----:R-:W-:-:S03]  /*ca00*/  MOV R0, R131 ;  /* 0x0000008300007202 */ /* 0x002fc60000000f00 */
[----:B----4-:R-:W4:Y:S04]  /*ca10*/  LDL.LU.64 R130, [R1+0x340] ;  /* 0x0003400001827983 */ /* 0x010f280000300a00 */
[----:B------:R1:W-:Y:S04]  /*ca20*/  STL [R1+0xae8], R0 ;  /* 0x000ae80001007387 */ /* 0x0003e80000100800 */
[----:B-----5:R5:W-:Y:S01]  /*ca30*/  STL [R1+0xaf4], R134 ;  /* 0x000af48601007387 */ /* 0x020be20000100800 */
[----:B-1----:R-:W-:-:S03]  /*ca40*/  IMAD.MOV.U32 R0, RZ, RZ, R135 ;  /* 0x000000ffff007224 */ /* 0x002fc600078e0087 */
[----:B-----5:R-:W5:Y:S04]  /*ca50*/  LDL.LU.64 R134, [R1+0x348] ;  /* 0x0003480001867983 */ /* 0x020f680000300a00 */
[----:B------:R1:W-:Y:S04]  /*ca60*/  STL [R1+0xaf0], R0 ;  /* 0x000af00001007387 */ /* 0x0003e80000100800 */
[----:B------:R-:W-:Y:S01]  /*ca70*/  STL [R1+0xafc], R178 ;  /* 0x000afcb201007387 */ /* 0x000fe20000100800 */
[----:B-1----:R-:W-:-:S03]  /*ca80*/  IMAD.MOV.U32 R0, RZ, RZ, R179 ;  /* 0x000000ffff007224 */ /* 0x002fc600078e00b3 */
[----:B--2---:R-:W-:Y:S04]  /*ca90*/  STL [R1+0xb04], R120 ;  /* 0x000b047801007387 */ /* 0x004fe80000100800 */
[----:B------:R1:W-:Y:S04]  /*caa0*/  STL [R1+0xaf8], R0 ;  /* 0x000af80001007387 */ /* 0x0003e80000100800 */
[----:B------:R-:W-:Y:S01]  /*cab0*/  STL [R1+0xb0c], R122 ;  /* 0x000b0c7a01007387 */ /* 0x000fe20000100800 */
[----:B-1----:R-:W-:-:S05]  /*cac0*/  IMAD.MOV.U32 R0, RZ, RZ, R121 ;  /* 0x000000ffff007224 */ /* 0x002fca00078e0079 */
[----:B------:R1:W-:Y:S04]  /*cad0*/  STL [R1+0xb00], R0 ;  /* 0x000b000001007387 */ /* 0x0003e80000100800 */
[----:B------:R-:W-:Y:S01]  /*cae0*/  STL [R1+0xb14], R124 ;  /* 0x000b147c01007387 */ /* 0x000fe20000100800 */
[----:B-1----:R-:W-:-:S05]  /*caf0*/  IMAD.MOV.U32 R0, RZ, RZ, R123 ;  /* 0x000000ffff007224 */ /* 0x002fca00078e007b */
[----:B------:R1:W-:Y:S02]  /*cb00*/  STL [R1+0xb08], R0 ;  /* 0x000b080001007387 */ /* 0x0003e40000100800 */
[----:B-1----:R-:W-:-:S05]  /*cb10*/  MOV R0, R125 ;  /* 0x0000007d00007202 */ /* 0x002fca0000000f00 */
[----:B------:R1:W-:Y:S04]  /*cb20*/  STL [R1+0xb10], R0 ;  /* 0x000b100001007387 */ /* 0x0003e80000100800 */
[----:B------:R2:W-:Y:S01]  /*cb30*/  STL [R1+0xb1c], R126 ;  /* 0x000b1c7e01007387 */ /* 0x0005e20000100800 */
[----:B-1----:R-:W-:-:S03]  /*cb40*/  IMAD.MOV.U32 R0, RZ, RZ, R127 ;  /* 0x000000ffff007224 */ /* 0x002fc600078e007f */
[----:B---3--:R-:W-:Y:S04]  /*cb50*/  STL [R1+0xb24], R128 ;  /* 0x000b248001007387 */ /* 0x008fe80000100800 */
[----:B------:R1:W-:Y:S04]  /*cb60*/  STL [R1+0xb18], R0 ;  /* 0x000b180001007387 */ /* 0x0003e80000100800 */
[----:B--2---:R-:W2:Y:S01]  /*cb70*/  LDL.LU.64 R126, [R1+0x4f0] ;  /* 0x0004f000017e7983 */ /* 0x004ea20000300a00 */
[----:B-1----:R-:W-:-:S05]  /*cb80*/  IMAD.MOV.U32 R0, RZ, RZ, R129 ;  /* 0x000000ffff007224 */ /* 0x002fca00078e0081 */
[----:B------:R1:W-:Y:S04]  /*cb90*/  STL [R1+0xb20], R0 ;  /* 0x000b200001007387 */ /* 0x0003e80000100800 */
[----:B----4-:R3:W-:Y:S01]  /*cba0*/  STL [R1+0xb2c], R130 ;  /* 0x000b2c8201007387 */ /* 0x0107e20000100800 */
[----:B-1----:R-:W-:-:S03]  /*cbb0*/  IMAD.MOV.U32 R0, RZ, RZ, R131 ;  /* 0x000000ffff007224 */ /* 0x002fc600078e0083 */
[----:B-----5:R-:W-:Y:S04]  /*cbc0*/  STL [R1+0xb34], R134 ;  /* 0x000b348601007387 */ /* 0x020fe80000100800 */
[----:B------:R1:W-:Y:S04]  /*cbd0*/  STL [R1+0xb28], R0 ;  /* 0x000b280001007387 */ /* 0x0003e80000100800 */
[----:B---3--:R-:W3:Y:S01]  /*cbe0*/  LDL.LU.64 R130, [R1+0x590] ;  /* 0x0005900001827983 */ /* 0x008ee20000300a00 */
        /* <DEDUP_REMOVED lines=14> */
[----:B-1----:R-:W-:-:S03]  /*ccd0*/  MOV R0, R127 ;  /* 0x0000007f00007202 */ /* 0x002fc60000000f00 */
[----:B------:R-:W2:Y:S04]  /*cce0*/  LDL.LU.64 R120, [R1+0x420] ;  /* 0x0004200001787983 */ /* 0x000ea80000300a00 */
[----:B------:R-:W2:Y:S04]  /*ccf0*/  LDL.LU.64 R122, [R1+0x430] ;  /* 0x00043000017a7983 */ /* 0x000ea80000300a00 */
[----:B------:R1:W-:Y:S04]  /*cd00*/  STL [R1+0xb58], R0 ;  /* 0x000b580001007387 */ /* 0x0003e80000100800 */
[----:B---3--:R-:W-:Y:S04]  /*cd10*/  STL [R1+0xb64], R130 ;  /* 0x000b648201007387 */ /* 0x008fe80000100800 */
[----:B------:R-:W3:Y:S01]  /*cd20*/  LDL.LU.64 R124, [R1+0x448] ;  /* 0x00044800017c7983 */ /* 0x000ee20000300a00 */
[----:B-1----:R-:W-:-:S03]  /*cd30*/  IMAD.MOV.U32 R0, RZ, RZ, R131 ;  /* 0x000000ffff007224 */ /* 0x002fc600078e0083 */
[----:B------:R-:W3:Y:S04]  /*cd40*/  LDL.LU.64 R126, [R1+0x3c8] ;  /* 0x0003c800017e7983 */ /* 0x000ee80000300a00 */
[----:B------:R1:W-:Y:S04]  /*cd50*/  STL [R1+0xb60], R0 ;  /* 0x000b600001007387 */ /* 0x0003e80000100800 */
[----:B----4-:R4:W-:Y:S01]  /*cd60*/  STL [R1+0xb6c], R134 ;  /* 0x000b6c8601007387 */ /* 0x0109e20000100800 */
[----:B-1----:R-:W-:-:S03]  /*cd70*/  IMAD.MOV.U32 R0, RZ, RZ, R135 ;  /* 0x000000ffff007224 */ /* 0x002fc600078e0087 */
[----:B------:R-:W3:Y:S01]  /*cd80*/  LDL.LU.64 R130, [R1+0x3d8] ;  /* 0x0003d80001827983 */ /* 0x000ee20000300a00 */
[----:B----4-:R-:W-:Y:S01]  /*cd90*/  IMAD.MOV.U32 R134, RZ, RZ, R136 ;  /* 0x000000ffff867224 */ /* 0x010fe200078e0088 */
[----:B------:R-:W-:Y:S01]  /*cda0*/  MOV R136, R138 ;  /* 0x0000008a00887202 */ /* 0x000fe20000000f00 */
[----:B------:R-:W-:Y:S02]  /*cdb0*/  IMAD.MOV.U32 R135, RZ, RZ, R137 ;  /* 0x000000ffff877224 */ /* 0x000fe400078e0089 */
[----:B------:R-:W-:Y:S02]  /*cdc0*/  IMAD.MOV.U32 R137, RZ, RZ, R139 ;  /* 0x000000ffff897224 */ /* 0x000fe400078e008b */
[----:B------:R-:W-:Y:S02]  /*cdd0*/  IMAD.MOV.U32 R138, RZ, RZ, R116 ;  /* 0x000000ffff8a7224 */ /* 0x000fe400078e0074 */
[----:B------:R-:W-:Y:S01]  /*cde0*/  IMAD.MOV.U32 R139, RZ, RZ, R117 ;  /* 0x000000ffff8b7224 */ /* 0x000fe200078e0075 */
[----:B------:R-:W-:Y:S01]  /*cdf0*/  MOV R117, R119 ;  /* 0x0000007700757202 */ /* 0x000fe20000000f00 */
[----:B------:R-:W-:-:S02]  /*ce00*/  IMAD.MOV.U32 R116, RZ, RZ, R118 ;  /* 0x000000ffff747224 */ /* 0x000fc400078e0076 */
[----:B------:R-:W-:Y:S02]  /*ce10*/  IMAD.MOV.U32 R118, RZ, RZ, R140 ;  /* 0x000000ffff767224 */ /* 0x000fe400078e008c */
[----:B------:R-:W-:Y:S02]  /*ce20*/  IMAD.MOV.U32 R119, RZ, RZ, R141 ;  /* 0x000000ffff777224 */ /* 0x000fe400078e008d */
[----:B------:R-:W-:Y:S01]  /*ce30*/  IMAD.MOV.U32 R140, RZ, RZ, R142 ;  /* 0x000000ffff8c7224 */ /* 0x000fe200078e008e */
[----:B------:R-:W-:Y:S01]  /*ce40*/  MOV R142, R160 ;  /* 0x000000a0008e7202 */ /* 0x000fe20000000f00 */
[----:B------:R-:W-:Y:S01]  /*ce50*/  IMAD.MOV.U32 R141, RZ, RZ, R143 ;  /* 0x000000ffff8d7224 */ /* 0x000fe200078e008f */
[----:B------:R5:W-:Y:S01]  /*ce60*/  STL [R1+0xb68], R0 ;  /* 0x000b680001007387 */ /* 0x000be20000100800 */
[----:B------:R-:W-:Y:S02]  /*ce70*/  IMAD.MOV.U32 R143, RZ, RZ, R161 ;  /* 0x000000ffff8f7224 */ /* 0x000fe400078e00a1 */
[----:B------:R-:W-:-:S02]  /*ce80*/  IMAD.MOV.U32 R160, RZ, RZ, R172 ;  /* 0x000000ffffa07224 */ /* 0x000fc400078e00ac */
[----:B------:R-:W-:Y:S02]  /*ce90*/  IMAD.MOV.U32 R161, RZ, RZ, R173 ;  /* 0x000000ffffa17224 */ /* 0x000fe400078e00ad */
[----:B------:R-:W4:Y:S01]  /*cea0*/  LDL.LU.64 R172, [R1+0x3f0] ;  /* 0x0003f00001ac7983 */ /* 0x000f220000300a00 */
[----:B-----5:R-:W-:-:S03]  /*ceb0*/  IMAD.MOV.U32 R0, RZ, RZ, R129 ;  /* 0x000000ffff007224 */ /* 0x020fc600078e0081 */
[----:B------:R1:W-:Y:S04]  /*cec0*/  STL [R1+0xb74], R128 ;  /* 0x000b748001007387 */ /* 0x0003e80000100800 */
[----:B-1----:R-:W5:Y:S04]  /*ced0*/  LDL.LU.64 R128, [R1+0x3f8] ;  /* 0x0003f80001807983 */ /* 0x002f680000300a00 */
[----:B------:R1:W-:Y:S04]  /*cee0*/  STL [R1+0xb70], R0 ;  /* 0x000b700001007387 */ /* 0x0003e80000100800 */
[----:B------:R-:W-:Y:S01]  /*cef0*/  STL [R1+0xb7c], R178 ;  /* 0x000b7cb201007387 */ /* 0x000fe20000100800 */
[----:B-1----:R-:W-:-:S05]  /*cf00*/  MOV R0, R179 ;  /* 0x000000b300007202 */ /* 0x002fca0000000f00 */
[----:B------:R2:W-:Y:S02]  /*cf10*/  STL [R1+0xb78], R0 ;  /* 0x000b780001007387 */ /* 0x0005e40000100800 */
[----:B--2---:R-:W-:Y:S02]  /*cf20*/  IMAD.MOV.U32 R0, RZ, RZ, R121 ;  /* 0x000000ffff007224 */ /* 0x004fe400078e0079 */
[----:B------:R-:W-:Y:S04]  /*cf30*/  STL [R1+0xb84], R120 ;  /* 0x000b847801007387 */ /* 0x000fe80000100800 */
[----:B------:R-:W-:Y:S04]  /*cf40*/  STL [R1+0xb8c], R122 ;  /* 0x000b8c7a01007387 */ /* 0x000fe80000100800 */
[----:B------:R1:W-:Y:S02]  /*cf50*/  STL [R1+0xb80], R0 ;  /* 0x000b800001007387 */ /* 0x0003e40000100800 */
[----:B-1----:R-:W-:-:S02]  /*cf60*/  IMAD.MOV.U32 R0, RZ, RZ, R123 ;  /* 0x000000ffff007224 */ /* 0x002fc400078e007b */
[----:B---3--:R-:W-:Y:S04]  /*cf70*/  STL [R1+0xb94], R124 ;  /* 0x000b947c01007387 */ /* 0x008fe80000100800 */
[----:B------:R1:W-:Y:S04]  /*cf80*/  STL [R1+0xb88], R0 ;  /* 0x000b880001007387 */ /* 0x0003e80000100800 */
[----:B------:R-:W-:Y:S01]  /*cf90*/  STL [R1+0xb9c], R126 ;  /* 0x000b9c7e01007387 */ /* 0x000fe20000100800 */
[----:B-1----:R-:W-:-:S05]  /*cfa0*/  IMAD.MOV.U32 R0, RZ, RZ, R125 ;  /* 0x000000ffff007224 */ /* 0x002fca00078e007d */
[----:B------:R1:W-:Y:S02]  /*cfb0*/  STL [R1+0xb90], R0 ;  /* 0x000b900001007387 */ /* 0x0003e40000100800 */
[----:B-1----:R-:W-:Y:S02]  /*cfc0*/  IMAD.MOV.U32 R0, RZ, RZ, R127 ;  /* 0x000000ffff007224 */ /* 0x002fe400078e007f */
[----:B------:R-:W-:Y:S04]  /*cfd0*/  STL [R1+0xba4], R130 ;  /* 0x000ba48201007387 */ /* 0x000fe80000100800 */
[----:B------:R1:W-:Y:S02]  /*cfe0*/  STL [R1+0xb98], R0 ;  /* 0x000b980001007387 */ /* 0x0003e40000100800 */
[----:B-1----:R-:W-:-:S05]  /*cff0*/  MOV R0, R131 ;  /* 0x0000008300007202 */ /* 0x002fca0000000f00 */
[----:B------:R1:W-:Y:S04]  /*d000*/  STL [R1+0xba0], R0 ;  /* 0x000ba00001007387 */ /* 0x0003e80000100800 */
[----:B----4-:R2:W-:Y:S01]  /*d010*/  STL [R1+0xbac], R172 ;  /* 0x000bacac01007387 */ /* 0x0105e20000100800 */
[----:B-1----:R-:W-:-:S03]  /*d020*/  IMAD.MOV.U32 R0, RZ, RZ, R173 ;  /* 0x000000ffff007224 */ /* 0x002fc600078e00ad */
[----:B------:R-:W3:Y:S04]  /*d030*/  LDL.LU.64 R130, [R1+0x760] ;  /* 0x0007600001827983 */ /* 0x000ee80000300a00 */
[----:B-----5:R-:W-:Y:S04]  /*d040*/  STL [R1+0xbb4], R128 ;  /* 0x000bb48001007387 */ /* 0x020fe80000100800 */
[----:B------:R1:W-:Y:S04]  /*d050*/  STL [R1+0xba8], R0 ;  /* 0x000ba80001007387 */ /* 0x0003e80000100800 */
[----:B--2---:R-:W2:Y:S01]  /*d060*/  LDL.LU.64 R172, [R1+0x7a8] ;  /* 0x0007a80001ac7983 */ /* 0x004ea20000300a00 */
[----:B-1----:R-:W-:-:S03]  /*d070*/  IMAD.MOV.U32 R0, RZ, RZ, R129 ;  /* 0x000000ffff007224 */ /* 0x002fc600078e0081 */
[----:B------:R-:W-:Y:S04]  /*d080*/  STL [R1+0xbbc], R132 ;  /* 0x000bbc8401007387 */ /* 0x000fe80000100800 */
[----:B------:R1:W-:Y:S04]  /*d090*/  STL [R1+0xbb0], R0 ;  /* 0x000bb00001007387 */ /* 0x0003e80000100800 */
[----:B------:R-:W4:Y:S01]  /*d0a0*/  LDL.LU.64 R126, [R1+0x7b0] ;  /* 0x0007b000017e7983 */ /* 0x000f220000300a00 */
[----:B-1----:R-:W-:-:S05]  /*d0b0*/  IMAD.MOV.U32 R0, RZ, RZ, R133 ;  /* 0x000000ffff007224 */ /* 0x002fca00078e0085 */
[----:B------:R1:W-:Y:S04]  /*d0c0*/  STL [R1+0xbb8], R0 ;  /* 0x000bb80001007387 */ /* 0x0003e80000100800 */
[----:B------:R-:W-:Y:S04]  /*d0d0*/  STL [R1+0xbc4], R224 ;  /* 0x000bc4e001007387 */ /* 0x000fe80000100800 */
[----:B------:R-:W-:Y:S04]  /*d0e0*/  STL [R1+0xbc0], R225 ;  /* 0x000bc0e101007387 */ /* 0x000fe80000100800 */
[----:B------:R-:W-:Y:S04]  /*d0f0*/  STL [R1+0xbcc], R212 ;  /* 0x000bccd401007387 */ /* 0x000fe80000100800 */
[----:B------:R-:W5:Y:S04]  /*d100*/  LDL.LU.64 R132, [R1+0x7b8] ;  /* 0x0007b80001847983 */ /* 0x000f680000300a00 */
[----:B------:R-:W-:Y:S04]  /*d110*/  STL [R1+0xbc8], R213 ;  /* 0x000bc8d501007387 */ /* 0x000fe80000100800 */
[----:B------:R-:W5:Y:S04]  /*d120*/  LDL.LU.64 R128, [R1+0x4f8] ;  /* 0x0004f80001807983 */ /* 0x000f680000300a00 */
[----:B------:R-:W-:Y:S04]  /*d130*/  STL [R1+0xbd4], R214 ;  /* 0x000bd4d601007387 */ /* 0x000fe80000100800 */
[----:B------:R-:W-:Y:S04]  /*d140*/  STL [R1+0xbd0], R215 ;  /* 0x000bd0d701007387 */ /* 0x000fe80000100800 */
[----:B------:R-:W5:Y:S04]  /*d150*/  LDL.LU.64 R120, [R1+0x598] ;  /* 0x0005980001787983 */ /* 0x000f680000300a00 */
[----:B---3--:R-:W-:Y:S01]  /*d160*/  STL [R1+0xbdc], R130 ;  /* 0x000bdc8201007387 */ /* 0x008fe20000100800 */
[----:B-1----:R-:W-:-:S03]  /*d170*/  IMAD.MOV.U32 R0, RZ, RZ, R131 ;  /* 0x000000ffff007224 */ /* 0x002fc600078e0083 */
[----:B------:R-:W3:Y:S04]  /*d180*/  LDL.LU.64 R122, [R1+0x6f8] ;  /* 0x0006f800017a7983 */ /* 0x000ee80000300a00 */
[----:B------:R1:W-:Y:S04]  /*d190*/  STL [R1+0xbd8], R0 ;  /* 0x000bd80001007387 */ /* 0x0003e80000100800 */
[----:B--2---:R2:W-:Y:S04]  /*d1a0*/  STL [R1+0xbe4], R172 ;  /* 0x000be4ac01007387 */ /* 0x0045e80000100800 */
[----:B------:R-:W3:Y:S01]  /*d1b0*/  LDL.LU.64 R124, [R1+0x710] ;  /* 0x00071000017c7983 */ /* 0x000ee20000300a00 */
[----:B-1----:R-:W-:-:S03]  /*d1c0*/  MOV R0, R173 ;  /* 0x000000ad00007202 */ /* 0x002fc60000000f00 */
[----:B------:R-:W3:Y:S04]  /*d1d0*/  LDL.LU.64 R130, [R1+0x440] ;  /* 0x0004400001827983 */ /* 0x000ee80000300a00 */
[----:B------:R1:W-:Y:S04]  /*d1e0*/  STL [R1+0xbe0], R0 ;  /* 0x000be00001007387 */ /* 0x0003e80000100800 */
[----:B----4-:R4:W-:Y:S04]  /*d1f0*/  STL [R1+0xbec], R126 ;  /* 0x000bec7e01007387 */ /* 0x0109e80000100800 */
[----:B--2---:R-:W2:Y:S01]  /*d200*/  LDL.LU.64 R172, [R1+0x450] ;  /* 0x0004500001ac7983 */ /* 0x004ea20000300a00 */
[----:B-1----:R-:W-:-:S03]  /*d210*/  IMAD.MOV.U32 R0, RZ, RZ, R127 ;  /* 0x000000ffff007224 */ /* 0x002fc600078e007f */
[----:B----4-:R-:W4:Y:S04]  /*d220*/  LDL.LU.64 R126, [R1+0x458] ;  /* 0x00045800017e7983 */ /* 0x010f280000300a00 */
[----:B------:R5:W-:Y:S02]  /*d230*/  STL [R1+0xbe8], R0 ;  /* 0x000be80001007387 */ /* 0x000be40000100800 */
[----:B-----5:R-:W-:Y:S02]  /*d240*/  IMAD.MOV.U32 R0, RZ, RZ, R133 ;  /* 0x000000ffff007224 */ /* 0x020fe400078e0085 */
[----:B------:R1:W-:Y:S04]  /*d250*/  STL [R1+0xbf4], R132 ;  /* 0x000bf48401007387 */ /* 0x0003e80000100800 */
[----:B------:R-:W-:Y:S04]  /*d260*/  STL [R1+0xbfc], R128 ;  /* 0x000bfc8001007387 */ /* 0x000fe80000100800 */
[----:B------:R5:W-:Y:S04]  /*d270*/  STL [R1+0xbf0], R0 ;  /* 0x000bf00001007387 */ /* 0x000be80000100800 */
[----:B-1----:R-:W4:Y:S01]  /*d280*/  LDL.LU.64 R132, [R1+0x460] ;  /* 0x0004600001847983 */ /* 0x002f220000300a00 */
[----:B-----5:R-:W-:-:S05]  /*d290*/  IMAD.MOV.U32 R0, RZ, RZ, R129 ;  /* 0x000000ffff007224 */ /* 0x020fca00078e0081 */
[----:B------:R1:W-:Y:S04]  /*d2a0*/  STL [R1+0xbf8], R0 ;  /* 0x000bf80001007387 */ /* 0x0003e80000100800 */
[----:B------:R-:W-:Y:S04]  /*d2b0*/  STL [R1+0xc04], R120 ;  /* 0x000c047801007387 */ /* 0x000fe80000100800 */
[----:B------:R-:W5:Y:S01]  /*d2c0*/  LDL.LU.64 R128, [R1+0x400] ;  /* 0x0004000001807983 */ /* 0x000f620000300a00 */
[----:B-1----:R-:W-:-:S03]  /*d2d0*/  IMAD.MOV.U32 R0, RZ, RZ, R121 ;  /* 0x000000ffff007224 */ /* 0x002fc600078e0079 */
[----:B---3--:R-:W-:Y:S04]  /*d2e0*/  STL [R1+0xc0c], R122 ;  /* 0x000c0c7a01007387 */ /* 0x008fe80000100800 */
[----:B------:R1:W-:Y:S02]  /*d2f0*/  STL [R1+0xc00], R0 ;  /* 0x000c000001007387 */ /* 0x0003e40000100800 */
[----:B-1----:R-:W-:Y:S02]  /*d300*/  MOV R0, R123 ;  /* 0x0000007b00007202 */ /* 0x002fe40000000f00 */
[----:B------:R-:W-:Y:S04]  /*d310*/  STL [R1+0xc14], R124 ;  /* 0x000c147c01007387 */ /* 0x000fe80000100800 */
[----:B------:R1:W-:Y:S04]  /*d320*/  STL [R1+0xc08], R0 ;  /* 0x000c080001007387 */ /* 0x0003e80000100800 */
[----:B------:R-:W-:Y:S01]  /*d330*/  STL [R1+0xc1c], R130 ;  /* 0x000c1c8201007387 */ /* 0x000fe20000100800 */
[----:B-1----:R-:W-:-:S05]  /*d340*/  IMAD.MOV.U32 R0, RZ, RZ, R125 ;  /* 0x000000ffff007224 */ /* 0x002fca00078e007d */
[----:B------:R1:W-:Y:S04]  /*d350*/  STL [R1+0xc10], R0 ;  /* 0x000c100001007387 */ /* 0x0003e80000100800 */
[----:B--2---:R-:W-:Y:S01]  /*d360*/  STL [R1+0xc24], R172 ;  /* 0x000c24ac01007387 */ /* 0x004fe20000100800 */
[----:B-1----:R-:W-:-:S05]  /*d370*/  IMAD.MOV.U32 R0, RZ, RZ, R131 ;  /* 0x000000ffff007224 */ /* 0x002fca00078e0083 */
[----:B------:R1:W-:Y:S04]  /*d380*/  STL [R1+0xc18], R0 ;  /* 0x000c180001007387 */ /* 0x0003e80000100800 */
[----:B----4-:R-:W-:Y:S01]  /*d390*/  STL [R1+0xc2c], R126 ;  /* 0x000c2c7e01007387 */ /* 0x010fe20000100800 */
[----:B-1----:R-:W-:-:S05]  /*d3a0*/  IMAD.MOV.U32 R0, RZ, RZ, R173 ;  /* 0x000000ffff007224 */ /* 0x002fca00078e00ad */
[----:B------:R1:W-:Y:S04]  /*d3b0*/  STL [R1+0xc20], R0 ;  /* 0x000c200001007387 */ /* 0x0003e80000100800 */
[----:B------:R-:W2:Y:S04]  /*d3c0*/  LDL.LU.64 R130, [R1+0x7e0] ;  /* 0x0007e00001827983 */ /* 0x000ea80000300a00 */
[----:B------:R-:W3:Y:S01]  /*d3d0*/  LDL.LU.64 R172, [R1+0x788] ;  /* 0x0007880001ac7983 */ /* 0x000ee20000300a00 */
[----:B-1----:R-:W-:-:S03]  /*d3e0*/  IMAD.MOV.U32 R0, RZ, RZ, R127 ;  /* 0x000000ffff007224 */ /* 0x002fc600078e007f */
[----:B------:R1:W-:Y:S04]  /*d3f0*/  STL [R1+0xc34], R132 ;  /* 0x000c348401007387 */ /* 0x0003e80000100800 */
[----:B------:R4:W-:Y:S01]  /*d400*/  STL [R1+0xc28], R0 ;  /* 0x000c280001007387 */ /* 0x0009e20000100800 */
[----:B-1----:R-:W-:Y:S01]  /*d410*/  IMAD.MOV.U32 R132, RZ, RZ, R134 ;  /* 0x000000ffff847224 */ /* 0x002fe200078e0086 */
[----:B----4-:R-:W-:Y:S01]  /*d420*/  MOV R0, R133 ;  /* 0x0000008500007202 */ /* 0x010fe20000000f00 */
        /* <DEDUP_REMOVED lines=8> */
[----:B------:R-:W-:Y:S02]  /*d4b0*/  IMAD.MOV.U32 R116, RZ, RZ, R118 ;  /* 0x000000ffff747224 */ /* 0x000fe400078e0076 */
[----:B------:R-:W-:Y:S02]  /*d4c0*/  IMAD.MOV.U32 R118, RZ, RZ, R140 ;  /* 0x000000ffff767224 */ /* 0x000fe400078e008c */
[----:B------:R-:W-:-:S02]  /*d4d0*/  IMAD.MOV.U32 R119, RZ, RZ, R141 ;  /* 0x000000ffff777224 */ /* 0x000fc400078e008d */
[----:B------:R-:W-:Y:S01]  /*d4e0*/  IMAD.MOV.U32 R140, RZ, RZ, R142 ;  /* 0x000000ffff8c7224 */ /* 0x000fe200078e008e */
[----:B------:R-:W-:Y:S01]  /*d4f0*/  MOV R142, R160 ;  /* 0x000000a0008e7202 */ /* 0x000fe20000000f00 */
[----:B------:R-:W-:Y:S02]  /*d500*/  IMAD.MOV.U32 R141, RZ, RZ, R143 ;  /* 0x000000ffff8d7224 */ /* 0x000fe400078e008f */
[----:B------:R-:W-:Y:S02]  /*d510*/  IMAD.MOV.U32 R143, RZ, RZ, R161 ;  /* 0x000000ffff8f7224 */ /* 0x000fe400078e00a1 */
[----:B------:R-:W-:Y:S02]  /*d520*/  IMAD.MOV.U32 R160, RZ, RZ, R174 ;  /* 0x000000ffffa07224 */ /* 0x000fe400078e00ae */
[----:B------:R-:W-:Y:S01]  /*d530*/  IMAD.MOV.U32 R161, RZ, RZ, R175 ;  /* 0x000000ffffa17224 */ /* 0x000fe200078e00af */
[----:B------:R-:W-:Y:S01]  /*d540*/  MOV R175, R51 ;  /* 0x0000003300af7202 */ /* 0x000fe20000000f00 */
[----:B------:R-:W-:Y:S01]  /*d550*/  IMAD.MOV.U32 R174, RZ, RZ, R50 ;  /* 0x000000ffffae7224 */ /* 0x000fe200078e0032 */
[----:B------:R5:W-:Y:S01]  /*d560*/  STL [R1+0xc30], R0 ;  /* 0x000c300001007387 */ /* 0x000be20000100800 */
[----:B------:R-:W-:-:S02]  /*d570*/  IMAD.MOV.U32 R50, RZ, RZ, R204 ;  /* 0x000000ffff327224 */ /* 0x000fc400078e00cc */
[----:B------:R-:W-:Y:S02]  /*d580*/  IMAD.MOV.U32 R51, RZ, RZ, R205 ;  /* 0x000000ffff337224 */ /* 0x000fe400078e00cd */
[----:B------:R-:W-:Y:S02]  /*d590*/  IMAD.MOV.U32 R204, RZ, RZ, R206 ;  /* 0x000000ffffcc7224 */ /* 0x000fe400078e00ce */
[----:B------:R-:W-:Y:S02]  /*d5a0*/  IMAD.MOV.U32 R205, RZ, RZ, R207 ;  /* 0x000000ffffcd7224 */ /* 0x000fe400078e00cf */
[----:B------:R-:W4:Y:S01]  /*d5b0*/  LDL.LU.64 R206, [R1+0x7e8] ;  /* 0x0007e80001ce7983 */ /* 0x000f220000300a00 */
[----:B-----5:R-:W-:-:S03]  /*d5c0*/  MOV R0, R129 ;  /* 0x0000008100007202 */ /* 0x020fc60000000f00 */
[----:B------:R1:W-:Y:S04]  /*d5d0*/  STL [R1+0xc3c], R128 ;  /* 0x000c3c8001007387 */ /* 0x0003e80000100800 */
[----:B------:R-:W-:Y:S04]  /*d5e0*/  STL [R1+0xc44], R218 ;  /* 0x000c44da01007387 */ /* 0x000fe80000100800 */
[----:B------:R5:W-:Y:S04]  /*d5f0*/  STL [R1+0xc38], R0 ;  /* 0x000c380001007387 */ /* 0x000be80000100800 */
[----:B------:R-:W3:Y:S04]  /*d600*/  LDL.LU.64 R120, [R1+0x7f0] ;  /* 0x0007f00001787983 */ /* 0x000ee80000300a00 */
[----:B------:R-:W-:Y:S04]  /*d610*/  STL [R1+0xc40], R219 ;  /* 0x000c40db01007387 */ /* 0x000fe80000100800 */
[----:B------:R-:W-:Y:S04]  /*d620*/  STL [R1+0xc4c], R220 ;  /* 0x000c4cdc01007387 */ /* 0x000fe80000100800 */
[----:B------:R-:W-:Y:S04]  /*d630*/  STL [R1+0xc48], R221 ;  /* 0x000c48dd01007387 */ /* 0x000fe80000100800 */
[----:B------:R-:W3:Y:S04]  /*d640*/  LDL.LU.64 R176, [R1+0x7f8] ;  /* 0x0007f80001b07983 */ /* 0x000ee80000300a00 */
[----:B------:R-:W-:Y:S04]  /*d650*/  STL [R1+0xc54], R222 ;  /* 0x000c54de01007387 */ /* 0x000fe80000100800 */
[----:B------:R-:W3:Y:S04]  /*d660*/  LDL.LU.64 R178, [R1+0x768] ;  /* 0x0007680001b27983 */ /* 0x000ee80000300a00 */
[----:B------:R-:W-:Y:S04]  /*d670*/  STL [R1+0xc50], R223 ;  /* 0x000c50df01007387 */ /* 0x000fe80000100800 */
[----:B------:R-:W3:Y:S01]  /*d680*/  LDL.LU.64 R124, [R1+0x770] ;  /* 0x00077000017c7983 */ /* 0x000ee20000300a00 */
[----:B-1----:R-:W-:-:S02]  /*d690*/  IMAD.MOV.U32 R128, RZ, RZ, R132 ;  /* 0x000000ffff807224 */ /* 0x002fc400078e0084 */
[----:B------:R-:W-:Y:S02]  /*d6a0*/  IMAD.MOV.U32 R129, RZ, RZ, R133 ;  /* 0x000000ffff817224 */ /* 0x000fe400078e0085 */
[----:B------:R-:W-:Y:S01]  /*d6b0*/  IMAD.MOV.U32 R132, RZ, RZ, R136 ;  /* 0x000000ffff847224 */ /* 0x000fe200078e0088 */
[----:B------:R-:W-:Y:S01]  /*d6c0*/  MOV R136, R116 ;  /* 0x0000007400887202 */ /* 0x000fe20000000f00 */
[----:B------:R-:W-:Y:S02]  /*d6d0*/  IMAD.MOV.U32 R133, RZ, RZ, R137 ;  /* 0x000000ffff857224 */ /* 0x000fe400078e0089 */
[----:B------:R-:W-:Y:S01]  /*d6e0*/  IMAD.MOV.U32 R137, RZ, RZ, R117 ;  /* 0x000000ffff897224 */ /* 0x000fe200078e0075 */
[----:B------:R-:W-:Y:S01]  /*d6f0*/  MOV R117, R141 ;  /* 0x0000008d00757202 */ /* 0x000fe20000000f00 */
[----:B------:R-:W-:Y:S01]  /*d700*/  IMAD.MOV.U32 R116, RZ, RZ, R140 ;  /* 0x000000ffff747224 */ /* 0x000fe200078e008c */
[----:B------:R-:W-:Y:S01]  /*d710*/  MOV R140, R174 ;  /* 0x000000ae008c7202 */ /* 0x000fe20000000f00 */
[----:B------:R-:W-:Y:S01]  /*d720*/  IMAD.MOV.U32 R141, RZ, RZ, R175 ;  /* 0x000000ffff8d7224 */ /* 0x000fe200078e00af */
[----:B------:R-:W-:Y:S01]  /*d730*/  MOV R175, R205 ;  /* 0x000000cd00af7202 */ /* 0x000fe20000000f00 */
[----:B------:R-:W-:Y:S01]  /*d740*/  IMAD.MOV.U32 R174, RZ, RZ, R204 ;  /* 0x000000ffffae7224 */ /* 0x000fe200078e00cc */
[----:B--2---:R1:W-:Y:S04]  /*d750*/  STL [R1+0xc5c], R130 ;  /* 0x000c5c8201007387 */ /* 0x0043e80000100800 */
[----:B------:R-:W2:Y:S01]  /*d760*/  LDL.LU.64 R126, [R1+0x778] ;  /* 0x00077800017e7983 */ /* 0x000ea20000300a00 */
[----:B-----5:R-:W-:-:S03]  /*d770*/  IMAD.MOV.U32 R0, RZ, RZ, R131 ;  /* 0x000000ffff007224 */ /* 0x020fc600078e0083 */
[----:B------:R-:W5:Y:S01]  /*d780*/  LDL.LU.64 R122, [R1+0x468] ;  /* 0x00046800017a7983 */ /* 0x000f620000300a00 */
[----:B-1----:R-:W-:Y:S01]  /*d790*/  IMAD.MOV.U32 R130, RZ, RZ, R134 ;  /* 0x000000ffff827224 */ /* 0x002fe200078e0086 */
[----:B------:R-:W-:Y:S01]  /*d7a0*/  MOV R131, R135 ;  /* 0x0000008700837202 */ /* 0x000fe20000000f00 */
[----:B------:R-:W-:Y:S02]  /*d7b0*/  IMAD.MOV.U32 R134, RZ, RZ, R138 ;  /* 0x000000ffff867224 */ /* 0x000fe400078e008a */
[----:B------:R-:W-:Y:S02]  /*d7c0*/  IMAD.MOV.U32 R135, RZ, RZ, R139 ;  /* 0x000000ffff877224 */ /* 0x000fe400078e008b */
[----:B------:R-:W-:Y:S02]  /*d7d0*/  IMAD.MOV.U32 R138, RZ, RZ, R118 ;  /* 0x000000ffff8a7224 */ /* 0x000fe400078e0076 */
[----:B------:R-:W-:Y:S01]  /*d7e0*/  IMAD.MOV.U32 R139, RZ, RZ, R119 ;  /* 0x000000ffff8b7224 */ /* 0x000fe200078e0077 */
[----:B------:R1:W-:Y:S01]  /*d7f0*/  STL [R1+0xc58], R0 ;  /* 0x000c580001007387 */ /* 0x0003e20000100800 */
[----:B------:R-:W-:-:S02]  /*d800*/  IMAD.MOV.U32 R118, RZ, RZ, R142 ;  /* 0x000000ffff767224 */ /* 0x000fc400078e008e */
[----:B------:R-:W-:Y:S02]  /*d810*/  IMAD.MOV.U32 R119, RZ, RZ, R143 ;  /* 0x000000ffff777224 */ /* 0x000fe400078e008f */
[----:B------:R-:W-:Y:S02]  /*d820*/  IMAD.MOV.U32 R142, RZ, RZ, R160 ;  /* 0x000000ffff8e7224 */ /* 0x000fe400078e00a0 */
[----:B------:R-:W-:Y:S02]  /*d830*/  IMAD.MOV.U32 R143, RZ, RZ, R161 ;  /* 0x000000ffff8f7224 */ /* 0x000fe400078e00a1 */
[----:B------:R-:W-:Y:S02]  /*d840*/  IMAD.MOV.U32 R160, RZ, RZ, R50 ;  /* 0x000000ffffa07224 */ /* 0x000fe400078e0032 */
[----:B------:R-:W-:Y:S01]  /*d850*/  IMAD.MOV.U32 R161, RZ, RZ, R51 ;  /* 0x000000ffffa17224 */ /* 0x000fe200078e0033 */
[----:B----4-:R4:W-:Y:S04]  /*d860*/  STL [R1+0xc64], R206 ;  /* 0x000c64ce01007387 */ /* 0x0109e80000100800 */
[----:B------:R-:W5:Y:S01]  /*d870*/  LDL.LU.64 R50, [R1+0x708] ;  /* 0x0007080001327983 */ /* 0x000f620000300a00 */
[----:B-1----:R-:W-:-:S03]  /*d880*/  IMAD.MOV.U32 R0, RZ, RZ, R207 ;  /* 0x000000ffff007224 */ /* 0x002fc600078e00cf */
[----:B------:R-:W5:Y:S04]  /*d890*/  LDL.LU.64 R204, [R1+0x718] ;  /* 0x0007180001cc7983 */ /* 0x000f680000300a00 */
[----:B------:R1:W-:Y:S04]  /*d8a0*/  STL [R1+0xc60], R0 ;  /* 0x000c600001007387 */ /* 0x0003e80000100800 */
[----:B---3--:R3:W-:Y:S04]  /*d8b0*/  STL [R1+0xc6c], R120 ;  /* 0x000c6c7801007387 */ /* 0x0087e80000100800 */
[----:B----4-:R-:W4:Y:S01]  /*d8c0*/  LDL.LU.64 R206, [R1+0x720] ;  /* 0x0007200001ce7983 */ /* 0x010f220000300a00 */
[----:B-1----:R-:W-:-:S03]  /*d8d0*/  IMAD.MOV.U32 R0, RZ, RZ, R121 ;  /* 0x000000ffff007224 */ /* 0x002fc600078e0079 */
[----:B---3--:R-:W3:Y:S04]  /*d8e0*/  LDL.LU.64 R120, [R1+0x728] ;  /* 0x0007280001787983 */ /* 0x008ee80000300a00 */
[----:B------:R1:W-:Y:S04]  /*d8f0*/  STL [R1+0xc68], R0 ;  /* 0x000c680001007387 */ /* 0x0003e80000100800 */
[----:B------:R-:W-:Y:S01]  /*d900*/  STL [R1+0xc74], R176 ;  /* 0x000c74b001007387 */ /* 0x000fe20000100800 */
[----:B-1----:R-:W-:-:S03]  /*d910*/  IMAD.MOV.U32 R0, RZ, RZ, R177 ;  /* 0x000000ffff007224 */ /* 0x002fc600078e00b1 */
[----:B------:R-:W-:Y:S04]  /*d920*/  STL [R1+0xc7c], R178 ;  /* 0x000c7cb201007387 */ /* 0x000fe80000100800 */
[----:B------:R1:W-:Y:S04]  /*d930*/  STL [R1+0xc70], R0 ;  /* 0x000c700001007387 */ /* 0x0003e80000100800 */
[----:B------:R-:W-:Y:S01]  /*d940*/  STL [R1+0xc84], R124 ;  /* 0x000c847c01007387 */ /* 0x000fe20000100800 */
[----:B-1----:R-:W-:-:S05]  /*d950*/  IMAD.MOV.U32 R0, RZ, RZ, R179 ;  /* 0x000000ffff007224 */ /* 0x002fca00078e00b3 */
[----:B------:R1:W-:Y:S02]  /*d960*/  STL [R1+0xc78], R0 ;  /* 0x000c780001007387 */ /* 0x0003e40000100800 */
[----:B-1----:R-:W-:Y:S02]  /*d970*/  MOV R0, R125 ;  /* 0x0000007d00007202 */ /* 0x002fe40000000f00 */
[----:B--2---:R-:W-:Y:S04]  /*d980*/  STL [R1+0xc8c], R126 ;  /* 0x000c8c7e01007387 */ /* 0x004fe80000100800 */
[----:B------:R1:W-:Y:S04]  /*d990*/  STL [R1+0xc80], R0 ;  /* 0x000c800001007387 */ /* 0x0003e80000100800 */
[----:B------:R-:W-:Y:S01]  /*d9a0*/  STL [R1+0xc94], R172 ;  /* 0x000c94ac01007387 */ /* 0x000fe20000100800 */
[----:B-1----:R-:W-:-:S05]  /*d9b0*/  IMAD.MOV.U32 R0, RZ, RZ, R127 ;  /* 0x000000ffff007224 */ /* 0x002fca00078e007f */
[----:B------:R1:W-:Y:S02]  /*d9c0*/  STL [R1+0xc88], R0 ;  /* 0x000c880001007387 */ /* 0x0003e40000100800 */
[----:B-1----:R-:W-:Y:S02]  /*d9d0*/  IMAD.MOV.U32 R0, RZ, RZ, R173 ;  /* 0x000000ffff007224 */ /* 0x002fe400078e00ad */
[----:B-----5:R-:W-:Y:S04]  /*d9e0*/  STL [R1+0xc9c], R50 ;  /* 0x000c9c3201007387 */ /* 0x020fe80000100800 */
[----:B------:R1:W-:Y:S04]  /*d9f0*/  STL [R1+0xc90], R0 ;  /* 0x000c900001007387 */ /* 0x0003e80000100800 */
[----:B------:R-:W-:Y:S01]  /*da00*/  STL [R1+0xca4], R204 ;  /* 0x000ca4cc01007387 */ /* 0x000fe20000100800 */
[----:B-1----:R-:W-:-:S05]  /*da10*/  IMAD.MOV.U32 R0, RZ, RZ, R51 ;  /* 0x000000ffff007224 */ /* 0x002fca00078e0033 */
[----:B------:R1:W-:Y:S04]  /*da20*/  STL [R1+0xc98], R0 ;  /* 0x000c980001007387 */ /* 0x0003e80000100800 */
[----:B----4-:R-:W-:Y:S01]  /*da30*/  STL [R1+0xcac], R206 ;  /* 0x000cacce01007387 */ /* 0x010fe20000100800 */
[----:B-1----:R-:W-:-:S05]  /*da40*/  IMAD.MOV.U32 R0, RZ, RZ, R205 ;  /* 0x000000ffff007224 */ /* 0x002fca00078e00cd */
[----:B------:R1:W-:Y:S04]  /*da50*/  STL [R1+0xca0], R0 ;  /* 0x000ca00001007387 */ /* 0x0003e80000100800 */
[----:B---3--:R-:W-:Y:S01]  /*da60*/  STL [R1+0xcb4], R120 ;  /* 0x000cb47801007387 */ /* 0x008fe20000100800 */
[----:B-1----:R-:W-:-:S05]  /*da70*/  MOV R0, R207 ;  /* 0x000000cf00007202 */ /* 0x002fca0000000f00 */
[----:B------:R1:W-:Y:S04]  /*da80*/  STL [R1+0xca8], R0 ;  /* 0x000ca80001007387 */ /* 0x0003e80000100800 */
[----:B------:R-:W2:Y:S04]  /*da90*/  LDL.LU.64 R172, [R1+0x848] ;  /* 0x0008480001ac7983 */ /* 0x000ea80000300a00 */
[----:B------:R-:W3:Y:S04]  /*daa0*/  LDL.LU.64 R50, [R1+0x880] ;  /* 0x0008800001327983 */ /* 0x000ee80000300a00 */
[----:B------:R-:W4:Y:S04]  /*dab0*/  LDL.LU.64 R204, [R1+0x930] ;  /* 0x0009300001cc7983 */ /* 0x000f280000300a00 */
[----:B------:R-:W5:Y:S04]  /*dac0*/  LDL.LU.64 R206, [R1+0x8a0] ;  /* 0x0008a00001ce7983 */ /* 0x000f680000300a00 */
[----:B------:R-:W2:Y:S04]  /*dad0*/  LDL.LU.64 R124, [R1+0x860] ;  /* 0x00086000017c7983 */ /* 0x000ea80000300a00 */
[----:B------:R-:W3:Y:S01]  /*dae0*/  LDL.LU.64 R126, [R1+0x820] ;  /* 0x00082000017e7983 */ /* 0x000ee20000300a00 */
[----:B-1----:R-:W-:-:S03]  /*daf0*/  IMAD.MOV.U32 R0, RZ, RZ, R121 ;  /* 0x000000ffff007224 */ /* 0x002fc600078e0079 */
[----:B------:R-:W4:Y:S04]  /*db00*/  LDL.LU.64 R108, [R1+0x7d0] ;  /* 0x0007d000016c7983 */ /* 0x000f280000300a00 */
[----:B------:R-:W-:Y:S04]  /*db10*/  STL [R1+0xcbc], R122 ;  /* 0x000cbc7a01007387 */ /* 0x000fe80000100800 */
[----:B------:R1:W-:Y:S04]  /*db20*/  STL [R1+0xcb0], R0 ;  /* 0x000cb00001007387 */ /* 0x0003e80000100800 */
[----:B------:R-:W-:Y:S01]  /*db30*/  STL [R1+0xcc4], R226 ;  /* 0x000cc4e201007387 */ /* 0x000fe20000100800 */
[----:B-1----:R-:W-:-:S05]  /*db40*/  IMAD.MOV.U32 R0, RZ, RZ, R123 ;  /* 0x000000ffff007224 */ /* 0x002fca00078e007b */
[----:B------:R1:W-:Y:S04]  /*db50*/  STL [R1+0xcb8], R0 ;  /* 0x000cb80001007387 */ /* 0x0003e80000100800 */
[----:B------:R-:W1:Y:S04]  /*db60*/  LDL.LU.64 R114, [R1+0x800] ;  /* 0x0008000001727983 */ /* 0x000e680000300a00 */
[----:B------:R-:W-:Y:S04]  /*db70*/  STL [R1+0xcc0], R227 ;  /* 0x000cc0e301007387 */ /* 0x000fe80000100800 */
[----:B------:R-:W5:Y:S04]  /*db80*/  LDL.LU.64 R176, [R1+0x808] ;  /* 0x0008080001b07983 */ /* 0x000f680000300a00 */
[----:B------:R-:W-:Y:S04]  /*db90*/  STL [R1+0xccc], R228 ;  /* 0x000ccce401007387 */ /* 0x000fe80000100800 */
[----:B------:R-:W4:Y:S04]  /*dba0*/  LDL.LU.64 R178, [R1+0x810] ;  /* 0x0008100001b27983 */ /* 0x000f280000300a00 */
[----:B------:R-:W-:Y:S01]  /*dbb0*/  STL [R1+0xcc8], R229 ;  /* 0x000cc8e501007387 */ /* 0x000fe20000100800 */
[----:B--2---:R-:W-:-:S02]  /*dbc0*/  IMAD.MOV.U32 R120, RZ, RZ, R124 ;  /* 0x000000ffff787224 */ /* 0x004fc400078e007c */
[----:B------:R-:W-:Y:S02]  /*dbd0*/  IMAD.MOV.U32 R121, RZ, RZ, R125 ;  /* 0x000000ffff797224 */ /* 0x000fe400078e007d */
[----:B------:R-:W2:Y:S01]  /*dbe0*/  LDL.LU.64 R124, [R1+0x818] ;  /* 0x00081800017c7983 */ /* 0x000ea20000300a00 */
[----:B---3--:R-:W-:Y:S01]  /*dbf0*/  MOV R122, R126 ;  /* 0x0000007e007a7202 */ /* 0x008fe20000000f00 */
[----:B------:R-:W-:Y:S02]  /*dc00*/  IMAD.MOV.U32 R123, RZ, RZ, R127 ;  /* 0x000000ffff7b7224 */ /* 0x000fe400078e007f */
[----:B------:R-:W-:Y:S04]  /*dc10*/  STL [R1+0xcd4], R230 ;  /* 0x000cd4e601007387 */ /* 0x000fe80000100800 */
[----:B------:R-:W3:Y:S04]  /*dc20*/  LDL.LU.64 R126, [R1+0x7c0] ;  /* 0x0007c000017e7983 */ /* 0x000ee80000300a00 */
[----:B------:R-:W3:Y:S04]  /*dc30*/  LDL.LU.64 R104, [R1+0x7c8] ;  /* 0x0007c80001687983 */ /* 0x000ee80000300a00 */
[----:B------:R-:W-:Y:S01]  /*dc40*/  STL [R1+0xcd0], R231 ;  /* 0x000cd0e701007387 */ /* 0x000fe20000100800 */
[----:B-1----:R-:W-:-:S03]  /*dc50*/  IMAD.MOV.U32 R0, RZ, RZ, R115 ;  /* 0x000000ffff007224 */ /* 0x002fc600078e0073 */
[----:B------:R-:W-:Y:S04]  /*dc60*/  STL [R1+0xcdc], R114 ;  /* 0x000cdc7201007387 */ /* 0x000fe80000100800 */
[----:B-----5:R-:W-:Y:S04]  /*dc70*/  STL [R1+0xce4], R176 ;  /* 0x000ce4b001007387 */ /* 0x020fe80000100800 */
[----:B------:R1:W-:Y:S04]  /*dc80*/  STL [R1+0xcd8], R0 ;  /* 0x000cd80001007387 */ /* 0x0003e80000100800 */
[----:B----4-:R-:W-:Y:S01]  /*dc90*/  STL [R1+0xcec], R178 ;  /* 0x000cecb201007387 */ /* 0x010fe20000100800 */
[----:B-1----:R-:W-:-:S05]  /*dca0*/  IMAD.MOV.U32 R0, RZ, RZ, R177 ;  /* 0x000000ffff007224 */ /* 0x002fca00078e00b1 */
[----:B------:R1:W-:Y:S02]  /*dcb0*/  STL [R1+0xce0], R0 ;  /* 0x000ce00001007387 */ /* 0x0003e40000100800 */
[----:B-1----:R-:W-:-:S05]  /*dcc0*/  IMAD.MOV.U32 R0, RZ, RZ, R179 ;  /* 0x000000ffff007224 */ /* 0x002fca00078e00b3 */
[----:B------:R2:W-:Y:S01]  /*dcd0*/  STL [R1+0xce8], R0 ;  /* 0x000ce80001007387 */ /* 0x0005e20000100800 */
[----:B------:R-:W-:Y:S01]  /*dce0*/  IMAD.MOV.U32 R178, RZ, RZ, R138 ;  /* 0x000000ffffb27224 */ /* 0x000fe200078e008a */
[----:B------:R-:W-:Y:S01]  /*dcf0*/  MOV R179, R139 ;  /* 0x0000008b00b37202 */ /* 0x000fe20000000f00 */
        /* <DEDUP_REMOVED lines=8> */
[----:B------:R-:W-:-:S02]  /*dd80*/  IMAD.MOV.U32 R177, RZ, RZ, R131 ;  /* 0x000000ffffb17224 */ /* 0x000fc400078e0083 */
[----:B------:R-:W-:Y:S02]  /*dd90*/  IMAD.MOV.U32 R135, RZ, RZ, R141 ;  /* 0x000000ffff877224 */ /* 0x000fe400078e008d */
[----:B------:R-:W-:Y:S02]  /*dda0*/  IMAD.MOV.U32 R130, RZ, RZ, R116 ;  /* 0x000000ffff827224 */ /* 0x000fe400078e0074 */
[----:B------:R-:W-:Y:S02]  /*ddb0*/  IMAD.MOV.U32 R131, RZ, RZ, R117 ;  /* 0x000000ffff837224 */ /* 0x000fe400078e0075 */
[----:B------:R-:W-:Y:S02]  /*ddc0*/  IMAD.MOV.U32 R116, RZ, RZ, R48 ;  /* 0x000000ffff747224 */ /* 0x000fe400078e0030 */
[----:B------:R-:W-:Y:S02]  /*ddd0*/  IMAD.MOV.U32 R117, RZ, RZ, R49 ;  /* 0x000000ffff757224 */ /* 0x000fe400078e0031 */
[----:B--2---:R-:W-:Y:S01]  /*dde0*/  IMAD.MOV.U32 R0, RZ, RZ, R125 ;  /* 0x000000ffff007224 */ /* 0x004fe200078e007d */
[----:B------:R1:W-:Y:S04]  /*ddf0*/  STL [R1+0xcf4], R124 ;  /* 0x000cf47c01007387 */ /* 0x0003e80000100800 */
[----:B---3--:R-:W-:Y:S04]  /*de00*/  STL [R1+0xcfc], R126 ;  /* 0x000cfc7e01007387 */ /* 0x008fe80000100800 */
[----:B------:R2:W-:Y:S01]  /*de10*/  STL [R1+0xcf0], R0 ;  /* 0x000cf00001007387 */ /* 0x0005e20000100800 */
[----:B-1----:R-:W-:Y:S01]  /*de20*/  IMAD.MOV.U32 R124, RZ, RZ, R128 ;  /* 0x000000ffff7c7224 */ /* 0x002fe200078e0080 */
[----:B------:R-:W-:Y:S01]  /*de30*/  MOV R125, R129 ;  /* 0x00000081007d7202 */ /* 0x000fe20000000f00 */
[----:B------:R-:W-:-:S02]  /*de40*/  IMAD.MOV.U32 R128, RZ, RZ, R136 ;  /* 0x000000ffff807224 */ /* 0x000fc400078e0088 */
[----:B--2---:R-:W-:Y:S02]  /*de50*/  IMAD.MOV.U32 R0, RZ, RZ, R127 ;  /* 0x000000ffff007224 */ /* 0x004fe400078e007f */
[----:B------:R-:W-:Y:S02]  /*de60*/  IMAD.MOV.U32 R126, RZ, RZ, R132 ;  /* 0x000000ffff7e7224 */ /* 0x000fe400078e0084 */
[----:B------:R-:W-:Y:S01]  /*de70*/  IMAD.MOV.U32 R127, RZ, RZ, R133 ;  /* 0x000000ffff7f7224 */ /* 0x000fe200078e0085 */
[----:B------:R1:W-:Y:S01]  /*de80*/  STL [R1+0xcf8], R0 ;  /* 0x000cf80001007387 */ /* 0x0003e20000100800 */
[----:B------:R-:W-:Y:S02]  /*de90*/  IMAD.MOV.U32 R132, RZ, RZ, R118 ;  /* 0x000000ffff847224 */ /* 0x000fe400078e0076 */
[----:B------:R-:W-:Y:S01]  /*dea0*/  IMAD.MOV.U32 R133, RZ, RZ, R119 ;  /* 0x000000ffff857224 */ /* 0x000fe200078e0077 */
[----:B------:R-:W2:Y:S01]  /*deb0*/  LDL.LU.64 R174, [R1+0x840] ;  /* 0x0008400001ae7983 */ /* 0x000ea20000300a00 */
[----:B------:R-:W-:-:S02]  /*dec0*/  IMAD.MOV.U32 R129, RZ, RZ, R137 ;  /* 0x000000ffff817224 */ /* 0x000fc400078e0089 */
[----:B------:R-:W-:Y:S01]  /*ded0*/  IMAD.MOV.U32 R136, RZ, RZ, R160 ;  /* 0x000000ffff887224 */ /* 0x000fe200078e00a0 */
[----:B------:R-:W3:Y:S01]  /*dee0*/  LDL.LU.64 R118, [R1+0xe40] ;  /* 0x000e400001767983 */ /* 0x000ee20000300a00 */
[----:B------:R-:W-:-:S03]  /*def0*/  IMAD.MOV.U32 R137, RZ, RZ, R161 ;  /* 0x000000ffff897224 */ /* 0x000fc600078e00a1 */
[----:B------:R-:W4:Y:S04]  /*df00*/  LDL.LU.64 R140, [R1+0xe20] ;  /* 0x000e2000018c7983 */ /* 0x000f280000300a00 */
[----:B------:R-:W5:Y:S04]  /*df10*/  LDL.LU.64 R160, [R1+0x8f0] ;  /* 0x0008f00001a07983 */ /* 0x000f680000300a00 */
[----:B------:R-:W2:Y:S04]  /*df20*/  LDL.LU.64 R48, [R1+0x8c8] ;  /* 0x0008c80001307983 */ /* 0x000ea80000300a00 */
[----:B------:R-:W-:Y:S04]  /*df30*/  STL [R1+0xd04], R104 ;  /* 0x000d046801007387 */ /* 0x000fe80000100800 */
[----:B------:R-:W3:Y:S04]  /*df40*/  LDL.LU.64 R110, [R1+0x7d8] ;  /* 0x0007d800016e7983 */ /* 0x000ee80000300a00 */
[----:B------:R-:W4:Y:S01]  /*df50*/  LDL.LU.64 R112, [R1+0x780] ;  /* 0x0007800001707983 */ /* 0x000f220000300a00 */
[----:B-1----:R-:W-:-:S03]  /*df60*/  IMAD.MOV.U32 R0, RZ, RZ, R105 ;  /* 0x000000ffff007224 */ /* 0x002fc600078e0069 */
[----:B------:R-:W5:Y:S04]  /*df70*/  LDL.LU.64 R106, [R1+0x790] ;  /* 0x00079000016a7983 */ /* 0x000f680000300a00 */
[----:B------:R-:W-:Y:S04]  /*df80*/  STL [R1+0xd0c], R108 ;  /* 0x000d0c6c01007387 */ /* 0x000fe80000100800 */
[----:B------:R1:W-:Y:S02]  /*df90*/  STL [R1+0xd00], R0 ;  /* 0x000d000001007387 */ /* 0x0003e40000100800 */
[----:B-1----:R-:W-:-:S02]  /*dfa0*/  IMAD.MOV.U32 R0, RZ, RZ, R109 ;  /* 0x000000ffff007224 */ /* 0x002fc400078e006d */
[----:B---3--:R-:W-:Y:S04]  /*dfb0*/  STL [R1+0xd14], R110 ;  /* 0x000d146e01007387 */ /* 0x008fe80000100800 */
[----:B------:R1:W-:Y:S02]  /*dfc0*/  STL [R1+0xd08], R0 ;  /* 0x000d080001007387 */ /* 0x0003e40000100800 */
[----:B-1----:R-:W-:Y:S01]  /*dfd0*/  MOV R0, R111 ;  /* 0x0000006f00007202 */ /* 0x002fe20000000f00 */
[----:B------:R-:W-:Y:S02]  /*dfe0*/  IMAD.MOV.U32 R110, RZ, RZ, R114 ;  /* 0x000000ffff6e7224 */ /* 0x000fe400078e0072 */
[----:B------:R-:W-:Y:S02]  /*dff0*/  IMAD.MOV.U32 R111, RZ, RZ, R115 ;  /* 0x000000ffff6f7224 */ /* 0x000fe400078e0073 */
[----:B------:R1:W-:Y:S04]  /*e000*/  STL [R1+0xd10], R0 ;  /* 0x000d100001007387 */ /* 0x0003e80000100800 */
[----:B----4-:R3:W-:Y:S04]  /*e010*/  STL [R1+0xd1c], R112 ;  /* 0x000d1c7001007387 */ /* 0x0107e80000100800 */
[----:B------:R-:W4:Y:S01]  /*e020*/  LDL.LU.64 R114, [R1+0x798] ;  /* 0x0007980001727983 */ /* 0x000f220000300a00 */
[----:B-1----:R-:W-:-:S05]  /*e030*/  IMAD.MOV.U32 R0, RZ, RZ, R113 ;  /* 0x000000ffff007224 */ /* 0x002fca00078e0071 */
[----:B------:R5:W-:Y:S04]  /*e040*/  STL [R1+0xd18], R0 ;  /* 0x000d180001007387 */ /* 0x000be80000100800 */
[----:B------:R-:W2:Y:S04]  /*e050*/  LDL.LU.64 R108, [R1+0x7a0] ;  /* 0x0007a000016c7983 */ /* 0x000ea80000300a00 */
[----:B---3--:R-:W3:Y:S01]  /*e060*/  LDL.LU.64 R112, [R1+0x740] ;  /* 0x0007400001707983 */ /* 0x008ee20000300a00 */
[----:B-----5:R-:W-:-:S03]  /*e070*/  IMAD.MOV.U32 R0, RZ, RZ, R107 ;  /* 0x000000ffff007224 */ /* 0x020fc600078e006b */
[----:B------:R-:W-:Y:S04]  /*e080*/  STL [R1+0xd24], R106 ;  /* 0x000d246a01007387 */ /* 0x000fe80000100800 */
[----:B------:R4:W-:Y:S02]  /*e090*/  STL [R1+0xd20], R0 ;  /* 0x000d200001007387 */ /* 0x0009e40000100800 */
[----:B----4-:R-:W-:Y:S02]  /*e0a0*/  MOV R0, R115 ;  /* 0x0000007300007202 */ /* 0x010fe40000000f00 */
[----:B------:R1:W-:Y:S04]  /*e0b0*/  STL [R1+0xd2c], R114 ;  /* 0x000d2c7201007387 */ /* 0x0003e80000100800 */
[----:B------:R2:W-:Y:S04]  /*e0c0*/  STL [R1+0xd28], R0 ;  /* 0x000d280001007387 */ /* 0x0005e80000100800 */
[----:B-1----:R-:W4:Y:S01]  /*e0d0*/  LDL.LU.64 R114, [R1+0x730] ;  /* 0x0007300001727983 */ /* 0x002f220000300a00 */
[----:B--2---:R-:W-:-:S03]  /*e0e0*/  IMAD.MOV.U32 R0, RZ, RZ, R109 ;  /* 0x000000ffff007224 */ /* 0x004fc600078e006d */
[----:B------:R1:W-:Y:S04]  /*e0f0*/  STL [R1+0xd34], R108 ;  /* 0x000d346c01007387 */ /* 0x0003e80000100800 */
[----:B------:R2:W-:Y:S04]  /*e100*/  STL [R1+0xd30], R0 ;  /* 0x000d300001007387 */ /* 0x0005e80000100800 */
[----:B---3--:R3:W-:Y:S04]  /*e110*/  STL [R1+0xd3c], R112 ;  /* 0x000d3c7001007387 */ /* 0x0087e80000100800 */
[----:B-1----:R-:W5:Y:S01]  /*e120*/  LDL.LU.64 R108, [R1+0x898] ;  /* 0x00089800016c7983 */ /* 0x002f620000300a00 */
[----:B--2---:R-:W-:-:S03]  /*e130*/  IMAD.MOV.U32 R0, RZ, RZ, R113 ;  /* 0x000000ffff007224 */ /* 0x004fc600078e0071 */
[----:B------:R-:W-:Y:S04]  /*e140*/  STL [R1+0xd44], R234 ;  /* 0x000d44ea01007387 */ /* 0x000fe80000100800 */
[----:B------:R4:W-:Y:S04]  /*e150*/  STL [R1+0xd38], R0 ;  /* 0x000d380001007387 */ /* 0x0009e80000100800 */
[----:B------:R-:W-:Y:S01]  /*e160*/  STL [R1+0xd40], R235 ;  /* 0x000d40eb01007387 */ /* 0x000fe20000100800 */
[----:B---3--:R-:W-:Y:S01]  /*e170*/  IMAD.MOV.U32 R112, RZ, RZ, R122 ;  /* 0x000000ffff707224 */ /* 0x008fe200078e007a */
[----:B------:R-:W-:Y:S01]  /*e180*/  MOV R113, R123 ;  /* 0x0000007b00717202 */ /* 0x000fe20000000f00 */
[----:B----4-:R-:W-:Y:S01]  /*e190*/  IMAD.MOV.U32 R0, RZ, RZ, R115 ;  /* 0x000000ffff007224 */ /* 0x010fe200078e0073 */
[----:B------:R1:W-:Y:S04]  /*e1a0*/  STL [R1+0xd4c], R114 ;  /* 0x000d4c7201007387 */ /* 0x0003e80000100800 */
[----:B------:R5:W-:Y:S04]  /*e1b0*/  STL [R1+0xd48], R0 ;  /* 0x000d480001007387 */ /* 0x000be80000100800 */
[----:B------:R-:W-:Y:S04]  /*e1c0*/  STL [R1+0xd54], R232 ;  /* 0x000d54e801007387 */ /* 0x000fe80000100800 */
[----:B------:R-:W-:Y:S04]  /*e1d0*/  STL [R1+0xd50], R233 ;  /* 0x000d50e901007387 */ /* 0x000fe80000100800 */
[----:B------:R-:W2:Y:S04]  /*e1e0*/  LDL.LU.64 R122, [R1+0x890] ;  /* 0x00089000017a7983 */ /* 0x000ea80000300a00 */
[----:B-1----:R-:W3:Y:S01]  /*e1f0*/  LDL.LU.64 R114, [R1+0x8b8] ;  /* 0x0008b80001727983 */ /* 0x002ee20000300a00 */
[----:B-----5:R-:W-:-:S03]  /*e200*/  IMAD.MOV.U32 R0, RZ, RZ, R109 ;  /* 0x000000ffff007224 */ /* 0x020fc600078e006d */
[----:B------:R-:W-:Y:S04]  /*e210*/  STL [R1+0xd5c], R108 ;  /* 0x000d5c6c01007387 */ /* 0x000fe80000100800 */
[----:B------:R1:W-:Y:S04]  /*e220*/  STL [R1+0xd58], R0 ;  /* 0x000d580001007387 */ /* 0x0003e80000100800 */
[----:B------:R-:W-:Y:S01]  /*e230*/  STL [R1+0xd64], R110 ;  /* 0x000d646e01007387 */ /* 0x000fe20000100800 */
[----:B-1----:R-:W-:-:S05]  /*e240*/  IMAD.MOV.U32 R0, RZ, RZ, R111 ;  /* 0x000000ffff007224 */ /* 0x002fca00078e006f */
[----:B------:R1:W-:Y:S04]  /*e250*/  STL [R1+0xd60], R0 ;  /* 0x000d600001007387 */ /* 0x0003e80000100800 */
[----:B------:R4:W-:Y:S01]  /*e260*/  STL [R1+0xd6c], R120 ;  /* 0x000d6c7801007387 */ /* 0x0009e20000100800 */
[----:B-1----:R-:W-:-:S03]  /*e270*/  IMAD.MOV.U32 R0, RZ, RZ, R121 ;  /* 0x000000ffff007224 */ /* 0x002fc600078e0079 */
[----:B------:R-:W-:Y:S04]  /*e280*/  STL [R1+0xd74], R112 ;  /* 0x000d747001007387 */ /* 0x000fe80000100800 */
[----:B------:R1:W-:Y:S04]  /*e290*/  STL [R1+0xd68], R0 ;  /* 0x000d680001007387 */ /* 0x0003e80000100800 */
[----:B----4-:R-:W4:Y:S01]  /*e2a0*/  LDL.LU.64 R120, [R1+0x8d8] ;  /* 0x0008d80001787983 */ /* 0x010f220000300a00 */
[----:B-1----:R-:W-:-:S05]  /*e2b0*/  IMAD.MOV.U32 R0, RZ, RZ, R113 ;  /* 0x000000ffff007224 */ /* 0x002fca00078e0071 */
[----:B------:R3:W-:Y:S02]  /*e2c0*/  STL [R1+0xd70], R0 ;  /* 0x000d700001007387 */ /* 0x0007e40000100800 */
[----:B---3--:R-:W-:Y:S02]  /*e2d0*/  MOV R0, R115 ;  /* 0x0000007300007202 */ /* 0x008fe40000000f00 */
[----:B------:R-:W-:Y:S04]  /*e2e0*/  STL [R1+0xd7c], R114 ;  /* 0x000d7c7201007387 */ /* 0x000fe80000100800 */
[----:B------:R1:W-:Y:S04]  /*e2f0*/  STL [R1+0xd78], R0 ;  /* 0x000d780001007387 */ /* 0x0003e80000100800 */
[----:B------:R-:W-:Y:S01]  /*e300*/  STL [R1+0xd84], R176 ;  /* 0x000d84b001007387 */ /* 0x000fe20000100800 */
[----:B-1----:R-:W-:-:S05]  /*e310*/  IMAD.MOV.U32 R0, RZ, RZ, R177 ;  /* 0x000000ffff007224 */ /* 0x002fca00078e00b1 */
[----:B------:R1:W-:Y:S04]  /*e320*/  STL [R1+0xd80], R0 ;  /* 0x000d800001007387 */ /* 0x0003e80000100800 */
[----:B------:R3:W-:Y:S01]  /*e330*/  STL [R1+0xd8c], R172 ;  /* 0x000d8cac01007387 */ /* 0x0007e20000100800 */
[----:B-1----:R-:W-:Y:S02]  /*e340*/  IMAD.MOV.U32 R0, RZ, RZ, R173 ;  /* 0x000000ffff007224 */ /* 0x002fe400078e00ad */
[----:B---3--:R-:W-:Y:S01]  /*e350*/  IMAD.MOV.U32 R172, RZ, RZ, R48 ;  /* 0x000000ffffac7224 */ /* 0x008fe200078e0030 */
[----:B------:R-:W-:Y:S01]  /*e360*/  MOV R48, R50 ;  /* 0x0000003200307202 */ /* 0x000fe20000000f00 */
[----:B------:R-:W-:Y:S01]  /*e370*/  IMAD.MOV.U32 R173, RZ, RZ, R49 ;  /* 0x000000ffffad7224 */ /* 0x000fe200078e0031 */
[----:B------:R1:W-:Y:S01]  /*e380*/  STL [R1+0xd88], R0 ;  /* 0x000d880001007387 */ /* 0x0003e20000100800 */
[----:B------:R-:W-:-:S02]  /*e390*/  IMAD.MOV.U32 R49, RZ, RZ, R51 ;  /* 0x000000ffff317224 */ /* 0x000fc400078e0033 */
[----:B------:R-:W-:Y:S01]  /*e3a0*/  IMAD.MOV.U32 R50, RZ, RZ, R204 ;  /* 0x000000ffff327224 */ /* 0x000fe200078e00cc */
[----:B------:R-:W-:Y:S01]  /*e3b0*/  STL [R1+0xd94], R178 ;  /* 0x000d94b201007387 */ /* 0x000fe20000100800 */
[----:B------:R-:W-:Y:S01]  /*e3c0*/  IMAD.MOV.U32 R51, RZ, RZ, R205 ;  /* 0x000000ffff337224 */ /* 0x000fe200078e00cd */
[----:B------:R-:W-:Y:S01]  /*e3d0*/  MOV R205, R207 ;  /* 0x000000cf00cd7202 */ /* 0x000fe20000000f00 */
[----:B------:R-:W-:Y:S02]  /*e3e0*/  IMAD.MOV.U32 R204, RZ, RZ, R206 ;  /* 0x000000ffffcc7224 */ /* 0x000fe400078e00ce */
[----:B------:R-:W3:Y:S01]  /*e3f0*/  LDL.LU.64 R206, [R1+0x918] ;  /* 0x0009180001ce7983 */ /* 0x000ee20000300a00 */
[----:B-1----:R-:W-:-:S03]  /*e400*/  IMAD.MOV.U32 R0, RZ, RZ, R179 ;  /* 0x000000ffff007224 */ /* 0x002fc600078e00b3 */
[----:B----4-:R-:W-:Y:S04]  /*e410*/  STL [R1+0xd9c], R120 ;  /* 0x000d9c7801007387 */ /* 0x010fe80000100800 */
[----:B------:R1:W-:Y:S04]  /*e420*/  STL [R1+0xd90], R0 ;  /* 0x000d900001007387 */ /* 0x0003e80000100800 */
[----:B--2---:R-:W-:Y:S01]  /*e430*/  STL [R1+0xda4], R122 ;  /* 0x000da47a01007387 */ /* 0x004fe20000100800 */
[----:B-1----:R-:W-:-:S05]  /*e440*/  IMAD.MOV.U32 R0, RZ, RZ, R121 ;  /* 0x000000ffff007224 */ /* 0x002fca00078e0079 */
[----:B------:R1:W-:Y:S04]  /*e450*/  STL [R1+0xd98], R0 ;  /* 0x000d980001007387 */ /* 0x0003e80000100800 */
[----:B------:R-:W-:Y:S01]  /*e460*/  STL [R1+0xdac], R124 ;  /* 0x000dac7c01007387 */ /* 0x000fe20000100800 */
[----:B-1----:R-:W-:-:S05]  /*e470*/  IMAD.MOV.U32 R0, RZ, RZ, R123 ;  /* 0x000000ffff007224 */ /* 0x002fca00078e007b */
[----:B------:R1:W-:Y:S04]  /*e480*/  STL [R1+0xda0], R0 ;  /* 0x000da00001007387 */ /* 0x0003e80000100800 */
[----:B------:R-:W-:Y:S01]  /*e490*/  STL [R1+0xdb4], R126 ;  /* 0x000db47e01007387 */ /* 0x000fe20000100800 */
[----:B-1----:R-:W-:-:S05]  /*e4a0*/  IMAD.MOV.U32 R0, RZ, RZ, R125 ;  /* 0x000000ffff007224 */ /* 0x002fca00078e007d */
[----:B------:R1:W-:Y:S04]  /*e4b0*/  STL [R1+0xda8], R0 ;  /* 0x000da80001007387 */ /* 0x0003e80000100800 */
[----:B------:R-:W-:Y:S01]  /*e4c0*/  STL [R1+0xdbc], R128 ;  /* 0x000dbc8001007387 */ /* 0x000fe20000100800 */
[----:B-1----:R-:W-:-:S05]  /*e4d0*/  MOV R0, R127 ;  /* 0x0000007f00007202 */ /* 0x002fca0000000f00 */
[----:B------:R1:W-:Y:S04]  /*e4e0*/  STL [R1+0xdb0], R0 ;  /* 0x000db00001007387 */ /* 0x0003e80000100800 */
[----:B------:R-:W-:Y:S01]  /*e4f0*/  STL [R1+0xdc4], R130 ;  /* 0x000dc48201007387 */ /* 0x000fe20000100800 */
[----:B-1----:R-:W-:-:S05]  /*e500*/  IMAD.MOV.U32 R0, RZ, RZ, R129 ;  /* 0x000000ffff007224 */ /* 0x002fca00078e0081 */
[----:B------:R1:W-:Y:S02]  /*e510*/  STL [R1+0xdb8], R0 ;  /* 0x000db80001007387 */ /* 0x0003e40000100800 */
[----:B-1----:R-:W-:-:S05]  /*e520*/  IMAD.MOV.U32 R0, RZ, RZ, R131 ;  /* 0x000000ffff007224 */ /* 0x002fca00078e0083 */
[----:B------:R1:W-:Y:S04]  /*e530*/  STL [R1+0xdc0], R0 ;  /* 0x000dc00001007387 */ /* 0x0003e80000100800 */
[----:B------:R-:W-:Y:S01]  /*e540*/  STL [R1+0xdcc], R116 ;  /* 0x000dcc7401007387 */ /* 0x000fe20000100800 */
[----:B-1----:R-:W-:-:S05]  /*e550*/  IMAD.MOV.U32 R0, RZ, RZ, R117 ;  /* 0x000000ffff007224 */ /* 0x002fca00078e0075 */
[----:B------:R1:W-:Y:S01]  /*e560*/  STL [R1+0xdc8], R0 ;  /* 0x000dc80001007387 */ /* 0x0003e20000100800 */
[----:B------:R-:W-:-:S03]  /*e570*/  IMAD.MOV.U32 R122, RZ, RZ, R136 ;  /* 0x000000ffff7a7224 */ /* 0x000fc600078e0088 */
[----:B------:R-:W-:Y:S01]  /*e580*/  STL [R1+0xdd4], R174 ;  /* 0x000dd4ae01007387 */ /* 0x000fe20000100800 */
[----:B-1----:R-:W-:Y:S01]  /*e590*/  IMAD.MOV.U32 R0, RZ, RZ, R175 ;  /* 0x000000ffff007224 */ /* 0x002fe200078e00af */
[----:B------:R-:W-:Y:S01]  /*e5a0*/  MOV R179, R139 ;  /* 0x0000008b00b37202 */ /* 0x000fe20000000f00 */
[----:B------:R-:W-:-:S03]  /*e5b0*/  IMAD.MOV.U32 R123, RZ, RZ, R137 ;  /* 0x000000ffff7b7224 */ /* 0x000fc600078e0089 */
[----:B------:R1:W-:Y:S01]  /*e5c0*/  STL [R1+0xdd0], R0 ;  /* 0x000dd00001007387 */ /* 0x0003e20000100800 */
[----:B------:R-:W-:Y:S02]  /*e5d0*/  IMAD.MOV.U32 R178, RZ, RZ, R138 ;  /* 0x000000ffffb27224 */ /* 0x000fe400078e008a */
[----:B------:R-:W-:Y:S02]  /*e5e0*/  IMAD.MOV.U32 R114, RZ, RZ, R132 ;  /* 0x000000ffff727224 */ /* 0x000fe400078e0084 */
[----:B------:R-:W-:Y:S01]  /*e5f0*/  IMAD.MOV.U32 R115, RZ, RZ, R133 ;  /* 0x000000ffff737224 */ /* 0x000fe200078e0085 */
[----:B------:R-:W-:Y:S01]  /*e600*/  MOV R121, R141 ;  /* 0x0000008d00797202 */ /* 0x000fe20000000f00 */
[----:B------:R-:W-:Y:S02]  /*e610*/  IMAD.MOV.U32 R132, RZ, RZ, R118 ;  /* 0x000000ffff847224 */ /* 0x000fe400078e0076 */
[----:B------:R-:W-:Y:S02]  /*e620*/  IMAD.MOV.U32 R133, RZ, RZ, R119 ;  /* 0x000000ffff857224 */ /* 0x000fe400078e0077 */
[----:B------:R-:W-:-:S02]  /*e630*/  IMAD.MOV.U32 R120, RZ, RZ, R140 ;  /* 0x000000ffff787224 */ /* 0x000fc400078e008c */
[----:B------:R-:W-:Y:S02]  /*e640*/  IMAD.MOV.U32 R124, RZ, RZ, R162 ;  /* 0x000000ffff7c7224 */ /* 0x000fe400078e00a2 */
[----:B------:R-:W-:Y:S01]  /*e650*/  IMAD.MOV.U32 R125, RZ, RZ, R163 ;  /* 0x000000ffff7d7224 */ /* 0x000fe200078e00a3 */
[----:B------:R-:W-:Y:S01]  /*e660*/  MOV R126, R172 ;  /* 0x000000ac007e7202 */ /* 0x000fe20000000f00 */
[----:B------:R-:W-:Y:S01]  /*e670*/  IMAD.MOV.U32 R127, RZ, RZ, R173 ;  /* 0x000000ffff7f7224 */ /* 0x000fe200078e00ad */
[----:B------:R-:W-:Y:S01]  /*e680*/  MOV R176, R134 ;  /* 0x0000008600b07202 */ /* 0x000fe20000000f00 */
[----:B------:R-:W-:Y:S02]  /*e690*/  IMAD.MOV.U32 R177, RZ, RZ, R135 ;  /* 0x000000ffffb17224 */ /* 0x000fe400078e0087 */
[----:B------:R-:W-:Y:S02]  /*e6a0*/  IMAD.MOV.U32 R130, RZ, RZ, R48 ;  /* 0x000000ffff827224 */ /* 0x000fe400078e0030 */
[----:B------:R-:W-:-:S02]  /*e6b0*/  IMAD.MOV.U32 R131, RZ, RZ, R49 ;  /* 0x000000ffff837224 */ /* 0x000fc400078e0031 */
[----:B------:R-:W-:Y:S02]  /*e6c0*/  IMAD.MOV.U32 R134, RZ, RZ, R204 ;  /* 0x000000ffff867224 */ /* 0x000fe400078e00cc */
[----:B------:R-:W-:Y:S02]  /*e6d0*/  IMAD.MOV.U32 R135, RZ, RZ, R205 ;  /* 0x000000ffff877224 */ /* 0x000fe400078e00cd */
[----:B------:R-:W-:Y:S01]  /*e6e0*/  IMAD.MOV.U32 R128, RZ, RZ, R160 ;  /* 0x000000ffff807224 */ /* 0x000fe200078e00a0 */
[----:B------:R-:W-:Y:S01]  /*e6f0*/  MOV R160, R50 ;  /* 0x0000003200a07202 */ /* 0x000fe20000000f00 */
[----:B------:R-:W-:Y:S02]  /*e700*/  IMAD.MOV.U32 R129, RZ, RZ, R161 ;  /* 0x000000ffff817224 */ /* 0x000fe400078e00a1 */
[----:B------:R-:W-:Y:S01]  /*e710*/  IMAD.MOV.U32 R161, RZ, RZ, R51 ;  /* 0x000000ffffa17224 */ /* 0x000fe200078e0033 */
[----:B---3--:R2:W-:Y:S01]  /*e720*/  STL [R1+0xddc], R206 ;  /* 0x000ddcce01007387 */ /* 0x0085e20000100800 */
[----:B-1----:R-:W-:-:S03]  /*e730*/  IMAD.MOV.U32 R0, RZ, RZ, R207 ;  /* 0x000000ffff007224 */ /* 0x002fc600078e00cf */
[----:B------:R-:W3:Y:S04]  /*e740*/  LDL.LU.64 R136, [R1+0xe60] ;  /* 0x000e600001887983 */ /* 0x000ee80000300a00 */
[----:B------:R-:W4:Y:S04]  /*e750*/  LDL.LU.64 R138, [R1+0xe68] ;  /* 0x000e6800018a7983 */ /* 0x000f280000300a00 */
[----:B------:R-:W5:Y:S04]  /*e760*/  LDL.LU.64 R116, [R1+0x8c0] ;  /* 0x0008c00001747983 */ /* 0x000f680000300a00 */
[----:B------:R-:W5:Y:S04]  /*e770*/  LDL.LU.64 R118, [R1+0x928] ;  /* 0x0009280001767983 */ /* 0x000f680000300a00 */
[----:B------:R-:W5:Y:S04]  /*e780*/  LDL.LU.64 R140, [R1+0x908] ;  /* 0x00090800018c7983 */ /* 0x000f680000300a00 */
[----:B------:R-:W5:Y:S04]  /*e790*/  LDL.LU.64 R162, [R1+0x8e0] ;  /* 0x0008e00001a27983 */ /* 0x000f680000300a00 */
[----:B------:R1:W-:Y:S04]  /*e7a0*/  STL [R1+0xdd8], R0 ;  /* 0x000dd80001007387 */ /* 0x0003e80000100800 */
[----:B------:R-:W5:Y:S04]  /*e7b0*/  LDL.LU.64 R172, [R1+0xe80] ;  /* 0x000e800001ac7983 */ /* 0x000f680000300a00 */
[----:B------:R-:W5:Y:S04]  /*e7c0*/  LDL.LU.64 R174, [R1+0x920] ;  /* 0x0009200001ae7983 */ /* 0x000f680000300a00 */
[----:B------:R-:W5:Y:S04]  /*e7d0*/  LDL.LU.64 R48, [R1+0xea0] ;  /* 0x000ea00001307983 */ /* 0x000f680000300a00 */
[----:B------:R-:W5:Y:S04]  /*e7e0*/  LDL.LU.64 R204, [R1+0xf50] ;  /* 0x000f500001cc7983 */ /* 0x000f680000300a00 */
[----:B--2---:R-:W2:Y:S04]  /*e7f0*/  LDL.LU.64 R206, [R1+0xee0] ;  /* 0x000ee00001ce7983 */ /* 0x004ea80000300a00 */
[----:B------:R-:W2:Y:S01]  /*e800*/  LDL.LU.64 R50, [R1+0x868] ;  /* 0x0008680001327983 */ /* 0x000ea20000300a00 */
[----:B-1----:R-:W-:-:S03]  /*e810*/  MOV R0, R115 ;  /* 0x0000007300007202 */ /* 0x002fc60000000f00 */
[----:B------:R-:W-:Y:S04]  /*e820*/  STL [R1+0xde4], R114 ;  /* 0x000de47201007387 */ /* 0x000fe80000100800 */
[----:B------:R-:W-:Y:S04]  /*e830*/  STL [R1+0xdec], R176 ;  /* 0x000decb001007387 */ /* 0x000fe80000100800 */
        /* <DEDUP_REMOVED lines=9> */
[----:B------:R-:W-:Y:S01]  /*e8d0*/  STL [R1+0xe04], R128 ;  /* 0x000e048001007387 */ /* 0x000fe20000100800 */
[----:B-1----:R-:W-:-:S05]  /*e8e0*/  MOV R0, R129 ;  /* 0x0000008100007202 */ /* 0x002fca0000000f00 */
[----:B------:R1:W-:Y:S01]  /*e8f0*/  STL [R1+0xe00], R0 ;  /* 0x000e000001007387 */ /* 0x0003e20000100800 */
[----:B------:R-:W-:Y:S02]  /*e900*/  IMAD.MOV.U32 R114, RZ, RZ, R120 ;  /* 0x000000ffff727224 */ /* 0x000fe400078e0078 */
[----:B------:R-:W-:Y:S01]  /*e910*/  IMAD.MOV.U32 R115, RZ, RZ, R121 ;  /* 0x000000ffff737224 */ /* 0x000fe200078e0079 */
[----:B------:R-:W-:Y:S01]  /*e920*/  STL [R1+0xe0c], R142 ;  /* 0x000e0c8e01007387 */ /* 0x000fe20000100800 */
[----:B-1----:R-:W-:Y:S01]  /*e930*/  MOV R0, R143 ;  /* 0x0000008f00007202 */ /* 0x002fe20000000f00 */
[----:B------:R-:W-:Y:S02]  /*e940*/  IMAD.MOV.U32 R120, RZ, RZ, R130 ;  /* 0x000000ffff787224 */ /* 0x000fe400078e0082 */
[----:B------:R-:W-:Y:S02]  /*e950*/  IMAD.MOV.U32 R121, RZ, RZ, R131 ;  /* 0x000000ffff797224 */ /* 0x000fe400078e0083 */
[----:B------:R1:W-:Y:S01]  /*e960*/  STL [R1+0xe08], R0 ;  /* 0x000e080001007387 */ /* 0x0003e20000100800 */
[----:B------:R-:W-:-:S02]  /*e970*/  IMAD.MOV.U32 R122, RZ, RZ, R134 ;  /* 0x000000ffff7a7224 */ /* 0x000fc400078e0086 */
[----:B------:R-:W-:Y:S02]  /*e980*/  IMAD.MOV.U32 R123, RZ, RZ, R135 ;  /* 0x000000ffff7b7224 */ /* 0x000fe400078e0087 */
[----:B------:R-:W-:Y:S02]  /*e990*/  IMAD.MOV.U32 R176, RZ, RZ, R124 ;  /* 0x000000ffffb07224 */ /* 0x000fe400078e007c */
[----:B------:R-:W-:Y:S02]  /*e9a0*/  IMAD.MOV.U32 R177, RZ, RZ, R125 ;  /* 0x000000ffffb17224 */ /* 0x000fe400078e007d */
[----:B------:R-:W-:Y:S02]  /*e9b0*/  IMAD.MOV.U32 R178, RZ, RZ, R126 ;  /* 0x000000ffffb27224 */ /* 0x000fe400078e007e */
[----:B------:R-:W-:Y:S01]  /*e9c0*/  IMAD.MOV.U32 R179, RZ, RZ, R127 ;  /* 0x000000ffffb37224 */ /* 0x000fe200078e007f */
[----:B---3--:R-:W-:Y:S01]  /*e9d0*/  MOV R124, R136 ;  /* 0x00000088007c7202 */ /* 0x008fe20000000f00 */
[----:B------:R-:W-:-:S02]  /*e9e0*/  IMAD.MOV.U32 R125, RZ, RZ, R137 ;  /* 0x000000ffff7d7224 */ /* 0x000fc400078e0089 */
[----:B----4-:R-:W-:Y:S02]  /*e9f0*/  IMAD.MOV.U32 R126, RZ, RZ, R138 ;  /* 0x000000ffff7e7224 */ /* 0x010fe400078e008a */
[----:B------:R-:W-:Y:S02]  /*ea00*/  IMAD.MOV.U32 R127, RZ, RZ, R139 ;  /* 0x000000ffff7f7224 */ /* 0x000fe400078e008b */
[----:B-----5:R-:W-:Y:S02]  /*ea10*/  IMAD.MOV.U32 R128, RZ, RZ, R118 ;  /* 0x000000ffff807224 */ /* 0x020fe400078e0076 */
[----:B------:R-:W-:Y:S02]  /*ea20*/  IMAD.MOV.U32 R129, RZ, RZ, R119 ;  /* 0x000000ffff817224 */ /* 0x000fe400078e0077 */
[----:B------:R-:W-:Y:S02]  /*ea30*/  IMAD.MOV.U32 R130, RZ, RZ, R140 ;  /* 0x000000ffff827224 */ /* 0x000fe400078e008c */
[----:B------:R-:W-:-:S02]  /*ea40*/  IMAD.MOV.U32 R131, RZ, RZ, R141 ;  /* 0x000000ffff837224 */ /* 0x000fc400078e008d */
[----:B------:R-:W-:Y:S02]  /*ea50*/  IMAD.MOV.U32 R134, RZ, RZ, R162 ;  /* 0x000000ffff867224 */ /* 0x000fe400078e00a2 */
[----:B------:R-:W-:Y:S01]  /*ea60*/  IMAD.MOV.U32 R135, RZ, RZ, R163 ;  /* 0x000000ffff877224 */ /* 0x000fe200078e00a3 */
[----:B------:R-:W-:Y:S01]  /*ea70*/  MOV R137, R117 ;  /* 0x0000007500897202 */ /* 0x000fe20000000f00 */
[----:B------:R-:W-:Y:S02]  /*ea80*/  IMAD.MOV.U32 R136, RZ, RZ, R116 ;  /* 0x000000ffff887224 */ /* 0x000fe400078e0074 */
[----:B------:R-:W-:Y:S02]  /*ea90*/  IMAD.MOV.U32 R162, RZ, RZ, R172 ;  /* 0x000000ffffa27224 */ /* 0x000fe400078e00ac */
[----:B------:R-:W-:Y:S01]  /*eaa0*/  IMAD.MOV.U32 R163, RZ, RZ, R173 ;  /* 0x000000ffffa37224 */ /* 0x000fe200078e00ad */
[----:B------:R-:W-:Y:S01]  /*eab0*/  MOV R138, R174 ;  /* 0x000000ae008a7202 */ /* 0x000fe20000000f00 */
[----:B------:R-:W-:-:S02]  /*eac0*/  IMAD.MOV.U32 R139, RZ, RZ, R175 ;  /* 0x000000ffff8b7224 */ /* 0x000fc400078e00af */
[----:B------:R-:W-:Y:S02]  /*ead0*/  IMAD.MOV.U32 R116, RZ, RZ, R48 ;  /* 0x000000ffff747224 */ /* 0x000fe400078e0030 */
[----:B------:R-:W-:Y:S02]  /*eae0*/  IMAD.MOV.U32 R117, RZ, RZ, R49 ;  /* 0x000000ffff757224 */ /* 0x000fe400078e0031 */
[----:B--2---:R-:W-:Y:S01]  /*eaf0*/  IMAD.MOV.U32 R118, RZ, RZ, R206 ;  /* 0x000000ffff767224 */ /* 0x004fe200078e00ce */
[----:B------:R-:W-:Y:S01]  /*eb00*/  MOV R119, R207 ;  /* 0x000000cf00777202 */ /* 0x000fe20000000f00 */
[----:B------:R2:W-:Y:S01]  /*eb10*/  STL [R1+0xe14], R50 ;  /* 0x000e143201007387 */ /* 0x0005e20000100800 */
[----:B-1----:R-:W-:-:S03]  /*eb20*/  IMAD.MOV.U32 R0, RZ, RZ, R51 ;  /* 0x000000ffff007224 */ /* 0x002fc600078e0033 */
[----:B------:R-:W3:Y:S04]  /*eb30*/  LDL.LU.64 R206, [R1+0xf78] ;  /* 0x000f780001ce7983 */ /* 0x000ee80000300a00 */
[----:B------:R-:W4:Y:S04]  /*eb40*/  LDL.LU.64 R140, [R1+0xea8] ;  /* 0x000ea800018c7983 */ /* 0x000f280000300a00 */
[----:B------:R-:W5:Y:S04]  /*eb50*/  LDL.LU.64 R142, [R1+0xee8] ;  /* 0x000ee800018e7983 */ /* 0x000f680000300a00 */
[----:B------:R-:W3:Y:S04]  /*eb60*/  LDL.LU.64 R172, [R1+0xef0] ;  /* 0x000ef00001ac7983 */ /* 0x000ee80000300a00 */
[----:B------:R1:W-:Y:S04]  /*eb70*/  STL [R1+0xe10], R0 ;  /* 0x000e100001007387 */ /* 0x0003e80000100800 */
[----:B------:R-:W3:Y:S04]  /*eb80*/  LDL.LU.64 R174, [R1+0xeb0] ;  /* 0x000eb00001ae7983 */ /* 0x000ee80000300a00 */
[----:B------:R-:W3:Y:S04]  /*eb90*/  LDL.LU.64 R48, [R1+0xef8] ;  /* 0x000ef80001307983 */ /* 0x000ee80000300a00 */
[----:B--2---:R-:W2:Y:S01]  /*eba0*/  LDL.LU.64 R50, [R1+0x8e8] ;  /* 0x0008e80001327983 */ /* 0x004ea20000300a00 */
[----:B-1----:R-:W-:-:S03]  /*ebb0*/  IMAD.MOV.U32 R0, RZ, RZ, R115 ;  /* 0x000000ffff007224 */ /* 0x002fc600078e0073 */
        /* <DEDUP_REMOVED lines=12> */
[----:B-1----:R-:W-:-:S05]  /*ec80*/  IMAD.MOV.U32 R0, RZ, RZ, R133 ;  /* 0x000000ffff007224 */ /* 0x002fca00078e0085 */
[----:B------:R1:W-:Y:S01]  /*ec90*/  STL [R1+0xe38], R0 ;  /* 0x000e380001007387 */ /* 0x0003e20000100800 */
[----:B------:R-:W-:Y:S02]  /*eca0*/  IMAD.MOV.U32 R114, RZ, RZ, R122 ;  /* 0x000000ffff727224 */ /* 0x000fe400078e007a */
[----:B------:R-:W-:Y:S01]  /*ecb0*/  IMAD.MOV.U32 R115, RZ, RZ, R123 ;  /* 0x000000ffff737224 */ /* 0x000fe200078e007b */
[----:B------:R-:W-:Y:S01]  /*ecc0*/  STL [R1+0xe44], R160 ;  /* 0x000e44a001007387 */ /* 0x000fe20000100800 */
[----:B------:R-:W-:Y:S02]  /*ecd0*/  IMAD.MOV.U32 R178, RZ, RZ, R128 ;  /* 0x000000ffffb27224 */ /* 0x000fe400078e0080 */
[----:B-1----:R-:W-:Y:S02]  /*ece0*/  IMAD.MOV.U32 R0, RZ, RZ, R161 ;  /* 0x000000ffff007224 */ /* 0x002fe400078e00a1 */
[----:B------:R-:W-:Y:S02]  /*ecf0*/  IMAD.MOV.U32 R179, RZ, RZ, R129 ;  /* 0x000000ffffb37224 */ /* 0x000fe400078e0081 */
[----:B------:R-:W-:Y:S01]  /*ed00*/  IMAD.MOV.U32 R176, RZ, RZ, R124 ;  /* 0x000000ffffb07224 */ /* 0x000fe200078e007c */
[----:B------:R1:W-:Y:S01]  /*ed10*/  STL [R1+0xe40], R0 ;  /* 0x000e400001007387 */ /* 0x0003e20000100800 */
[----:B------:R-:W-:Y:S01]  /*ed20*/  IMAD.MOV.U32 R177, RZ, RZ, R125 ;  /* 0x000000ffffb17224 */ /* 0x000fe200078e007d */
[----:B------:R-:W-:Y:S01]  /*ed30*/  MOV R125, R131 ;  /* 0x00000083007d7202 */ /* 0x000fe20000000f00 */
[----:B------:R-:W-:-:S02]  /*ed40*/  IMAD.MOV.U32 R122, RZ, RZ, R134 ;  /* 0x000000ffff7a7224 */ /* 0x000fc400078e0086 */
[----:B------:R-:W-:Y:S01]  /*ed50*/  IMAD.MOV.U32 R123, RZ, RZ, R135 ;  /* 0x000000ffff7b7224 */ /* 0x000fe200078e0087 */
[----:B------:R-:W-:Y:S01]  /*ed60*/  MOV R131, R139 ;  /* 0x0000008b00837202 */ /* 0x000fe20000000f00 */
[----:B------:R-:W-:Y:S01]  /*ed70*/  IMAD.MOV.U32 R124, RZ, RZ, R130 ;  /* 0x000000ffff7c7224 */ /* 0x000fe200078e0082 */
[----:B------:R-:W-:Y:S01]  /*ed80*/  MOV R120, R126 ;  /* 0x0000007e00787202 */ /* 0x000fe20000000f00 */
[----:B------:R-:W-:Y:S02]  /*ed90*/  IMAD.MOV.U32 R130, RZ, RZ, R138 ;  /* 0x000000ffff827224 */ /* 0x000fe400078e008a */
[----:B------:R-:W-:Y:S02]  /*eda0*/  IMAD.MOV.U32 R121, RZ, RZ, R127 ;  /* 0x000000ffff797224 */ /* 0x000fe400078e007f */
[----:B------:R-:W-:Y:S02]  /*edb0*/  IMAD.MOV.U32 R126, RZ, RZ, R116 ;  /* 0x000000ffff7e7224 */ /* 0x000fe400078e0074 */
[----:B------:R-:W-:-:S02]  /*edc0*/  IMAD.MOV.U32 R127, RZ, RZ, R117 ;  /* 0x000000ffff7f7224 */ /* 0x000fc400078e0075 */
[----:B------:R-:W-:Y:S02]  /*edd0*/  IMAD.MOV.U32 R132, RZ, RZ, R118 ;  /* 0x000000ffff847224 */ /* 0x000fe400078e0076 */
[----:B------:R-:W-:Y:S01]  /*ede0*/  IMAD.MOV.U32 R133, RZ, RZ, R119 ;  /* 0x000000ffff857224 */ /* 0x000fe200078e0077 */
[----:B----4-:R-:W-:Y:S01]  /*edf0*/  MOV R128, R140 ;  /* 0x0000008c00807202 */ /* 0x010fe20000000f00 */
[----:B------:R-:W-:Y:S02]  /*ee00*/  IMAD.MOV.U32 R129, RZ, RZ, R141 ;  /* 0x000000ffff817224 */ /* 0x000fe400078e008d */
[----:B-----5:R-:W-:Y:S02]  /*ee10*/  IMAD.MOV.U32 R134, RZ, RZ, R142 ;  /* 0x000000ffff867224 */ /* 0x020fe400078e008e */
[----:B------:R-:W-:Y:S01]  /*ee20*/  IMAD.MOV.U32 R135, RZ, RZ, R143 ;  /* 0x000000ffff877224 */ /* 0x000fe200078e008f */
[----:B---3--:R-:W-:Y:S01]  /*ee30*/  MOV R138, R172 ;  /* 0x000000ac008a7202 */ /* 0x008fe20000000f00 */
[----:B------:R-:W-:-:S02]  /*ee40*/  IMAD.MOV.U32 R139, RZ, RZ, R173 ;  /* 0x000000ffff8b7224 */ /* 0x000fc400078e00ad */
[----:B------:R-:W-:Y:S02]  /*ee50*/  IMAD.MOV.U32 R116, RZ, RZ, R174 ;  /* 0x000000ffff747224 */ /* 0x000fe400078e00ae */
[----:B------:R-:W-:Y:S01]  /*ee60*/  IMAD.MOV.U32 R117, RZ, RZ, R175 ;  /* 0x000000ffff757224 */ /* 0x000fe200078e00af */
[----:B--2---:R2:W-:Y:S01]  /*ee70*/  STL [R1+0xe4c], R50 ;  /* 0x000e4c3201007387 */ /* 0x0045e20000100800 */
[----:B-1----:R-:W-:-:S03]  /*ee80*/  IMAD.MOV.U32 R0, RZ, RZ, R51 ;  /* 0x000000ffff007224 */ /* 0x002fc600078e0033 */
[----:B------:R-:W3:Y:S04]  /*ee90*/  LDL.LU.64 R140, [R1+0xf00] ;  /* 0x000f0000018c7983 */ /* 0x000ee80000300a00 */
[----:B------:R-:W4:Y:S01]  /*eea0*/  LDL.LU.64 R142, [R1+0x900] ;  /* 0x00090000018e7983 */ /* 0x000f220000300a00 */
[----:B------:R-:W-:-:S03]  /*eeb0*/  IMAD.MOV.U32 R118, RZ, RZ, R48 ;  /* 0x000000ffff767224 */ /* 0x000fc600078e0030 */
[----:B------:R-:W5:Y:S01]  /*eec0*/  LDL.LU.64 R160, [R1+0xf08] ;  /* 0x000f080001a07983 */ /* 0x000f620000300a00 */
[----:B------:R-:W-:-:S03]  /*eed0*/  MOV R119, R49 ;  /* 0x0000003100777202 */ /* 0x000fc60000000f00 */
[----:B------:R-:W4:Y:S04]  /*eee0*/  LDL.LU.64 R172, [R1+0xf10] ;  /* 0x000f100001ac7983 */ /* 0x000f280000300a00 */
[----:B------:R1:W-:Y:S04]  /*eef0*/  STL [R1+0xe48], R0 ;  /* 0x000e480001007387 */ /* 0x0003e80000100800 */
[----:B------:R-:W4:Y:S04]  /*ef00*/  LDL.LU.64 R174, [R1+0xec0] ;  /* 0x000ec00001ae7983 */ /* 0x000f280000300a00 */
[----:B------:R-:W4:Y:S04]  /*ef10*/  LDL.LU.64 R48, [R1+0xf18] ;  /* 0x000f180001307983 */ /* 0x000f280000300a00 */
        /* <DEDUP_REMOVED lines=13> */
[----:B------:R1:W-:Y:S02]  /*eff0*/  STL [R1+0xe74], R136 ;  /* 0x000e748801007387 */ /* 0x0003e40000100800 */
[----:B-1----:R-:W-:-:S05]  /*f000*/  IMAD.MOV.U32 R0, RZ, RZ, R137 ;  /* 0x000000ffff007224 */ /* 0x002fca00078e0089 */
[----:B------:R1:W-:Y:S01]  /*f010*/  STL [R1+0xe70], R0 ;  /* 0x000e700001007387 */ /* 0x0003e20000100800 */
[----:B------:R-:W-:Y:S01]  /*f020*/  IMAD.MOV.U32 R176, RZ, RZ, R178 ;  /* 0x000000ffffb07224 */ /* 0x000fe200078e00b2 */
[----:B------:R-:W-:Y:S01]  /*f030*/  MOV R177, R179 ;  /* 0x000000b300b17202 */ /* 0x000fe20000000f00 */
[----:B------:R-:W-:Y:S01]  /*f040*/  IMAD.MOV.U32 R137, RZ, RZ, R139 ;  /* 0x000000ffff897224 */ /* 0x000fe200078e008b */
[----:B------:R-:W-:Y:S01]  /*f050*/  MOV R136, R138 ;  /* 0x0000008a00887202 */ /* 0x000fe20000000f00 */
[----:B------:R-:W-:Y:S01]  /*f060*/  STL [R1+0xe7c], R162 ;  /* 0x000e7ca201007387 */ /* 0x000fe20000100800 */
[----:B-1----:R-:W-:Y:S01]  /*f070*/  IMAD.MOV.U32 R0, RZ, RZ, R163 ;  /* 0x000000ffff007224 */ /* 0x002fe200078e00a3 */
[----:B------:R-:W-:Y:S01]  /*f080*/  MOV R139, R119 ;  /* 0x00000077008b7202 */ /* 0x000fe20000000f00 */
[----:B------:R-:W-:Y:S02]  /*f090*/  IMAD.MOV.U32 R178, RZ, RZ, R122 ;  /* 0x000000ffffb27224 */ /* 0x000fe400078e007a */
[----:B------:R-:W-:Y:S01]  /*f0a0*/  IMAD.MOV.U32 R179, RZ, RZ, R123 ;  /* 0x000000ffffb37224 */ /* 0x000fe200078e007b */
[----:B------:R1:W-:Y:S01]  /*f0b0*/  STL [R1+0xe78], R0 ;  /* 0x000e780001007387 */ /* 0x0003e20000100800 */
[----:B------:R-:W-:-:S02]  /*f0c0*/  IMAD.MOV.U32 R138, RZ, RZ, R118 ;  /* 0x000000ffff8a7224 */ /* 0x000fc400078e0076 */
[----:B------:R-:W-:Y:S02]  /*f0d0*/  IMAD.MOV.U32 R122, RZ, RZ, R128 ;  /* 0x000000ffff7a7224 */ /* 0x000fe400078e0080 */
[----:B------:R-:W-:Y:S02]  /*f0e0*/  IMAD.MOV.U32 R123, RZ, RZ, R129 ;  /* 0x000000ffff7b7224 */ /* 0x000fe400078e0081 */
[----:B------:R-:W-:Y:S02]  /*f0f0*/  IMAD.MOV.U32 R124, RZ, RZ, R116 ;  /* 0x000000ffff7c7224 */ /* 0x000fe400078e0074 */
[----:B------:R-:W-:Y:S01]  /*f100*/  IMAD.MOV.U32 R125, RZ, RZ, R117 ;  /* 0x000000ffff7d7224 */ /* 0x000fe200078e0075 */
[----:B------:R-:W-:Y:S01]  /*f110*/  MOV R120, R126 ;  /* 0x0000007e00787202 */ /* 0x000fe20000000f00 */
[----:B------:R-:W-:Y:S02]  /*f120*/  IMAD.MOV.U32 R121, RZ, RZ, R127 ;  /* 0x000000ffff797224 */ /* 0x000fe400078e007f */
[----:B---3--:R-:W-:-:S02]  /*f130*/  IMAD.MOV.U32 R116, RZ, RZ, R140 ;  /* 0x000000ffff747224 */ /* 0x008fc400078e008c */
[----:B------:R-:W-:Y:S01]  /*f140*/  IMAD.MOV.U32 R117, RZ, RZ, R141 ;  /* 0x000000ffff757224 */ /* 0x000fe200078e008d */
[----:B-----5:R-:W-:Y:S01]  /*f150*/  MOV R118, R160 ;  /* 0x000000a000767202 */ /* 0x020fe20000000f00 */
[----:B------:R-:W-:Y:S02]  /*f160*/  IMAD.MOV.U32 R119, RZ, RZ, R161 ;  /* 0x000000ffff777224 */ /* 0x000fe400078e00a1 */
[----:B----4-:R-:W-:Y:S02]  /*f170*/  IMAD.MOV.U32 R140, RZ, RZ, R172 ;  /* 0x000000ffff8c7224 */ /* 0x010fe400078e00ac */
[----:B------:R-:W-:Y:S02]  /*f180*/  IMAD.MOV.U32 R141, RZ, RZ, R173 ;  /* 0x000000ffff8d7224 */ /* 0x000fe400078e00ad */
[----:B------:R-:W-:Y:S01]  /*f190*/  IMAD.MOV.U32 R126, RZ, RZ, R142 ;  /* 0x000000ffff7e7224 */ /* 0x000fe200078e008e */
[----:B------:R-:W-:Y:S01]  /*f1a0*/  MOV R128, R174 ;  /* 0x000000ae00807202 */ /* 0x000fe20000000f00 */
[----:B------:R-:W-:-:S02]  /*f1b0*/  IMAD.MOV.U32 R129, RZ, RZ, R175 ;  /* 0x000000ffff817224 */ /* 0x000fc400078e00af */
[----:B------:R-:W-:Y:S01]  /*f1c0*/  IMAD.MOV.U32 R127, RZ, RZ, R143 ;  /* 0x000000ffff7f7224 */ /* 0x000fe200078e008f */
[----:B--2---:R2:W-:Y:S01]  /*f1d0*/  STL [R1+0xe84], R50 ;  /* 0x000e843201007387 */ /* 0x0045e20000100800 */
[----:B-1----:R-:W-:-:S03]  /*f1e0*/  IMAD.MOV.U32 R0, RZ, RZ, R51 ;  /* 0x000000ffff007224 */ /* 0x002fc600078e0033 */
[----:B------:R-:W3:Y:S04]  /*f1f0*/  LDL.LU.64 R160, [R1+0xf20] ;  /* 0x000f200001a07983 */ /* 0x000ee80000300a00 */
[----:B------:R-:W4:Y:S01]  /*f200*/  LDL.LU.64 R174, [R1+0xec8] ;  /* 0x000ec80001ae7983 */ /* 0x000f220000300a00 */
[----:B------:R-:W-:-:S03]  /*f210*/  IMAD.MOV.U32 R142, RZ, RZ, R48 ;  /* 0x000000ffff8e7224 */ /* 0x000fc600078e0030 */
[----:B------:R-:W5:Y:S01]  /*f220*/  LDL.LU.64 R162, [R1+0xf28] ;  /* 0x000f280001a27983 */ /* 0x000f620000300a00 */
[----:B------:R-:W-:-:S03]  /*f230*/  IMAD.MOV.U32 R143, RZ, RZ, R49 ;  /* 0x000000ffff8f7224 */ /* 0x000fc600078e0031 */
[----:B------:R-:W5:Y:S04]  /*f240*/  LDL.LU.64 R172, [R1+0xf30] ;  /* 0x000f300001ac7983 */ /* 0x000f680000300a00 */
[----:B------:R1:W-:Y:S04]  /*f250*/  STL [R1+0xe80], R0 ;  /* 0x000e800001007387 */ /* 0x0003e80000100800 */
[----:B------:R-:W-:Y:S04]  /*f260*/  STL [R1+0xe8c], R176 ;  /* 0x000e8cb001007387 */ /* 0x000fe80000100800 */
[----:B------:R-:W3:Y:S04]  /*f270*/  LDL.LU.64 R48, [R1+0xf38] ;  /* 0x000f380001307983 */ /* 0x000ee80000300a00 */
[----:B--2---:R-:W2:Y:S01]  /*f280*/  LDL.LU.64 R50, [R1+0xed0] ;  /* 0x000ed00001327983 */ /* 0x004ea20000300a00 */
[----:B-1----:R-:W-:-:S03]  /*f290*/  MOV R0, R177 ;  /* 0x000000b100007202 */ /* 0x002fc60000000f00 */
[----:B------:R-:W-:Y:S04]  /*f2a0*/  STL [R1+0xe94], R178 ;  /* 0x000e94b201007387 */ /* 0x000fe80000100800 */
[----:B------:R1:W-:Y:S02]  /*f2b0*/  STL [R1+0xe88], R0 ;  /* 0x000e880001007387 */ /* 0x0003e40000100800 */
        /* <DEDUP_REMOVED lines=17> */
[----:B----4-:R-:W-:Y:S02]  /*f3d0*/  IMAD.MOV.U32 R0, RZ, RZ, R175 ;  /* 0x000000ffff007224 */ /* 0x010fe400078e00af */
[----:B------:R3:W-:Y:S04]  /*f3e0*/  STL [R1+0xec4], R174 ;  /* 0x000ec4ae01007387 */ /* 0x0007e80000100800 */
[----:B------:R1:W-:Y:S01]  /*f3f0*/  STL [R1+0xec0], R0 ;  /* 0x000ec00001007387 */ /* 0x0003e20000100800 */
[----:B---3--:R-:W-:Y:S02]  /*f400*/  IMAD.MOV.U32 R174, RZ, RZ, R48 ;  /* 0x000000ffffae7224 */ /* 0x008fe400078e0030 */
[----:B------:R-:W-:Y:S01]  /*f410*/  IMAD.MOV.U32 R175, RZ, RZ, R49 ;  /* 0x000000ffffaf7224 */ /* 0x000fe200078e0031 */
[----:B--2---:R2:W-:Y:S04]  /*f420*/  STL [R1+0xecc], R50 ;  /* 0x000ecc3201007387 */ /* 0x0045e80000100800 */
[----:B------:R-:W3:Y:S01]  /*f430*/  LDL.LU.64 R48, [R1+0xf40] ;  /* 0x000f400001307983 */ /* 0x000ee20000300a00 */
[----:B-1----:R-:W-:-:S03]  /*f440*/  MOV R0, R51 ;  /* 0x0000003300007202 */ /* 0x002fc60000000f00 */
[----:B--2---:R-:W2:Y:S04]  /*f450*/  LDL.LU.64 R50, [R1+0xf48] ;  /* 0x000f480001327983 */ /* 0x004ea80000300a00 */
[----:B------:R1:W-:Y:S04]  /*f460*/  STL [R1+0xec8], R0 ;  /* 0x000ec80001007387 */ /* 0x0003e80000100800 */
[----:B------:R-:W-:Y:S01]  /*f470*/  STL [R1+0xed4], R130 ;  /* 0x000ed48201007387 */ /* 0x000fe20000100800 */
[----:B-1----:R-:W-:-:S03]  /*f480*/  IMAD.MOV.U32 R0, RZ, RZ, R131 ;  /* 0x000000ffff007224 */ /* 0x002fc600078e0083 */
[----:B------:R-:W-:Y:S04]  /*f490*/  STL [R1+0xedc], R132 ;  /* 0x000edc8401007387 */ /* 0x000fe80000100800 */
        /* <DEDUP_REMOVED lines=25> */
[----:B-----5:R-:W-:Y:S01]  /*f630*/  STL [R1+0xf24], R162 ;  /* 0x000f24a201007387 */ /* 0x020fe20000100800 */
[----:B-1----:R-:W-:-:S05]  /*f640*/  MOV R0, R161 ;  /* 0x000000a100007202 */ /* 0x002fca0000000f00 */
[----:B------:R1:W-:Y:S04]  /*f650*/  STL [R1+0xf18], R0 ;  /* 0x000f180001007387 */ /* 0x0003e80000100800 */
[----:B------:R-:W-:Y:S01]  /*f660*/  STL [R1+0xf2c], R172 ;  /* 0x000f2cac01007387 */ /* 0x000fe20000100800 */
[----:B-1----:R-:W-:-:S05]  /*f670*/  IMAD.MOV.U32 R0, RZ, RZ, R163 ;  /* 0x000000ffff007224 */ /* 0x002fca00078e00a3 */
[----:B------:R1:W-:Y:S04]  /*f680*/  STL [R1+0xf20], R0 ;  /* 0x000f200001007387 */ /* 0x0003e80000100800 */
[----:B------:R-:W-:Y:S01]  /*f690*/  STL [R1+0xf34], R174 ;  /* 0x000f34ae01007387 */ /* 0x000fe20000100800 */
[----:B-1----:R-:W-:-:S05]  /*f6a0*/  IMAD.MOV.U32 R0, RZ, RZ, R173 ;  /* 0x000000ffff007224 */ /* 0x002fca00078e00ad */
[----:B------:R1:W-:Y:S02]  /*f6b0*/  STL [R1+0xf28], R0 ;  /* 0x000f280001007387 */ /* 0x0003e40000100800 */
[----:B-1----:R-:W-:Y:S02]  /*f6c0*/  IMAD.MOV.U32 R0, RZ, RZ, R175 ;  /* 0x000000ffff007224 */ /* 0x002fe400078e00af */
[----:B------:R-:W-:Y:S01]  /*f6d0*/  IMAD.MOV.U32 R5, RZ, RZ, R207 ;  /* 0x000000ffff057224 */ /* 0x000fe200078e00cf */
[----:B---3--:R-:W-:Y:S04]  /*f6e0*/  STL [R1+0xf3c], R48 ;  /* 0x000f3c3001007387 */ /* 0x008fe80000100800 */
[----:B------:R1:W-:Y:S04]  /*f6f0*/  STL [R1+0xf30], R0 ;  /* 0x000f300001007387 */ /* 0x0003e80000100800 */
[----:B--2---:R-:W-:Y:S01]  /*f700*/  STL [R1+0xf44], R50 ;  /* 0x000f443201007387 */ /* 0x004fe20000100800 */
        /* <DEDUP_REMOVED lines=8> */
[----:B------:R-:W-:Y:S04]  /*f790*/  STL [R1+0xf50], R5 ;  /* 0x000f500501007387 */ /* 0x000fe80000100800 */
[----:B------:R-:W-:Y:S04]  /*f7a0*/  STL [R1+0x954], RZ ;  /* 0x000954ff01007387 */ /* 0x000fe80000100800 */
        /* <DEDUP_REMOVED lines=148> */
[----:B------:R-:W-:Y:S04]  /*100f0*/  STL [R1], RZ ;  /* 0x000000ff01007387 */ /* 0x000fe80000100800 */
        /* <DEDUP_REMOVED lines=128> */
[----:B------:R-:W-:Y:S01]  /*10900*/  STL [R1+0x614], RZ ;  /* 0x000614ff01007387 */ /* 0x000fe20000100800 */
[----:B------:R-:W-:-:S03]  /*10910*/  SHF.R.S32.HI R2, RZ, 0x1f, R242 ;  /* 0x0000001fff027819 */ /* 0x000fc600000114f2 */
[----:B------:R-:W-:Y:S04]  /*10920*/  STL [R1+0x618], RZ ;  /* 0x000618ff01007387 */ /* 0x000fe80000100800 */
[----:B------:R-:W-:Y:S04]  /*10930*/  STL [R1+0x61c], RZ ;  /* 0x00061cff01007387 */ /* 0x000fe80000100800 */
[----:B------:R-:W-:Y:S04]  /*10940*/  STL [R1+0x600], RZ ;  /* 0x000600ff01007387 */ /* 0x000fe80000100800 */
[----:B------:R-:W-:Y:S01]  /*10950*/  STL [R1+0x604], RZ ;  /* 0x000604ff01007387 */ /* 0x000fe20000100800 */
[----:B------:R-:W-:-:S03]  /*10960*/  LEA.HI R2, R2, R242, RZ, 0x5 ;  /* 0x000000f202027211 */ /* 0x000fc600078f28ff */
        /* <DEDUP_REMOVED lines=9> */
[----:B------:R-:W2:Y:S03]  /*10a00*/  S2R R243, SR_TID.X ;  /* 0x0000000000f37919 */ /* 0x000ea60000002100 */
[----:B------:R-:W-:Y:S04]  /*10a10*/  STL [R1+0x658], RZ ;  /* 0x000658ff01007387 */ /* 0x000fe80000100800 */
[----:B------:R-:W-:Y:S04]  /*10a20*/  STL [R1+0x65c], RZ ;  /* 0x00065cff01007387 */ /* 0x000fe80000100800 */
[----:B------:R-:W-:Y:S04]  /*10a30*/  STL [R1+0x6e0], RZ ;  /* 0x0006e0ff01007387 */ /* 0x000fe80000100800 */
[----:B------:R-:W-:Y:S04]  /*10a40*/  STL [R1+0x6e4], RZ ;  /* 0x0006e4ff01007387 */ /* 0x000fe80000100800 */
[----:B------:R3:W-:Y:S04]  /*10a50*/  STL [R1+0xf60], R2 ;  /* 0x000f600201007387 */ /* 0x0007e80000100800 */
        /* <DEDUP_REMOVED lines=23> */
[----:B------:R4:W-:Y:S01]  /*10bd0*/  STL [R1+0x5d4], RZ ;  /* 0x0005d4ff01007387 */ /* 0x0009e20000100800 */
[----:B--2---:R-:W-:-:S03]  /*10be0*/  LOP3.LUT R3, R243, 0x1c, RZ, 0xc0, !PT ;  /* 0x0000001cf3037812 */ /* 0x004fc600078ec0ff */
[----:B------:R4:W-:Y:S01]  /*10bf0*/  STL [R1+0x5d8], RZ ;  /* 0x0005d8ff01007387 */ /* 0x0009e20000100800 */
[----:B-1----:R-:W-:-:S03]  /*10c00*/  IMAD.U32 R0, RZ, RZ, UR12 ;  /* 0x0000000cff007e24 */ /* 0x002fc6000f8e00ff */
[----:B------:R4:W-:Y:S01]  /*10c10*/  STL [R1+0x5dc], RZ ;  /* 0x0005dcff01007387 */ /* 0x0009e20000100800 */
[----:B------:R-:W-:-:S03]  /*10c20*/  LOP3.LUT R4, R243, 0x3, RZ, 0xc0, !PT ;  /* 0x00000003f3047812 */ /* 0x000fc600078ec0ff */
[----:B------:R4:W-:Y:S01]  /*10c30*/  STL [R1+0x5a0], RZ ;  /* 0x0005a0ff01007387 */ /* 0x0009e20000100800 */
[----:B------:R-:W-:-:S03]  /*10c40*/  LOP3.LUT R252, R243, 0x7, RZ, 0xc0, !PT ;  /* 0x00000007f3fc7812 */ /* 0x000fc600078ec0ff */
[----:B------:R4:W-:Y:S04]  /*10c50*/  STL [R1+0x5a4], RZ ;  /* 0x0005a4ff01007387 */ /* 0x0009e80000100800 */
[----:B------:R4:W-:Y:S01]  /*10c60*/  STL [R1+0x5a8], RZ ;  /* 0x0005a8ff01007387 */ /* 0x0009e20000100800 */
[----:B------:R-:W-:-:S03]  /*10c70*/  IMAD R0, R0, 0x2, R3 ;  /* 0x0000000200007824 */ /* 0x000fc600078e0203 */
[----:B------:R4:W-:Y:S01]  /*10c80*/  STL [R1+0x5ac], RZ ;  /* 0x0005acff01007387 */ /* 0x0009e20000100800 */
[----:B------:R-:W-:-:S03]  /*10c90*/  IMAD R3, R4, 0x420, RZ ;  /* 0x0000042004037824 */ /* 0x000fc600078e02ff */
[----:B------:R4:W-:Y:S01]  /*10ca0*/  STL [R1+0x570], RZ ;  /* 0x000570ff01007387 */ /* 0x0009e20000100800 */
[----:B------:R-:W-:-:S03]  /*10cb0*/  IMAD R252, R252, 0x90, RZ ;  /* 0x00000090fcfc7824 */ /* 0x000fc600078e02ff */
[----:B------:R4:W-:Y:S01]  /*10cc0*/  STL [R1+0x574], RZ ;  /* 0x000574ff01007387 */ /* 0x0009e20000100800 */
[----:B------:R-:W-:-:S03]  /*10cd0*/  SHF.L.U32 R4, R243, 0x1, RZ ;  /* 0x00000001f3047819 */ /* 0x000fc600000006ff */
[----:B------:R4:W-:Y:S04]  /*10ce0*/  STL [R1+0x578], RZ ;  /* 0x000578ff01007387 */ /* 0x0009e80000100800 */
[----:B------:R4:W-:Y:S04]  /*10cf0*/  STL [R1+0x57c], RZ ;  /* 0x00057cff01007387 */ /* 0x0009e80000100800 */
[----:B------:R4:W-:Y:S01]  /*10d00*/  STL [R1+0x540], RZ ;  /* 0x000540ff01007387 */ /* 0x0009e20000100800 */
[----:B------:R-:W-:-:S03]  /*10d10*/  LOP3.LUT R252, R252, 0x30, R4, 0x78, !PT ;  /* 0x00000030fcfc7812 */ /* 0x000fc600078e7804 */
[----:B------:R4:W-:Y:S04]  /*10d20*/  STL [R1+0x544], RZ ;  /* 0x000544ff01007387 */ /* 0x0009e80000100800 */
[----:B------:R4:W-:Y:S04]  /*10d30*/  STL [R1+0x548], RZ ;  /* 0x000548ff01007387 */ /* 0x0009e80000100800 */
[----:B------:R4:W-:Y:S01]  /*10d40*/  STL [R1+0x54c], RZ ;  /* 0x00054cff01007387 */ /* 0x0009e20000100800 */
[----:B------:R-:W-:-:S03]  /*10d50*/  VIADD R4, R2, 0xfffffffe ;  /* 0xfffffffe02047836 */ /* 0x000fc60000000000 */
[----:B------:R4:W-:Y:S01]  /*10d60*/  STL [R1+0x520], RZ ;  /* 0x000520ff01007387 */ /* 0x0009e20000100800 */
[----:B---3--:R-:W-:-:S03]  /*10d70*/  LOP3.LUT R2, R252, 0x40, RZ, 0x3c, !PT ;  /* 0x00000040fc027812 */ /* 0x008fc600078e3cff */
[----:B------:R4:W-:Y:S04]  /*10d80*/  STL [R1+0x524], RZ ;  /* 0x000524ff01007387 */ /* 0x0009e80000100800 */
[----:B------:R4:W-:Y:S04]  /*10d90*/  STL [R1+0x528], RZ ;  /* 0x000528ff01007387 */ /* 0x0009e80000100800 */
[----:B------:R4:W-:Y:S04]  /*10da0*/  STL [R1+0x52c], RZ ;  /* 0x00052cff01007387 */ /* 0x0009e80000100800 */
[----:B------:R4:W-:Y:S04]  /*10db0*/  STL [R1+0x4e0], RZ ;  /* 0x0004e0ff01007387 */ /* 0x0009e80000100800 */
[----:B------:R4:W-:Y:S04]  /*10dc0*/  STL [R1+0x4e4], RZ ;  /* 0x0004e4ff01007387 */ /* 0x0009e80000100800 */
[----:B------:R4:W-:Y:S04]  /*10dd0*/  STL [R1+0x4e8], RZ ;  /* 0x0004e8ff01007387 */ /* 0x0009e80000100800 */
[----:B------:R4:W-:Y:S04]  /*10de0*/  STL [R1+0x4ec], RZ ;  /* 0x0004ecff01007387 */ /* 0x0009e80000100800 */
[----:B------:R4:W-:Y:S04]  /*10df0*/  STL [R1+0xf7c], R4 ;  /* 0x000f7c0401007387 */ /* 0x0009e80000100800 */
[----:B------:R4:W-:Y:S01]  /*10e00*/  STL [R1+0xf78], R2 ;  /* 0x000f780201007387 */ /* 0x0009e20000100800 */
[----:B------:R-:W-:Y:S01]  /*10e10*/  LOP3.LUT R0, R3, R0, RZ, 0x3c, !PT ;  /* 0x0000000003007212 */ /* 0x000fe200078e3cff */
[----:B------:R-:W-:Y:S01]  /*10e20*/  USHF.R.S32.HI UR8, URZ, 0x1f, UR4 ;  /* 0x0000001f3f087899 */ /* 0x000fe20008011404 */
[----:B------:R-:W-:Y:S01]  /*10e30*/  CS2R R248, SRZ ;  /* 0x0000000000f87805 */ /* 0x000fe2000001ff00 */
[----:B------:R-:W-:Y:S01]  /*10e40*/  USHF.R.S32.HI UR9, URZ, 0x1f, UR5 ;  /* 0x0000001f3f097899 */ /* 0x000fe20008011405 */
        /* <DEDUP_REMOVED lines=85> */
[----:B------:R-:W-:Y:S01]  /*113a0*/  LOP3.LUT R3, R0, 0x20, RZ, 0x3c, !PT ;  /* 0x0000002000037812 */ /* 0x000fe200078e3cff */
[----:B------:R-:W-:Y:S02]  /*113b0*/  USHF.L.U32 UR15, UR4, 0x2, URZ ;  /* 0x00000002040f7899 */ /* 0x000fe4000800063f */
[----:B------:R-:W-:Y:S02]  /*113c0*/  USHF.L.U64.HI UR8, UR4, 0x2, UR8 ;  /* 0x0000000204087899 */ /* 0x000fe40008010208 */
[----:B------:R-:W-:Y:S01]  /*113d0*/  USHF.L.U32 UR14, UR5, 0x2, URZ ;  /* 0x00000002050e7899 */ /* 0x000fe2000800063f */
[----:B------:R-:W-:Y:S01]  /*113e0*/  UMOV UR7, 0x1 ;  /* 0x0000000100077882 */ /* 0x000fe20000000000 */
[----:B------:R-:W-:Y:S01]  /*113f0*/  USHF.L.U64.HI UR9, UR5, 0x2, UR9 ;  /* 0x0000000205097899 */ /* 0x000fe20008010209 */
[----:B----4-:R-:W-:-:S11]  /*11400*/  UMOV UR4, 0xffffffff ;  /* 0xffffffff00047882 */ /* 0x010fd60000000000 */
.L_x_1:
[----:B------:R-:W-:Y:S01]  /*11410*/  STL.64 [R1+0x15f0], R122 ;  /* 0x0015f07a01007387 */ /* 0x000fe20000100a00 */
[----:B------:R-:W-:-:S04]  /*11420*/  DEPBAR.LE SB0, 0x2 ;  /* 0x000080800000791a */ /* 0x000fc80000000000 */
[----:B------:R-:W-:Y:S01]  /*11430*/  STL.64 [R1+0x15e8], R120 ;  /* 0x0015e87801007387 */ /* 0x000fe20000100a00 */
[----:B------:R-:W-:Y:S01]  /*11440*/  UIADD3 UR4, UR4, 0x1, URZ ;  /* 0x0000000104047890 */ /* 0x000fe2000fffe03f */
[----:B-1----:R-:W-:Y:S02]  /*11450*/  LOP3.LUT R2, R0, 0x20, RZ, 0x3c, !PT ;  /* 0x0000002000027812 */ /* 0x002fe400078e3cff */
[----:B------:R-:W-:Y:S01]  /*11460*/  STL.64 [R1+0x15e0], R126 ;  /* 0x0015e07e01007387 */ /* 0x000fe20000100a00 */
[----:B------:R-:W-:-:S03]  /*11470*/  UISETP.GT.AND UP0, UPT, UR4, 0x1, UPT ;  /* 0x000000010400788c */ /* 0x000fc6000bf04270 */
[----:B------:R-:W-:Y:S01]  /*11480*/  STL.64 [R1+0x15d8], R124 ;  /* 0x0015d87c01007387 */ /* 0x000fe20000100a00 */
[----:B------:R-:W-:-:S03]  /*11490*/  USEL UR4, UR4, URZ, !UP0 ;  /* 0x0000003f04047287 */ /* 0x000fc6000c000000 */
[----:B------:R-:W-:Y:S01]  /*114a0*/  STL.64 [R1+0x15d0], R130 ;  /* 0x0015d08201007387 */ /* 0x000fe20000100a00 */
[----:B------:R-:W-:Y:S02]  /*114b0*/  ULEA UR13, UR4, UR6, 0xe ;  /* 0x00000006040d7291 */ /* 0x000fe4000f8e703f */
[----:B------:R-:W-:Y:S01]  /*114c0*/  ULEA UR5, UR4, UR6, 0xf ;  /* 0x0000000604057291 */ /* 0x000fe2000f8e783f */
[----:B------:R-:W-:Y:S04]  /*114d0*/  STL.64 [R1+0x15c8], R128 ;  /* 0x0015c88001007387 */ /* 0x000fe80000100a00 */
        /* <DEDUP_REMOVED lines=13> */
[----:B------:R1:W-:Y:S04]  /*115b0*/  STL.64 [R1+0x1558], R48 ;  /* 0x0015583001007387 */ /* 0x0003e80000100a00 */
[----:B------:R-:W-:Y:S04]  /*115c0*/  STL.64 [R1+0x1550], R206 ;  /* 0x001550ce01007387 */ /* 0x000fe80000100a00 */
[----:B------:R-:W-:Y:S04]  /*115d0*/  STL.64 [R1+0x1548], R204 ;  /* 0x001548cc01007387 */ /* 0x000fe80000100a00 */
[----:B-1----:R-:W2:Y:S04]  /*115e0*/  LDL.LU.64 R48, [R1+0x3e0] ;  /* 0x0003e00001307983 */ /* 0x002ea80000300a00 */
[----:B------:R-:W2:Y:S01]  /*115f0*/  LDL.LU.64 R50, [R1+0x3e8] ;  /* 0x0003e80001327983 */ /* 0x000ea20000300a00 */
[----:B------:R-:W-:Y:S06]  /*11600*/  BAR.SYNC.DEFER_BLOCKING 0x0 ;  /* 0x0000000000007b1d */ /* 0x000fec0000010000 */
[----:B------:R-:W3:Y:S04]  /*11610*/  LDL.LU.64 R120, [R1+0x3b0] ;  /* 0x0003b00001787983 */ /* 0x000ee80000300a00 */
[----:B------:R-:W3:Y:S04]  /*11620*/  LDL.LU.64 R122, [R1+0x3b8] ;  /* 0x0003b800017a7983 */ /* 0x000ee80000300a00 */
[----:B------:R-:W4:Y:S04]  /*11630*/  LDL.LU.64 R116, [R1+0x390] ;  /* 0x0003900001747983 */ /* 0x000f280000300a00 */
[----:B------:R-:W4:Y:S04]  /*11640*/  LDL.LU.64 R118, [R1+0x398] ;  /* 0x0003980001767983 */ /* 0x000f280000300a00 */
[----:B-----5:R-:W1:Y:S04]  /*11650*/  LDSM.16.M88.4 R224, [R252+UR13+0x10000] ;  /* 0x0100000dfce0783b */ /* 0x020e680008000200 */
[----:B------:R-:W1:Y:S04]  /*11660*/  LDSM.16.M88.4 R220, [R252+UR13+0x10400] ;  /* 0x0104000dfcdc783b */ /* 0x000e680008000200 */
        /* <DEDUP_REMOVED lines=14> */
[----:B------:R-:W-:Y:S04]  /*11750*/  LDS R232, [R0+UR5] ;  /* 0x0000000500e87984 */ /* 0x000fe80008000800 */
[----:B------:R-:W-:Y:S04]  /*11760*/  LDS R234, [R0+UR5+0x1000] ;  /* 0x0010000500ea7984 */ /* 0x000fe80008000800 */
[----:B------:R-:W-:Y:S04]  /*11770*/  LDS R233, [R2+UR5] ;  /* 0x0000000502e97984 */ /* 0x000fe80008000800 */
[----:B------:R-:W2:Y:S04]  /*11780*/  LDS R235, [R2+UR5+0x1000] ;  /* 0x0010000502eb7984 */ /* 0x000ea80008000800 */
[----:B-1----:R-:W-:Y:S04]  /*11790*/  STL [R1+0x1460], R226 ;  /* 0x001460e201007387 */ /* 0x002fe80000100800 */
        /* <DEDUP_REMOVED lines=25> */
[----:B------:R1:W-:Y:S04]  /*11930*/  STL [R1+0x14b4], R30 ;  /* 0x0014b41e01007387 */ /* 0x0003e80000100800 */
[----:B------:R1:W-:Y:S04]  /*11940*/  STL [R1+0x14b0], R31 ;  /* 0x0014b01f01007387 */ /* 0x0003e80000100800 */
[----:B------:R-:W-:Y:S04]  /*11950*/  STL [R1+0x14bc], R26 ;  /* 0x0014bc1a01007387 */ /* 0x000fe80000100800 */
[----:B------:R-:W-:Y:S04]  /*11960*/  STL [R1+0x14b8], R27 ;  /* 0x0014b81b01007387 */ /* 0x000fe80000100800 */
[----:B------:R1:W-:Y:S04]  /*11970*/  STL [R1+0x14c4], R22 ;  /* 0x0014c41601007387 */ /* 0x0003e80000100800 */
[----:B------:R1:W-:Y:S04]  /*11980*/  STL [R1+0x14c0], R23 ;  /* 0x0014c01701007387 */ /* 0x0003e80000100800 */
[----:B------:R-:W-:Y:S04]  /*11990*/  STL [R1+0xf9c], R252 ;  /* 0x000f9cfc01007387 */ /* 0x000fe80000100800 */
[----:B------:R-:W-:Y:S04]  /*119a0*/  LDS R228, [R0+UR5+0x80] ;  /* 0x0000800500e47984 */ /* 0x000fe80008000800 */
[----:B------:R-:W-:Y:S04]  /*119b0*/  LDS R230, [R0+UR5+0x1080] ;  /* 0x0010800500e67984 */ /* 0x000fe80008000800 */
[----:B------:R-:W-:Y:S04]  /*119c0*/  LDS R229, [R2+UR5+0x80] ;  /* 0x0000800502e57984 */ /* 0x000fe80008000800 */
[----:B------:R-:W1:Y:S01]  /*119d0*/  LDS R231, [R2+UR5+0x1080] ;  /* 0x0010800502e77984 */ /* 0x000e620008000800 */
[C---:B--2---:R-:W-:Y:S03]  /*119e0*/  HMMA.1688.F32.TF32 R124, R232.reuse, R224, R48 ;  /* 0x000000e0e87c723c */ /* 0x044fe60000081030 */
[----:B------:R-:W2:Y:S04]  /*119f0*/  LDL.LU.64 R48, [R1+0x370] ;  /* 0x0003700001307983 */ /* 0x000ea80000300a00 */
[----:B------:R-:W2:Y:S01]  /*11a00*/  LDL.LU.64 R50, [R1+0x378] ;  /* 0x0003780001327983 */ /* 0x000ea20000300a00 */
[C---:B---3--:R-:W-:Y:S06]  /*11a10*/  HMMA.1688.F32.TF32 R120, R232.reuse, R220, R120 ;  /* 0x000000dce878723c */ /* 0x048fec0000081078 */
[----:B----4-:R-:W-:Y:S09]  /*11a20*/  HMMA.1688.F32.TF32 R116, R232, R216, R116 ;  /* 0x000000d8e874723c */ /* 0x010ff20000081074 */
[----:B------:R-:W-:Y:S04]  /*11a30*/  STL.64 [R1+0x7c0], R124 ;  /* 0x0007c07c01007387 */ /* 0x000fe80000100a00 */
[----:B------:R-:W-:Y:S05]  /*11a40*/  STL.64 [R1+0x7c8], R126 ;  /* 0x0007c87e01007387 */ /* 0x000fea0000100a00 */
[----:B-1----:R-:W-:Y:S01]  /*11a50*/  IMAD.MOV.U32 R30, RZ, RZ, R120 ;  /* 0x000000ffff1e7224 */ /* 0x002fe200078e0078 */
[----:B------:R-:W-:Y:S01]  /*11a60*/  MOV R35, R123 ;  /* 0x0000007b00237202 */ /* 0x000fe20000000f00 */
[----:B------:R-:W-:-:S02]  /*11a70*/  IMAD.MOV.U32 R31, RZ, RZ, R121 ;  /* 0x000000ffff1f7224 */ /* 0x000fc400078e0079 */
[----:B------:R-:W-:Y:S01]  /*11a80*/  IMAD.MOV.U32 R34, RZ, RZ, R122 ;  /* 0x000000ffff227224 */ /* 0x000fe200078e007a */
[----:B------:R-:W3:Y:S04]  /*11a90*/  LDL.LU.64 R120, [R1+0x360] ;  /* 0x0003600001787983 */ /* 0x000ee80000300a00 */
[----:B------:R-:W3:Y:S01]  /*11aa0*/  LDL.LU.64 R122, [R1+0x368] ;  /* 0x00036800017a7983 */ /* 0x000ee20000300a00 */
[----:B------:R-:W-:-:S03]  /*11ab0*/  IMAD.MOV.U32 R38, RZ, RZ, R116 ;  /* 0x000000ffff267224 */ /* 0x000fc600078e0074 */
[----:B------:R-:W-:Y:S01]  /*11ac0*/  STL [R1+0x14d4], R35 ;  /* 0x0014d42301007387 */ /* 0x000fe20000100800 */
[----:B------:R-:W-:-:S03]  /*11ad0*/  IMAD.MOV.U32 R39, RZ, RZ, R117 ;  /* 0x000000ffff277224 */ /* 0x000fc600078e0075 */
[----:B------:R-:W-:Y:S01]  /*11ae0*/  STL [R1+0x14d0], R34 ;  /* 0x0014d02201007387 */ /* 0x000fe20000100800 */
[----:B------:R-:W-:-:S03]  /*11af0*/  IMAD.MOV.U32 R42, RZ, RZ, R118 ;  /* 0x000000ffff2a7224 */ /* 0x000fc600078e0076 */
[----:B------:R-:W-:Y:S01]  /*11b00*/  STL [R1+0x14cc], R31 ;  /* 0x0014cc1f01007387 */ /* 0x000fe20000100800 */
[----:B------:R-:W-:-:S03]  /*11b10*/  IMAD.MOV.U32 R43, RZ, RZ, R119 ;  /* 0x000000ffff2b7224 */ /* 0x000fc600078e0077 */
[----:B------:R1:W-:Y:S04]  /*11b20*/  STL [R1+0x14c8], R30 ;  /* 0x0014c81e01007387 */ /* 0x0003e80000100800 */
[----:B------:R-:W4:Y:S04]  /*11b30*/  LDL.LU.64 R116, [R1+0x330] ;  /* 0x0003300001747983 */ /* 0x000f280000300a00 */
[----:B------:R-:W4:Y:S04]  /*11b40*/  LDL.LU.64 R118, [R1+0x338] ;  /* 0x0003380001767983 */ /* 0x000f280000300a00 */
[----:B------:R1:W-:Y:S04]  /*11b50*/  STL [R1+0x14e4], R43 ;  /* 0x0014e42b01007387 */ /* 0x0003e80000100800 */
[----:B------:R1:W-:Y:S04]  /*11b60*/  STL [R1+0x14e0], R42 ;  /* 0x0014e02a01007387 */ /* 0x0003e80000100800 */
[----:B------:R1:W-:Y:S04]  /*11b70*/  STL [R1+0x14dc], R39 ;  /* 0x0014dc2701007387 */ /* 0x0003e80000100800 */
[----:B------:R1:W-:Y:S01]  /*11b80*/  STL [R1+0x14d8], R38 ;  /* 0x0014d82601007387 */ /* 0x0003e20000100800 */
[----:B--2---:R-:W-:-:S15]  /*11b90*/  HMMA.1688.F32.TF32 R48, R232, R8, R48 ;  /* 0x00000008e830723c */ /* 0x004fde0000081030 */
[----:B------:R-:W-:-:S09]  /*11ba0*/  NOP ;  /* 0x0000000000007918 */ /* 0x000fd20000000000 */
[----:B------:R-:W-:Y:S01]  /*11bb0*/  MOV R22, R48 ;  /* 0x0000003000167202 */ /* 0x000fe20000000f00 */
[----:B------:R-:W-:Y:S02]  /*11bc0*/  IMAD.MOV.U32 R23, RZ, RZ, R49 ;  /* 0x000000ffff177224 */ /* 0x000fe400078e0031 */
[----:B------:R-:W-:Y:S01]  /*11bd0*/  IMAD.MOV.U32 R26, RZ, RZ, R50 ;  /* 0x000000ffff1a7224 */ /* 0x000fe200078e0032 */
[----:B------:R-:W2:Y:S01]  /*11be0*/  LDL.LU.64 R48, [R1+0x320] ;  /* 0x0003200001307983 */ /* 0x000ea20000300a00 */
[----:B------:R-:W-:-:S03]  /*11bf0*/  IMAD.MOV.U32 R27, RZ, RZ, R51 ;  /* 0x000000ffff1b7224 */ /* 0x000fc600078e0033 */
[----:B------:R-:W2:Y:S01]  /*11c00*/  LDL.LU.64 R50, [R1+0x328] ;  /* 0x0003280001327983 */ /* 0x000ea20000300a00 */
[C---:B---3--:R-:W-:Y:S03]  /*11c10*/  HMMA.1688.F32.TF32 R120, R232.reuse, R16, R120 ;  /* 0x00000010e878723c */ /* 0x048fe60000081078 */
[----:B------:R3:W-:Y:S04]  /*11c20*/  STL [R1+0x14f4], R27 ;  /* 0x0014f41b01007387 */ /* 0x0007e80000100800 */
[----:B------:R3:W-:Y:S04]  /*11c30*/  STL [R1+0x14f0], R26 ;  /* 0x0014f01a01007387 */ /* 0x0007e80000100800 */
[----:B------:R3:W-:Y:S01]  /*11c40*/  STL [R1+0x14ec], R23 ;  /* 0x0014ec1701007387 */ /* 0x0007e20000100800 */
[----:B----4-:R-:W-:Y:S03]  /*11c50*/  HMMA.1688.F32.TF32 R116, R232, R12, R116 ;  /* 0x0000000ce874723c */ /* 0x010fe60000081074 */
[----:B------:R4:W-:Y:S09]  /*11c60*/  STL [R1+0x14e8], R22 ;  /* 0x0014e81601007387 */ /* 0x0009f20000100800 */
[----:B------:R-:W-:Y:S01]  /*11c70*/  IMAD.MOV.U32 R214, RZ, RZ, R120 ;  /* 0x000000ffffd67224 */ /* 0x000fe200078e0078 */
[----:B------:R-:W-:Y:S01]  /*11c80*/  MOV R215, R121 ;  /* 0x0000007900d77202 */ /* 0x000fe20000000f00 */
[----:B------:R-:W-:Y:S01]  /*11c90*/  IMAD.MOV.U32 R6, RZ, RZ, R122 ;  /* 0x000000ffff067224 */ /* 0x000fe200078e007a */
[----:B------:R-:W3:Y:S01]  /*11ca0*/  LDL.LU.64 R120, [R1+0x310] ;  /* 0x0003100001787983 */ /* 0x000ee20000300a00 */
[----:B------:R-:W-:-:S03]  /*11cb0*/  IMAD.MOV.U32 R7, RZ, RZ, R123 ;  /* 0x000000ffff077224 */ /* 0x000fc600078e007b */
[----:B------:R-:W3:Y:S04]  /*11cc0*/  LDL.LU.64 R122, [R1+0x318] ;  /* 0x00031800017a7983 */ /* 0x000ee80000300a00 */
[----:B------:R4:W-:Y:S04]  /*11cd0*/  STL [R1+0x1504], R7 ;  /* 0x0015040701007387 */ /* 0x0009e80000100800 */
[----:B------:R-:W-:Y:S04]  /*11ce0*/  STL [R1+0x1500], R6 ;  /* 0x0015000601007387 */ /* 0x000fe80000100800 */
[----:B------:R-:W-:Y:S01]  /*11cf0*/  STL [R1+0x14fc], R215 ;  /* 0x0014fcd701007387 */ /* 0x000fe20000100800 */
[----:B------:R-:W-:-:S03]  /*11d00*/  IMAD.MOV.U32 R46, RZ, RZ, R116 ;  /* 0x000000ffff2e7224 */ /* 0x000fc600078e0074 */
[----:B------:R4:W-:Y:S01]  /*11d10*/  STL [R1+0x14f8], R214 ;  /* 0x0014f8d601007387 */ /* 0x0009e20000100800 */
[----:B------:R-:W-:Y:S01]  /*11d20*/  IMAD.MOV.U32 R47, RZ, RZ, R117 ;  /* 0x000000ffff2f7224 */ /* 0x000fe200078e0075 */
[----:B------:R-:W-:Y:S01]  /*11d30*/  MOV R210, R118 ;  /* 0x0000007600d27202 */ /* 0x000fe20000000f00 */
[----:B------:R-:W-:Y:S01]  /*11d40*/  IMAD.MOV.U32 R211, RZ, RZ, R119 ;  /* 0x000000ffffd37224 */ /* 0x000fe200078e0077 */
[----:B------:R-:W4:Y:S04]  /*11d50*/  LDL.LU.64 R116, [R1+0x300] ;  /* 0x0003000001747983 */ /* 0x000f280000300a00 */
[----:B------:R-:W4:Y:S04]  /*11d60*/  LDL.LU.64 R118, [R1+0x308] ;  /* 0x0003080001767983 */ /* 0x000f280000300a00 */
[----:B------:R1:W-:Y:S04]  /*11d70*/  STL [R1+0x1514], R211 ;  /* 0x001514d301007387 */ /* 0x0003e80000100800 */
[----:B------:R1:W-:Y:S04]  /*11d80*/  STL [R1+0x1510], R210 ;  /* 0x001510d201007387 */ /* 0x0003e80000100800 */
[----:B------:R-:W-:Y:S04]  /*11d90*/  STL [R1+0x150c], R47 ;  /* 0x00150c2f01007387 */ /* 0x000fe80000100800 */
[----:B------:R-:W-:Y:S01]  /*11da0*/  STL [R1+0x1508], R46 ;  /* 0x0015082e01007387 */ /* 0x000fe20000100800 */
[----:B--2---:R-:W-:-:S15]  /*11db0*/  HMMA.1688.F32.TF32 R48, R232, R4, R48 ;  /* 0x00000004e830723c */ /* 0x004fde0000081030 */
[----:B------:R-:W-:-:S09]  /*11dc0*/  NOP ;  /* 0x0000000000007918 */ /* 0x000fd20000000000 */
[----:B------:R-:W-:Y:S01]  /*11dd0*/  IMAD.MOV.U32 R14, RZ, RZ, R48 ;  /* 0x000000ffff0e7224 */ /* 0x000fe200078e0030 */
[----:B------:R-:W-:Y:S01]  /*11de0*/  MOV R19, R51 ;  /* 0x0000003300137202 */ /* 0x000fe20000000f00 */
[----:B------:R-:W-:Y:S02]  /*11df0*/  IMAD.MOV.U32 R15, RZ, RZ, R49 ;  /* 0x000000ffff0f7224 */ /* 0x000fe400078e0031 */
[----:B------:R-:W-:Y:S01]  /*11e00*/  IMAD.MOV.U32 R18, RZ, RZ, R50 ;  /* 0x000000ffff127224 */ /* 0x000fe200078e0032 */
[----:B------:R-:W2:Y:S04]  /*11e10*/  LDL.LU.64 R48, [R1+0x2f0] ;  /* 0x0002f00001307983 */ /* 0x000ea80000300a00 */
[----:B------:R-:W2:Y:S01]  /*11e20*/  LDL.LU.64 R50, [R1+0x2f8] ;  /* 0x0002f80001327983 */ /* 0x000ea20000300a00 */
[C---:B---3--:R-:W-:Y:S03]  /*11e30*/  HMMA.1688.F32.TF32 R120, R232.reuse, R212, R120 ;  /* 0x000000d4e878723c */ /* 0x048fe60000081078 */
[----:B------:R3:W-:Y:S04]  /*11e40*/  STL [R1+0x1524], R19 ;  /* 0x0015241301007387 */ /* 0x0007e80000100800 */
[----:B------:R3:W-:Y:S04]  /*11e50*/  STL [R1+0x1520], R18 ;  /* 0x0015201201007387 */ /* 0x0007e80000100800 */
[----:B------:R3:W-:Y:S01]  /*11e60*/  STL [R1+0x151c], R15 ;  /* 0x00151c0f01007387 */ /* 0x0007e20000100800 */
[----:B----4-:R-:W-:Y:S03]  /*11e70*/  HMMA.1688.F32.TF32 R116, R232, R208, R116 ;  /* 0x000000d0e874723c */ /* 0x010fe60000081074 */
[----:B------:R4:W-:Y:S09]  /*11e80*/  STL [R1+0x1518], R14 ;  /* 0x0015180e01007387 */ /* 0x0009f20000100800 */
[----:B-1----:R-:W-:Y:S01]  /*11e90*/  IMAD.MOV.U32 R30, RZ, RZ, R123 ;  /* 0x000000ffff1e7224 */ /* 0x002fe200078e007b */
[----:B------:R-:W3:Y:S01]  /*11ea0*/  LDL.LU.64 R132, [R1+0x2e0] ;  /* 0x0002e00001847983 */ /* 0x000ee20000300a00 */
[----:B------:R-:W-:-:S03]  /*11eb0*/  IMAD.MOV.U32 R31, RZ, RZ, R122 ;  /* 0x000000ffff1f7224 */ /* 0x000fc600078e007a */
[----:B------:R-:W3:Y:S01]  /*11ec0*/  LDL.LU.64 R134, [R1+0x2e8] ;  /* 0x0002e80001867983 */ /* 0x000ee20000300a00 */
[----:B------:R-:W-:-:S03]  /*11ed0*/  IMAD.MOV.U32 R34, RZ, RZ, R121 ;  /* 0x000000ffff227224 */ /* 0x000fc600078e0079 */
[----:B------:R-:W4:Y:S01]  /*11ee0*/  LDL.LU.64 R128, [R1+0x2d0] ;  /* 0x0002d00001807983 */ /* 0x000f220000300a00 */
[----:B------:R-:W-:-:S03]  /*11ef0*/  IMAD.MOV.U32 R35, RZ, RZ, R120 ;  /* 0x000000ffff237224 */ /* 0x000fc600078e0078 */
[----:B------:R-:W4:Y:S04]  /*11f00*/  LDL.LU.64 R130, [R1+0x2d8] ;  /* 0x0002d80001827983 */ /* 0x000f280000300a00 */
[----:B------:R-:W4:Y:S04]  /*11f10*/  LDL.LU.64 R124, [R1+0x2b0] ;  /* 0x0002b000017c7983 */ /* 0x000f280000300a00 */
[----:B------:R-:W4:Y:S04]  /*11f20*/  LDL.LU.64 R126, [R1+0x2b8] ;  /* 0x0002b800017e7983 */ /* 0x000f280000300a00 */
[----:B------:R1:W-:Y:S04]  /*11f30*/  STL [R1+0x1534], R30 ;  /* 0x0015341e01007387 */ /* 0x0003e80000100800 */
[----:B------:R-:W-:Y:S01]  /*11f40*/  STL [R1+0x1530], R31 ;  /* 0x0015301f01007387 */ /* 0x000fe20000100800 */
[----:B------:R-:W-:-:S03]  /*11f50*/  MOV R43, R116 ;  /* 0x00000074002b7202 */ /* 0x000fc60000000f00 */
[----:B------:R1:W-:Y:S01]  /*11f60*/  STL [R1+0x152c], R34 ;  /* 0x00152c2201007387 */ /* 0x0003e20000100800 */
[----:B------:R-:W-:-:S03]  /*11f70*/  IMAD.MOV.U32 R42, RZ, RZ, R117 ;  /* 0x000000ffff2a7224 */ /* 0x000fc600078e0075 */
[----:B------:R1:W-:Y:S01]  /*11f80*/  STL [R1+0x1528], R35 ;  /* 0x0015282301007387 */ /* 0x0003e20000100800 */
[----:B------:R-:W-:-:S03]  /*11f90*/  IMAD.MOV.U32 R39, RZ, RZ, R118 ;  /* 0x000000ffff277224 */ /* 0x000fc600078e0076 */
[----:B------:R-:W4:Y:S01]  /*11fa0*/  LDL.LU.64 R120, [R1+0x2a0] ;  /* 0x0002a00001787983 */ /* 0x000f220000300a00 */
[----:B------:R-:W-:-:S03]  /*11fb0*/  IMAD.MOV.U32 R38, RZ, RZ, R119 ;  /* 0x000000ffff267224 */ /* 0x000fc600078e0077 */
[----:B------:R-:W4:Y:S04]  /*11fc0*/  LDL.LU.64 R122, [R1+0x2a8] ;  /* 0x0002a800017a7983 */ /* 0x000f280000300a00 */
[----:B------:R-:W4:Y:S04]  /*11fd0*/  LDL.LU.64 R116, [R1+0x290] ;  /* 0x0002900001747983 */ /* 0x000f280000300a00 */
[----:B------:R-:W4:Y:S04]  /*11fe0*/  LDL.LU.64 R118, [R1+0x298] ;  /* 0x0002980001767983 */ /* 0x000f280000300a00 */
[----:B------:R-:W-:Y:S04]  /*11ff0*/  STL [R1+0x1544], R38 ;  /* 0x0015442601007387 */ /* 0x000fe80000100800 */
[----:B------:R-:W-:Y:S04]  /*12000*/  STL [R1+0x1540], R39 ;  /* 0x0015402701007387 */ /* 0x000fe80000100800 */
[----:B------:R-:W-:Y:S04]  /*12010*/  STL [R1+0x153c], R42 ;  /* 0x00153c2a01007387 */ /* 0x000fe80000100800 */
[----:B------:R-:W-:Y:S01]  /*12020*/  STL [R1+0x1538], R43 ;  /* 0x0015382b01007387 */ /* 0x000fe20000100800 */
[----:B--2---:R-:W-:-:S15]  /*12030*/  HMMA.1688.F32.TF32 R48, R232, R44, R48 ;  /* 0x0000002ce830723c */ /* 0x004fde0000081030 */
[----:B------:R-:W-:-:S09]  /*12040*/  NOP ;  /* 0x0000000000007918 */ /* 0x000fd20000000000 */
[----:B------:R-:W-:Y:S01]  /*12050*/  IMAD.MOV.U32 R27, RZ, RZ, R48 ;  /* 0x000000ffff1b7224 */ /* 0x000fe200078e0030 */
[----:B------:R-:W-:Y:S01]  /*12060*/  MOV R26, R49 ;  /* 0x00000031001a7202 */ /* 0x000fe20000000f00 */
[----:B------:R-:W-:Y:S01]  /*12070*/  IMAD.MOV.U32 R23, RZ, RZ, R50 ;  /* 0x000000ffff177224 */ /* 0x000fe200078e0032 */
[----:B------:R-:W2:Y:S01]  /*12080*/  LDL.LU.64 R48, [R1+0x280] ;  /* 0x0002800001307983 */ /* 0x000ea20000300a00 */
[----:B------:R-:W-:-:S03]  /*12090*/  IMAD.MOV.U32 R22, RZ, RZ, R51 ;  /* 0x000000ffff167224 */ /* 0x000fc600078e0033 */
[----:B------:R-:W2:Y:S04]  /*120a0*/  LDL.LU.64 R50, [R1+0x288] ;  /* 0x0002880001327983 */ /* 0x000ea80000300a00 */
[----:B------:R-:W2:Y:S04]  /*120b0*/  LDL.LU.64 R172, [R1+0x230] ;  /* 0x0002300001ac7983 */ /* 0x000ea80000300a00 */
[----:B------:R-:W2:Y:S04]  /*120c0*/  LDL.LU.64 R174, [R1+0x238] ;  /* 0x0002380001ae7983 */ /* 0x000ea80000300a00 */
[----:B------:R-:W2:Y:S01]  /*120d0*/  LDL.LU.64 R160, [R1+0x220] ;  /* 0x0002200001a07983 */ /* 0x000ea20000300a00 */
[C---:B---3--:R-:W-:Y:S03]  /*120e0*/  HMMA.1688.F32.TF32 R132, R232.reuse, R40, R132 ;  /* 0x00000028e884723c */ /* 0x048fe60000081084 */
[----:B------:R-:W3:Y:S04]  /*120f0*/  LDL.LU.64 R162, [R1+0x228] ;  /* 0x0002280001a27983 */ /* 0x000ee80000300a00 */
[----:B------:R-:W3:Y:S01]  /*12100*/  LDL.LU.64 R140, [R1+0x200] ;  /* 0x00020000018c7983 */ /* 0x000ee20000300a00 */
[C---:B----4-:R-:W-:Y:S03]  /*12110*/  HMMA.1688.F32.TF32 R128, R232.reuse, R36, R128 ;  /* 0x00000024e880723c */ /* 0x050fe60000081080 */
[----:B------:R-:W4:Y:S04]  /*12120*/  LDL.LU.64 R142, [R1+0x208] ;  /* 0x00020800018e7983 */ /* 0x000f280000300a00 */
[----:B------:R-:W4:Y:S01]  /*12130*/  LDL.LU.64 R136, [R1+0x1f0] ;  /* 0x0001f00001887983 */ /* 0x000f220000300a00 */
[C---:B------:R-:W-:Y:S03]  /*12140*/  HMMA.1688.F32.TF32 R124, R232.reuse, R32, R124 ;  /* 0x00000020e87c723c */ /* 0x040fe6000008107c */
[----:B------:R-:W4:Y:S03]  /*12150*/  LDL.LU.64 R138, [R1+0x1f8] ;  /* 0x0001f800018a7983 */ /* 0x000f260000300a00 */
[C---:B------:R-:W-:Y:S06]  /*12160*/  HMMA.1688.F32.TF32 R120, R232.reuse, R28, R120 ;  /* 0x0000001ce878723c */ /* 0x040fec0000081078 */
[----:B------:R-:W-:Y:S01]  /*12170*/  HMMA.1688.F32.TF32 R116, R232, R24, R116 ;  /* 0x00000018e874723c */ /* 0x000fe20000081074 */
[----:B------:R-:W-:Y:S01]  /*12180*/  IMAD.MOV.U32 R10, RZ, RZ, R132 ;  /* 0x000000ffff0a7224 */ /* 0x000fe200078e0084 */
[----:B------:R-:W-:Y:S01]  /*12190*/  MOV R227, R134 ;  /* 0x0000008600e37202 */ /* 0x000fe20000000f00 */
[----:B------:R-:W-:-:S02]  /*121a0*/  IMAD.MOV.U32 R226, RZ, RZ, R133 ;  /* 0x000000ffffe27224 */ /* 0x000fc400078e0085 */
[----:B------:R-:W-:Y:S01]  /*121b0*/  IMAD.MOV.U32 R11, RZ, RZ, R135 ;  /* 0x000000ffff0b7224 */ /* 0x000fe200078e0087 */
[----:B------:R-:W4:Y:S01]  /*121c0*/  LDL.LU.64 R132, [R1+0x1d0] ;  /* 0x0001d00001847983 */ /* 0x000f220000300a00 */
[----:B------:R-:W-:Y:S01]  /*121d0*/  IMAD.MOV.U32 R7, RZ, RZ, R128 ;  /* 0x000000ffff077224 */ /* 0x000fe200078e0080 */
[----:B------:R-:W-:Y:S01]  /*121e0*/  MOV R214, R131 ;  /* 0x0000008300d67202 */ /* 0x000fe20000000f00 */
[----:B------:R-:W-:Y:S01]  /*121f0*/  IMAD.MOV.U32 R6, RZ, RZ, R129 ;  /* 0x000000ffff067224 */ /* 0x000fe200078e0081 */
[----:B------:R-:W4:Y:S01]  /*12200*/  LDL.LU.64 R134, [R1+0x1d8] ;  /* 0x0001d80001867983 */ /* 0x000f220000300a00 */
[----:B------:R-:W-:Y:S02]  /*12210*/  IMAD.MOV.U32 R215, RZ, RZ, R130 ;  /* 0x000000ffffd77224 */ /* 0x000fe400078e0082 */
[----:B------:R-:W-:Y:S01]  /*12220*/  IMAD.MOV.U32 R211, RZ, RZ, R124 ;  /* 0x000000ffffd37224 */ /* 0x000fe200078e007c */
[----:B------:R-:W4:Y:S01]  /*12230*/  LDL.LU.64 R128, [R1+0x1c0] ;  /* 0x0001c00001807983 */ /* 0x000f220000300a00 */
[----:B------:R-:W-:-:S03]  /*12240*/  IMAD.MOV.U32 R210, RZ, RZ, R125 ;  /* 0x000000ffffd27224 */ /* 0x000fc600078e007d */
[----:B------:R-:W-:Y:S01]  /*12250*/  MOV R19, R120 ;  /* 0x0000007800137202 */ /* 0x000fe20000000f00 */
[----:B------:R-:W-:Y:S01]  /*12260*/  IMAD.MOV.U32 R47, RZ, RZ, R126 ;  /* 0x000000ffff2f7224 */ /* 0x000fe200078e007e */
[----:B------:R-:W4:Y:S01]  /*12270*/  LDL.LU.64 R130, [R1+0x1c8] ;  /* 0x0001c80001827983 */ /* 0x000f220000300a00 */
[----:B------:R-:W-:Y:S02]  /*12280*/  IMAD.MOV.U32 R46, RZ, RZ, R127 ;  /* 0x000000ffff2e7224 */ /* 0x000fe400078e007f */
[----:B------:R-:W-:Y:S01]  /*12290*/  IMAD.MOV.U32 R18, RZ, RZ, R121 ;  /* 0x000000ffff127224 */ /* 0x000fe200078e0079 */
[----:B------:R-:W4:Y:S01]  /*122a0*/  LDL.LU.64 R124, [R1+0x1b0] ;  /* 0x0001b000017c7983 */ /* 0x000f220000300a00 */
[----:B------:R-:W-:Y:S01]  /*122b0*/  IMAD.MOV.U32 R15, RZ, RZ, R122 ;  /* 0x000000ffff0f7224 */ /* 0x000fe200078e007a */
[----:B------:R-:W-:Y:S01]  /*122c0*/  MOV R222, R117 ;  /* 0x0000007500de7202 */ /* 0x000fe20000000f00 */
[----:B------:R-:W-:Y:S01]  /*122d0*/  IMAD.MOV.U32 R14, RZ, RZ, R123 ;  /* 0x000000ffff0e7224 */ /* 0x000fe200078e007b */
[----:B------:R-:W4:Y:S01]  /*122e0*/  LDL.LU.64 R126, [R1+0x1b8] ;  /* 0x0001b800017e7983 */ /* 0x000f220000300a00 */
[----:B------:R-:W-:-:S03]  /*122f0*/  IMAD.MOV.U32 R218, RZ, RZ, R116 ;  /* 0x000000ffffda7224 */ /* 0x000fc600078e0074 */
[----:B------:R-:W4:Y:S01]  /*12300*/  LDL.LU.64 R120, [R1+0x1a0] ;  /* 0x0001a00001787983 */ /* 0x000f220000300a00 */
[----:B------:R-:W-:Y:S02]  /*12310*/  IMAD.MOV.U32 R223, RZ, RZ, R118 ;  /* 0x000000ffffdf7224 */ /* 0x000fe400078e0076 */
[----:B------:R-:W-:Y:S01]  /*12320*/  IMAD.MOV.U32 R219, RZ, RZ, R119 ;  /* 0x000000ffffdb7224 */ /* 0x000fe200078e0077 */
[----:B------:R-:W4:Y:S04]  /*12330*/  LDL.LU.64 R122, [R1+0x1a8] ;  /* 0x0001a800017a7983 */ /* 0x000f280000300a00 */
[----:B------:R-:W4:Y:S04]  /*12340*/  LDL.LU.64 R116, [R1+0x140] ;  /* 0x0001400001747983 */ /* 0x000f280000300a00 */
[----:B------:R-:W4:Y:S01]  /*12350*/  LDL.LU.64 R118, [R1+0x148] ;  /* 0x0001480001767983 */ /* 0x000f220000300a00 */
[----:B--2---:R-:W-:Y:S01]  /*12360*/  HMMA.1688.F32.TF32 R48, R232, R20, R48 ;  /* 0x00000014e830723c */ /* 0x004fe20000081030 */
[----:B------:R-:W-:-:S02]  /*12370*/  LOP3.LUT R252, R0, 0x20, RZ, 0x3c, !PT ;  /* 0x0000002000fc7812 */ /* 0x000fc400078e3cff */
[----:B------:R-:W-:Y:S04]  /*12380*/  LDS R232, [R0+UR5+0x100] ;  /* 0x0001000500e87984 */ /* 0x000fe80008000800 */
[----:B------:R-:W-:Y:S01]  /*12390*/  LDS R234, [R0+UR5+0x1100] ;  /* 0x0011000500ea7984 */ /* 0x000fe20008000800 */
[----:B------:R-:W-:Y:S03]  /*123a0*/  HMMA.1688.F32.TF32 R172, R228, R224, R172 ;  /* 0x000000e0e4ac723c */ /* 0x000fe600000810ac */
[----:B------:R-:W-:Y:S04]  /*123b0*/  LDS R233, [R252+UR5+0x100] ;  /* 0x00010005fce97984 */ /* 0x000fe80008000800 */
[----:B------:R-:W2:Y:S09]  /*123c0*/  LDS R235, [R252+UR5+0x1100] ;  /* 0x00110005fceb7984 */ /* 0x000eb20008000800 */
[----:B-1----:R-:W-:Y:S01]  /*123d0*/  IMAD.MOV.U32 R30, RZ, RZ, R48 ;  /* 0x000000ffff1e7224 */ /* 0x002fe200078e0030 */
[----:B------:R-:W-:Y:S01]  /*123e0*/  MOV R34, R50 ;  /* 0x0000003200227202 */ /* 0x000fe20000000f00 */
[----:B------:R-:W-:-:S02]  /*123f0*/  IMAD.MOV.U32 R31, RZ, RZ, R49 ;  /* 0x000000ffff1f7224 */ /* 0x000fc400078e0031 */
[----:B------:R-:W-:Y:S01]  /*12400*/  IMAD.MOV.U32 R35, RZ, RZ, R51 ;  /* 0x000000ffff237224 */ /* 0x000fe200078e0033 */
[----:B------:R-:W2:Y:S04]  /*12410*/  LDL.LU.64 R48, [R1+0x130] ;  /* 0x0001300001307983 */ /* 0x000ea80000300a00 */
[----:B------:R-:W2:Y:S01]  /*12420*/  LDL.LU.64 R50, [R1+0x138] ;  /* 0x0001380001327983 */ /* 0x000ea20000300a00 */
[C---:B---3--:R-:W-:Y:S06]  /*12430*/  HMMA.1688.F32.TF32 R160, R228.reuse, R220, R160 ;  /* 0x000000dce4a0723c */ /* 0x048fec00000810a0 */
[C---:B----4-:R-:W-:Y:S06]  /*12440*/  HMMA.1688.F32.TF32 R140, R228.reuse, R216, R140 ;  /* 0x000000d8e48c723c */ /* 0x050fec000008108c */
[C---:B------:R-:W-:Y:S06]  /*12450*/  HMMA.1688.F32.TF32 R136, R228.reuse, R8, R136 ;  /* 0x00000008e488723c */ /* 0x040fec0000081088 */
[C---:B------:R-:W-:Y:S06]  /*12460*/  HMMA.1688.F32.TF32 R132, R228.reuse, R16, R132 ;  /* 0x00000010e484723c */ /* 0x040fec0000081084 */
[C---:B------:R-:W-:Y:S06]  /*12470*/  HMMA.1688.F32.TF32 R128, R228.reuse, R12, R128 ;  /* 0x0000000ce480723c */ /* 0x040fec0000081080 */
[C---:B------:R-:W-:Y:S06]  /*12480*/  HMMA.1688.F32.TF32 R124, R228.reuse, R4, R124 ;  /* 0x00000004e47c723c */ /* 0x040fec000008107c */
[C---:B------:R-:W-:Y:S06]  /*12490*/  HMMA.1688.F32.TF32 R120, R228.reuse, R212, R120 ;  /* 0x000000d4e478723c */ /* 0x040fec0000081078 */
[----:B------:R-:W-:Y:S01]  /*124a0*/  HMMA.1688.F32.TF32 R116, R228, R208, R116 ;  /* 0x000000d0e474723c */ /* 0x000fe20000081074 */
        /* <DEDUP_REMOVED lines=13> */
[----:B------:R3:W-:Y:S04]  /*12580*/  STL.64 [R1+0x3f8], R122 ;  /* 0x0003f87a01007387 */ /* 0x0007e80000100a00 */
[----:B------:R4:W-:Y:S04]  /*12590*/  STL.64 [R1+0x3e0], R116 ;  /* 0x0003e07401007387 */ /* 0x0009e80000100a00 */
[----:B------:R4:W-:Y:S04]  /*125a0*/  STL.64 [R1+0x3e8], R118 ;  /* 0x0003e87601007387 */ /* 0x0009e80000100a00 */
[----:B-1----:R-:W4:Y:S04]  /*125b0*/  LDL.LU.64 R120, [R1+0xe0] ;  /* 0x0000e00001787983 */ /* 0x002f280000300a00 */
[----:B---3--:R-:W3:Y:S01]  /*125c0*/  LDL.LU.64 R122, [R1+0xe8] ;  /* 0x0000e800017a7983 */ /* 0x008ee20000300a00 */
[----:B------:R-:W-:Y:S01]  /*125d0*/  IMAD.MOV.U32 R38, RZ, RZ, R172 ;  /* 0x000000ffff267224 */ /* 0x000fe200078e00ac */
[----:B------:R-:W-:Y:S01]  /*125e0*/  MOV R43, R175 ;  /* 0x000000af002b7202 */ /* 0x000fe20000000f00 */
[----:B------:R-:W-:-:S02]  /*125f0*/  IMAD.MOV.U32 R39, RZ, RZ, R173 ;  /* 0x000000ffff277224 */ /* 0x000fc400078e00ad */
[----:B------:R-:W-:Y:S01]  /*12600*/  IMAD.MOV.U32 R42, RZ, RZ, R174 ;  /* 0x000000ffff2a7224 */ /* 0x000fe200078e00ae */
[----:B--2---:R-:W-:-:S15]  /*12610*/  HMMA.1688.F32.TF32 R48, R228, R44, R48 ;  /* 0x0000002ce430723c */ /* 0x004fde0000081030 */
[----:B------:R-:W-:-:S08]  /*12620*/  NOP ;  /* 0x0000000000007918 */ /* 0x000fd00000000000 */
[----:B------:R1:W-:Y:S04]  /*12630*/  STL.64 [R1+0x3d0], R48 ;  /* 0x0003d03001007387 */ /* 0x0003e80000100a00 */
[----:B------:R2:W-:Y:S04]  /*12640*/  STL.64 [R1+0x3d8], R50 ;  /* 0x0003d83201007387 */ /* 0x0005e80000100a00 */
[----:B------:R-:W3:Y:S04]  /*12650*/  LDL.LU.64 R124, [R1+0xc0] ;  /* 0x0000c000017c7983 */ /* 0x000ee80000300a00 */
[----:B------:R-:W3:Y:S04]  /*12660*/  LDL.LU.64 R126, [R1+0xc8] ;  /* 0x0000c800017e7983 */ /* 0x000ee80000300a00 */
[----:B------:R-:W3:Y:S04]  /*12670*/  LDL.LU.64 R128, [R1+0xa0] ;  /* 0x0000a00001807983 */ /* 0x000ee80000300a00 */
[----:B------:R-:W3:Y:S04]  /*12680*/  LDL.LU.64 R130, [R1+0xa8] ;  /* 0x0000a80001827983 */ /* 0x000ee80000300a00 */
[----:B------:R-:W3:Y:S04]  /*12690*/  LDL.LU.64 R132, [R1+0x90] ;  /* 0x0000900001847983 */ /* 0x000ee80000300a00 */
[----:B------:R-:W3:Y:S04]  /*126a0*/  LDL.LU.64 R134, [R1+0x98] ;  /* 0x0000980001867983 */ /* 0x000ee80000300a00 */
[----:B------:R-:W3:Y:S04]  /*126b0*/  LDL.LU.64 R136, [R1+0x80] ;  /* 0x0000800001887983 */ /* 0x000ee80000300a00 */
[----:B------:R-:W3:Y:S04]  /*126c0*/  LDL.LU.64 R138, [R1+0x88] ;  /* 0x00008800018a7983 */ /* 0x000ee80000300a00 */
[----:B----4-:R-:W4:Y:S04]  /*126d0*/  LDL.LU.64 R116, [R1+0x60] ;  /* 0x0000600001747983 */ /* 0x010f280000300a00 */
[----:B------:R-:W4:Y:S04]  /*126e0*/  LDL.LU.64 R118, [R1+0x68] ;  /* 0x0000680001767983 */ /* 0x000f280000300a00 */
[----:B------:R-:W4:Y:S04]  /*126f0*/  LDL.LU.64 R140, [R1+0x70] ;  /* 0x00007000018c7983 */ /* 0x000f280000300a00 */
[----:B------:R-:W4:Y:S04]  /*12700*/  LDL.LU.64 R142, [R1+0x78] ;  /* 0x00007800018e7983 */ /* 0x000f280000300a00 */
[----:B------:R-:W4:Y:S04]  /*12710*/  LDL.LU.64 R160, [R1+0x50] ;  /* 0x0000500001a07983 */ /* 0x000f280000300a00 */
[----:B------:R-:W4:Y:S04]  /*12720*/  LDL.LU.64 R162, [R1+0x58] ;  /* 0x0000580001a27983 */ /* 0x000f280000300a00 */
[----:B------:R-:W4:Y:S04]  /*12730*/  LDL.LU.64 R172, [R1+0x40] ;  /* 0x0000400001ac7983 */ /* 0x000f280000300a00 */
[----:B------:R-:W4:Y:S04]  /*12740*/  LDL.LU.64 R174, [R1+0x48] ;  /* 0x0000480001ae7983 */ /* 0x000f280000300a00 */
[----:B-1----:R-:W4:Y:S04]  /*12750*/  LDL.LU.64 R48, [R1+0x30] ;  /* 0x0000300001307983 */ /* 0x002f280000300a00 */
[----:B--2---:R-:W2:Y:S04]  /*12760*/  LDL.LU.64 R50, [R1+0x38] ;  /* 0x0000380001327983 */ /* 0x004ea80000300a00 */
[----:B------:R-:W2:Y:S04]  /*12770*/  LDL.LU.64 R204, [R1+0x10] ;  /* 0x0000100001cc7983 */ /* 0x000ea80000300a00 */
[----:B------:R-:W2:Y:S04]  /*12780*/  LDL.LU.64 R206, [R1+0x18] ;  /* 0x0000180001ce7983 */ /* 0x000ea80000300a00 */
[----:B------:R-:W2:Y:S04]  /*12790*/  LDL.LU.64 R240, [R1] ;  /* 0x0000000001f07983 */ /* 0x000ea80000300a00 */
[----:B------:R-:W2:Y:S01]  /*127a0*/  LDL.LU.64 R242, [R1+0x8] ;  /* 0x0000080001f27983 */ /* 0x000ea20000300a00 */
[----:B---3--:R-:W-:-:S15]  /*127b0*/  HMMA.1688.F32.TF32 R120, R228, R40, R120 ;  /* 0x00000028e478723c */ /* 0x008fde0000081078 */
[----:B------:R-:W-:-:S08]  /*127c0*/  NOP ;  /* 0x0000000000007918 */ /* 0x000fd00000000000 */
[----:B------:R-:W-:Y:S04]  /*127d0*/  STL.64 [R1+0x3c0], R120 ;  /* 0x0003c07801007387 */ /* 0x000fe80000100a00 */
[----:B------:R1:W-:Y:S04]  /*127e0*/  STL.64 [R1+0x3c8], R122 ;  /* 0x0003c87a01007387 */ /* 0x0003e80000100a00 */
[----:B-1----:R-:W3:Y:S04]  /*127f0*/  LDL.LU.64 R122, [R1+0x15f0] ;  /* 0x0015f000017a7983 */ /* 0x002ee80000300a00 */
[----:B------:R-:W3:Y:S01]  /*12800*/  LDL.LU.64 R120, [R1+0x15e8] ;  /* 0x0015e80001787983 */ /* 0x000ee20000300a00 */
[C---:B------:R-:W-:Y:S06]  /*12810*/  HMMA.1688.F32.TF32 R248, R232.reuse, R4, R248 ;  /* 0x00000004e8f8723c */ /* 0x040fec00000810f8 */
[C---:B------:R-:W-:Y:S06]  /*12820*/  HMMA.1688.F32.TF32 R184, R232.reuse, R44, R184 ;  /* 0x0000002ce8b8723c */ /* 0x040fec00000810b8 */
[----:B------:R-:W-:Y:S06]  /*12830*/  HMMA.1688.F32.TF32 R52, R232, R24, R52 ;  /* 0x00000018e834723c */ /* 0x000fec0000081034 */
[C---:B------:R-:W-:Y:S06]  /*12840*/  HMMA.1688.F32.TF32 R124, R228.reuse, R36, R124 ;  /* 0x00000024e47c723c */ /* 0x040fec000008107c */
[C---:B------:R-:W-:Y:S06]  /*12850*/  HMMA.1688.F32.TF32 R128, R228.reuse, R32, R128 ;  /* 0x00000020e480723c */ /* 0x040fec0000081080 */
[C---:B------:R-:W-:Y:S06]  /*12860*/  HMMA.1688.F32.TF32 R132, R228.reuse, R28, R132 ;  /* 0x0000001ce484723c */ /* 0x040fec0000081084 */
[C---:B------:R-:W-:Y:S05]  /*12870*/  HMMA.1688.F32.TF32 R136, R228.reuse, R24, R136 ;  /* 0x00000018e488723c */ /* 0x040fea0000081088 */
[----:B------:R-:W-:Y:S04]  /*12880*/  STL.64 [R1+0x3b0], R124 ;  /* 0x0003b07c01007387 */ /* 0x000fe80000100a00 */
[----:B------:R1:W-:Y:S01]  /*12890*/  STL.64 [R1+0x3b8], R126 ;  /* 0x0003b87e01007387 */ /* 0x0003e20000100a00 */
[----:B----4-:R-:W-:Y:S03]  /*128a0*/  HMMA.1688.F32.TF32 R228, R228, R20, R116 ;  /* 0x00000014e4e4723c */ /* 0x010fe60000081074 */
[----:B-1----:R-:W4:Y:S03]  /*128b0*/  LDL.LU.64 R126, [R1+0x15e0] ;  /* 0x0015e000017e7983 */ /* 0x002f260000300a00 */
[C---:B------:R-:W-:Y:S01]  /*128c0*/  HMMA.1688.F32.TF32 R140, R232.reuse, R224, R140 ;  /* 0x000000e0e88c723c */ /* 0x040fe2000008108c */
[----:B------:R-:W4:Y:S04]  /*128d0*/  LDL.LU.64 R124, [R1+0x15d8] ;  /* 0x0015d800017c7983 */ /* 0x000f280000300a00 */
[----:B------:R-:W-:Y:S01]  /*128e0*/  STL.64 [R1+0x3a0], R128 ;  /* 0x0003a08001007387 */ /* 0x000fe20000100a00 */
[C---:B------:R-:W-:Y:S03]  /*128f0*/  HMMA.1688.F32.TF32 R160, R232.reuse, R220, R160 ;  /* 0x000000dce8a0723c */ /* 0x040fe600000810a0 */
[----:B------:R1:W-:Y:S03]  /*12900*/  STL.64 [R1+0x3a8], R130 ;  /* 0x0003a88201007387 */ /* 0x0003e60000100a00 */
[C---:B------:R-:W-:Y:S01]  /*12910*/  HMMA.1688.F32.TF32 R172, R232.reuse, R216, R172 ;  /* 0x000000d8e8ac723c */ /* 0x040fe200000810ac */
[----:B-1----:R-:W4:Y:S04]  /*12920*/  LDL.LU.64 R130, [R1+0x15d0] ;  /* 0x0015d00001827983 */ /* 0x002f280000300a00 */
[----:B------:R-:W4:Y:S04]  /*12930*/  LDL.LU.64 R128, [R1+0x15c8] ;  /* 0x0015c80001807983 */ /* 0x000f280000300a00 */
[----:B------:R-:W-:Y:S04]  /*12940*/  STL.64 [R1+0x390], R132 ;  /* 0x0003908401007387 */ /* 0x000fe80000100a00 */
[----:B------:R1:W-:Y:S01]  /*12950*/  STL.64 [R1+0x398], R134 ;  /* 0x0003988601007387 */ /* 0x0003e20000100a00 */
[C---:B--2---:R-:W-:Y:S03]  /*12960*/  HMMA.1688.F32.TF32 R48, R232.reuse, R8, R48 ;  /* 0x00000008e830723c */ /* 0x044fe60000081030 */
[----:B-1----:R-:W2:Y:S04]  /*12970*/  LDL.LU.64 R134, [R1+0x15c0] ;  /* 0x0015c00001867983 */ /* 0x002ea80000300a00 */
[----:B------:R-:W2:Y:S01]  /*12980*/  LDL.LU.64 R132, [R1+0x15b8] ;  /* 0x0015b80001847983 */ /* 0x000ea20000300a00 */
[C---:B------:R-:W-:Y:S03]  /*12990*/  HMMA.1688.F32.TF32 R204, R232.reuse, R16, R204 ;  /* 0x00000010e8cc723c */ /* 0x040fe600000810cc */
[----:B------:R-:W-:Y:S04]  /*129a0*/  STL.64 [R1+0x380], R136 ;  /* 0x0003808801007387 */ /* 0x000fe80000100a00 */
[----:B------:R1:W-:Y:S01]  /*129b0*/  STL.64 [R1+0x388], R138 ;  /* 0x0003888a01007387 */ /* 0x0003e20000100a00 */
[C---:B------:R-:W-:Y:S03]  /*129c0*/  HMMA.1688.F32.TF32 R240, R232.reuse, R12, R240 ;  /* 0x0000000ce8f0723c */ /* 0x040fe600000810f0 */
[----:B-1----:R-:W2:Y:S04]  /*129d0*/  LDL.LU.64 R138, [R1+0x15b0] ;  /* 0x0015b000018a7983 */ /* 0x002ea80000300a00 */
[----:B------:R-:W2:Y:S04]  /*129e0*/  LDL.LU.64 R136, [R1+0x15a8] ;  /* 0x0015a80001887983 */ /* 0x000ea80000300a00 */
[----:B------:R-:W3:Y:S04]  /*129f0*/  LDL.LU.64 R118, [R1+0x15a0] ;  /* 0x0015a00001767983 */ /* 0x000ee80000300a00 */
[----:B------:R-:W3:Y:S04]  /*12a00*/  LDL.LU.64 R116, [R1+0x1598] ;  /* 0x0015980001747983 */ /* 0x000ee80000300a00 */
[----:B------:R-:W-:Y:S04]  /*12a10*/  STL.64 [R1+0x370], R228 ;  /* 0x000370e401007387 */ /* 0x000fe80000100a00 */
[----:B------:R-:W-:Y:S04]  /*12a20*/  STL.64 [R1+0x378], R230 ;  /* 0x000378e601007387 */ /* 0x000fe80000100a00 */
[----:B------:R-:W-:Y:S04]  /*12a30*/  STL.64 [R1+0x360], R140 ;  /* 0x0003608c01007387 */ /* 0x000fe80000100a00 */
[----:B------:R1:W-:Y:S04]  /*12a40*/  STL.64 [R1+0x368], R142 ;  /* 0x0003688e01007387 */ /* 0x0003e80000100a00 */
[----:B------:R-:W-:Y:S04]  /*12a50*/  LDS R228, [R0+UR5+0x180] ;  /* 0x0001800500e47984 */ /* 0x000fe80008000800 */
[----:B------:R-:W-:Y:S04]  /*12a60*/  LDS R230, [R0+UR5+0x1180] ;  /* 0x0011800500e67984 */ /* 0x000fe80008000800 */
[----:B-1----:R-:W4:Y:S04]  /*12a70*/  LDL.LU.64 R142, [R1+0x1590] ;  /* 0x00159000018e7983 */ /* 0x002f280000300a00 */
[----:B------:R-:W4:Y:S04]  /*12a80*/  LDL.LU.64 R140, [R1+0x1588] ;  /* 0x00158800018c7983 */ /* 0x000f280000300a00 */
[----:B------:R-:W-:Y:S04]  /*12a90*/  STL.64 [R1+0x350], R160 ;  /* 0x000350a001007387 */ /* 0x000fe80000100a00 */
[----:B------:R1:W-:Y:S04]  /*12aa0*/  STL.64 [R1+0x358], R162 ;  /* 0x000358a201007387 */ /* 0x0003e80000100a00 */
[----:B------:R-:W-:Y:S04]  /*12ab0*/  LDS R229, [R252+UR5+0x180] ;  /* 0x00018005fce57984 */ /* 0x000fe80008000800 */
[----:B------:R-:W1:Y:S04]  /*12ac0*/  LDS R231, [R252+UR5+0x1180] ;  /* 0x00118005fce77984 */ /* 0x000e680008000800 */
[----:B-1----:R-:W2:Y:S04]  /*12ad0*/  LDL.LU.64 R162, [R1+0x1580] ;  /* 0x0015800001a27983 */ /* 0x002ea80000300a00 */
[----:B------:R-:W2:Y:S04]  /*12ae0*/  LDL.LU.64 R160, [R1+0x1578] ;  /* 0x0015780001a07983 */ /* 0x000ea80000300a00 */
[----:B------:R-:W-:Y:S04]  /*12af0*/  STL.64 [R1+0x340], R172 ;  /* 0x000340ac01007387 */ /* 0x000fe80000100a00 */
[----:B------:R1:W-:Y:S04]  /*12b00*/  STL.64 [R1+0x348], R174 ;  /* 0x000348ae01007387 */ /* 0x0003e80000100a00 */
        /* <DEDUP_REMOVED lines=11> */
[----:B------:R1:W-:Y:S02]  /*12bc0*/  STL.64 [R1+0x318], R242 ;  /* 0x000318f201007387 */ /* 0x0003e40000100a00 */
[C---:B-1----:R-:W-:Y:S06]  /*12bd0*/  HMMA.1688.F32.TF32 R240, R232.reuse, R212, R236 ;  /* 0x000000d4e8f0723c */ /* 0x042fec00000810ec */
[C---:B------:R-:W-:Y:S06]  /*12be0*/  HMMA.1688.F32.TF32 R236, R232.reuse, R208, R180 ;  /* 0x000000d0e8ec723c */ /* 0x040fec00000810b4 */
[C---:B------:R-:W-:Y:S01]  /*12bf0*/  HMMA.1688.F32.TF32 R180, R232.reuse, R40, R188 ;  /* 0x00000028e8b4723c */ /* 0x040fe200000810bc */
[----:B------:R-:W-:Y:S04]  /*12c00*/  STL.64 [R1+0x300], R248 ;  /* 0x000300f801007387 */ /* 0x000fe80000100a00 */
[----:B------:R-:W-:Y:S01]  /*12c10*/  STL.64 [R1+0x308], R250 ;  /* 0x000308fa01007387 */ /* 0x000fe20000100a00 */
[C---:B------:R-:W-:Y:S05]  /*12c20*/  HMMA.1688.F32.TF32 R188, R232.reuse, R36, R192 ;  /* 0x00000024e8bc723c */ /* 0x040fea00000810c0 */
[----:B------:R-:W-:Y:S04]  /*12c30*/  STL.64 [R1+0x2f0], R240 ;  /* 0x0002f0f001007387 */ /* 0x000fe80000100a00 */
[----:B------:R-:W-:Y:S04]  /*12c40*/  STL.64 [R1+0x2f8], R242 ;  /* 0x0002f8f201007387 */ /* 0x000fe80000100a00 */
[----:B------:R-:W-:Y:S04]  /*12c50*/  STL.64 [R1+0x2e0], R236 ;  /* 0x0002e0ec01007387 */ /* 0x000fe80000100a00 */
[----:B------:R-:W-:Y:S04]  /*12c60*/  STL.64 [R1+0x2e8], R238 ;  /* 0x0002e8ee01007387 */ /* 0x000fe80000100a00 */
[----:B------:R-:W-:Y:S04]  /*12c70*/  STL.64 [R1+0x2d0], R184 ;  /* 0x0002d0b801007387 */ /* 0x000fe80000100a00 */
[----:B------:R1:W-:Y:S04]  /*12c80*/  STL.64 [R1+0x2d8], R186 ;  /* 0x0002d8ba01007387 */ /* 0x0003e80000100a00 */
[----:B------:R-:W-:Y:S04]  /*12c90*/  STL.64 [R1+0x2c0], R180 ;  /* 0x0002c0b401007387 */ /* 0x000fe80000100a00 */
[----:B------:R1:W-:Y:S02]  /*12ca0*/  STL.64 [R1+0x2c8], R182 ;  /* 0x0002c8b601007387 */ /* 0x0003e40000100a00 */
[C---:B-1----:R-:W-:Y:S02]  /*12cb0*/  HMMA.1688.F32.TF32 R184, R232.reuse, R32, R196 ;  /* 0x00000020e8b8723c */ /* 0x042fe400000810c4 */
[----:B------:R-:W-:Y:S04]  /*12cc0*/  LDS R236, [R0+UR5+0x2000] ;  /* 0x0020000500ec7984 */ /* 0x000fe80008000800 */
[----:B------:R-:W-:Y:S01]  /*12cd0*/  LDS R238, [R0+UR5+0x3000] ;  /* 0x0030000500ee7984 */ /* 0x000fe20008000800 */
[----:B------:R-:W-:Y:S03]  /*12ce0*/  HMMA.1688.F32.TF32 R180, R232, R28, R200 ;  /* 0x0000001ce8b4723c */ /* 0x000fe600000810c8 */
[----:B------:R-:W-:Y:S04]  /*12cf0*/  STL.64 [R1+0x2b0], R188 ;  /* 0x0002b0bc01007387 */ /* 0x000fe80000100a00 */
[----:B------:R-:W-:Y:S01]  /*12d00*/  STL.64 [R1+0x2b8], R190 ;  /* 0x0002b8be01007387 */ /* 0x000fe20000100a00 */
[----:B------:R-:W-:Y:S03]  /*12d10*/  HMMA.1688.F32.TF32 R56, R228, R8, R56 ;  /* 0x00000008e438723c */ /* 0x000fe60000081038 */
[----:B------:R-:W-:Y:S04]  /*12d20*/  LDS R200, [R0+UR5+0x280] ;  /* 0x0002800500c87984 */ /* 0x000fe80008000800 */
[----:B------:R-:W-:Y:S04]  /*12d30*/  LDS R202, [R0+UR5+0x1280] ;  /* 0x0012800500ca7984 */ /* 0x000fe80008000800 */
[----:B------:R-:W-:Y:S04]  /*12d40*/  STL.64 [R1+0x2a0], R184 ;  /* 0x0002a0b801007387 */ /* 0x000fe80000100a00 */
[----:B------:R1:W-:Y:S04]  /*12d50*/  STL.64 [R1+0x2a8], R186 ;  /* 0x0002a8ba01007387 */ /* 0x0003e80000100a00 */
[----:B------:R-:W-:Y:S04]  /*12d60*/  STL.64 [R1+0x290], R180 ;  /* 0x000290b401007387 */ /* 0x000fe80000100a00 */
[----:B------:R1:W-:Y:S02]  /*12d70*/  STL.64 [R1+0x298], R182 ;  /* 0x000298b601007387 */ /* 0x0003e40000100a00 */
[----:B-1----:R-:W-:Y:S02]  /*12d80*/  HMMA.1688.F32.TF32 R184, R232, R20, R244 ;  /* 0x00000014e8b8723c */ /* 0x002fe400000810f4 */
[----:B------:R-:W-:Y:S04]  /*12d90*/  STL.64 [R1+0x280], R52 ;  /* 0x0002803401007387 */ /* 0x000fe80000100a00 */
[----:B------:R1:W-:Y:S01]  /*12da0*/  STL.64 [R1+0x288], R54 ;  /* 0x0002883601007387 */ /* 0x0003e20000100a00 */
[C---:B------:R-:W-:Y:S03]  /*12db0*/  HMMA.1688.F32.TF32 R180, R228.reuse, R224, R92 ;  /* 0x000000e0e4b4723c */ /* 0x040fe6000008105c */
[----:B------:R-:W-:Y:S04]  /*12dc0*/  LDS R201, [R252+UR5+0x280] ;  /* 0x00028005fcc97984 */ /* 0x000fe80008000800 */
[----:B------:R-:W-:Y:S01]  /*12dd0*/  LDS R203, [R252+UR5+0x1280] ;  /* 0x00128005fccb7984 */ /* 0x000fe20008000800 */
[C---:B------:R-:W-:Y:S03]  /*12de0*/  HMMA.1688.F32.TF32 R92, R228.reuse, R216, R168 ;  /* 0x000000d8e45c723c */ /* 0x040fe600000810a8 */
[----:B------:R-:W-:Y:S03]  /*12df0*/  LDS R237, [R252+UR5+0x2000] ;  /* 0x00200005fced7984 */ /* 0x000fe60008000800 */
[C---:B-1----:R-:W-:Y:S01]  /*12e00*/  HMMA.1688.F32.TF32 R52, R228.reuse, R220, R96 ;  /* 0x000000dce434723c */ /* 0x042fe20000081060 */
[----:B------:R-:W-:Y:S04]  /*12e10*/  LDS R239, [R252+UR5+0x3000] ;  /* 0x00300005fcef7984 */ /* 0x000fe80008000800 */
[----:B------:R-:W-:Y:S04]  /*12e20*/  STL.64 [R1+0x250], R184 ;  /* 0x000250b801007387 */ /* 0x000fe80000100a00 */
[----:B------:R-:W-:Y:S04]  /*12e30*/  STL.64 [R1+0x258], R186 ;  /* 0x000258ba01007387 */ /* 0x000fe80000100a00 */
[----:B------:R-:W-:Y:S04]  /*12e40*/  STL.64 [R1+0x240], R180 ;  /* 0x000240b401007387 */ /* 0x000fe80000100a00 */
[----:B------:R-:W-:Y:S04]  /*12e50*/  STL.64 [R1+0x248], R182 ;  /* 0x000248b601007387 */ /* 0x000fe80000100a00 */
[----:B------:R-:W-:Y:S04]  /*12e60*/  LDS R244, [R0+UR5+0x2080] ;  /* 0x0020800500f47984 */ /* 0x000fe80008000800 */
[----:B------:R-:W-:Y:S04]  /*12e70*/  STL.64 [R1+0x230], R52 ;  /* 0x0002303401007387 */ /* 0x000fe80000100a00 */
[----:B------:R1:W-:Y:S04]  /*12e80*/  STL.64 [R1+0x238], R54 ;  /* 0x0002383601007387 */ /* 0x0003e80000100a00 */
[----:B------:R-:W-:Y:S04]  /*12e90*/  STL.64 [R1+0x220], R92 ;  /* 0x0002205c01007387 */ /* 0x000fe80000100a00 */
[----:B------:R-:W-:Y:S01]  /*12ea0*/  STL.64 [R1+0x228], R94 ;  /* 0x0002285e01007387 */ /* 0x000fe20000100a00 */
[C---:B-1----:R-:W-:Y:S03]  /*12eb0*/  HMMA.1688.F32.TF32 R52, R228.reuse, R16, R60 ;  /* 0x00000010e434723c */ /* 0x042fe6000008103c */
[----:B------:R-:W-:Y:S04]  /*12ec0*/  STL.64 [R1+0x210], R56 ;  /* 0x0002103801007387 */ /* 0x000fe80000100a00 */
[----:B------:R1:W-:Y:S01]  /*12ed0*/  STL.64 [R1+0x218], R58 ;  /* 0x0002183a01007387 */ /* 0x0003e20000100a00 */
[C---:B------:R-:W-:Y:S03]  /*12ee0*/  HMMA.1688.F32.TF32 R60, R228.reuse, R12, R64 ;  /* 0x0000000ce43c723c */ /* 0x040fe60000081040 */
[----:B------:R-:W-:Y:S04]  /*12ef0*/  LDS R246, [R0+UR5+0x3080] ;  /* 0x0030800500f67984 */ /* 0x000fe80008000800 */
[----:B------:R-:W-:Y:S01]  /*12f00*/  LDS R245, [R252+UR5+0x2080] ;  /* 0x00208005fcf57984 */ /* 0x000fe20008000800 */
[C---:B-1----:R-:W-:Y:S03]  /*12f10*/  HMMA.1688.F32.TF32 R56, R228.reuse, R4, R68 ;  /* 0x00000004e438723c */ /* 0x042fe60000081044 */
[----:B------:R-:W-:Y:S04]  /*12f20*/  LDS R247, [R252+UR5+0x3080] ;  /* 0x00308005fcf77984 */ /* 0x000fe80008000800 */
[----:B------:R-:W-:Y:S04]  /*12f30*/  STL.64 [R1+0x200], R52 ;  /* 0x0002003401007387 */ /* 0x000fe80000100a00 */
[----:B------:R1:W-:Y:S04]  /*12f40*/  STL.64 [R1+0x208], R54 ;  /* 0x0002083601007387 */ /* 0x0003e80000100a00 */
[----:B------:R-:W-:Y:S04]  /*12f50*/  STL.64 [R1+0x1d0], R60 ;  /* 0x0001d03c01007387 */ /* 0x000fe80000100a00 */
[----:B------:R3:W-:Y:S01]  /*12f60*/  STL.64 [R1+0x1d8], R62 ;  /* 0x0001d83e01007387 */ /* 0x0007e20000100a00 */
[C---:B-1----:R-:W-:Y:S03]  /*12f70*/  HMMA.1688.F32.TF32 R52, R228.reuse, R212, R72 ;  /* 0x000000d4e434723c */ /* 0x042fe60000081048 */
[----:B------:R-:W-:Y:S04]  /*12f80*/  STL.64 [R1+0x1c0], R56 ;  /* 0x0001c03801007387 */ /* 0x000fe80000100a00 */
[----:B------:R1:W-:Y:S01]  /*12f90*/  STL.64 [R1+0x1c8], R58 ;  /* 0x0001c83a01007387 */ /* 0x0003e20000100a00 */
[C---:B---3--:R-:W-:Y:S06]  /*12fa0*/  HMMA.1688.F32.TF32 R60, R228.reuse, R208, R76 ;  /* 0x000000d0e43c723c */ /* 0x048fec000008104c */
[C---:B-1----:R-:W-:Y:S09]  /*12fb0*/  HMMA.1688.F32.TF32 R56, R228.reuse, R44, R80 ;  /* 0x0000002ce438723c */ /* 0x042ff20000081050 */
[----:B------:R-:W-:Y:S01]  /*12fc0*/  STL.64 [R1+0x1b0], R52 ;  /* 0x0001b03401007387 */ /* 0x000fe20000100a00 */
[C---:B------:R-:W-:Y:S03]  /*12fd0*/  HMMA.1688.F32.TF32 R64, R228.reuse, R40, R152 ;  /* 0x00000028e440723c */ /* 0x040fe60000081098 */
[----:B------:R-:W-:Y:S04]  /*12fe0*/  STL.64 [R1+0x1b8], R54 ;  /* 0x0001b83601007387 */ /* 0x000fe80000100a00 */
[----:B------:R-:W-:Y:S04]  /*12ff0*/  STL.64 [R1+0x1a0], R60 ;  /* 0x0001a03c01007387 */ /* 0x000fe80000100a00 */
[----:B------:R1:W-:Y:S04]  /*13000*/  STL.64 [R1+0x1a8], R62 ;  /* 0x0001a83e01007387 */ /* 0x0003e80000100a00 */
[----:B------:R-:W-:Y:S04]  /*13010*/  LDS R52, [R0+UR5+0x200] ;  /* 0x0002000500347984 */ /* 0x000fe80008000800 */
[----:B------:R-:W-:Y:S01]  /*13020*/  STL.64 [R1+0x180], R56 ;  /* 0x0001803801007387 */ /* 0x000fe20000100a00 */
[C---:B-1----:R-:W-:Y:S03]  /*13030*/  HMMA.1688.F32.TF32 R60, R228.reuse, R36, R84 ;  /* 0x00000024e43c723c */ /* 0x042fe60000081054 */
[----:B------:R1:W-:Y:S04]  /*13040*/  STL.64 [R1+0x188], R58 ;  /* 0x0001883a01007387 */ /* 0x0003e80000100a00 */
[----:B------:R-:W-:Y:S04]  /*13050*/  LDS R54, [R0+UR5+0x1200] ;  /* 0x0012000500367984 */ /* 0x000fe80008000800 */
[----:B------:R-:W-:Y:S01]  /*13060*/  LDS R53, [R252+UR5+0x200] ;  /* 0x00020005fc357984 */ /* 0x000fe20008000800 */
[C---:B-1----:R-:W-:Y:S03]  /*13070*/  HMMA.1688.F32.TF32 R56, R228.reuse, R32, R88 ;  /* 0x00000020e438723c */ /* 0x042fe60000081058 */
[----:B------:R-:W1:Y:S04]  /*13080*/  LDS R55, [R252+UR5+0x1200] ;  /* 0x00120005fc377984 */ /* 0x000e680008000800 */
[----:B------:R-:W-:Y:S04]  /*13090*/  STL.64 [R1+0x160], R64 ;  /* 0x0001604001007387 */ /* 0x000fe80000100a00 */
[----:B------:R3:W-:Y:S04]  /*130a0*/  STL.64 [R1+0x168], R66 ;  /* 0x0001684201007387 */ /* 0x0007e80000100a00 */
[----:B------:R-:W-:Y:S04]  /*130b0*/  STL.64 [R1+0x150], R60 ;  /* 0x0001503c01007387 */ /* 0x000fe80000100a00 */
[----:B------:R4:W-:Y:S01]  /*130c0*/  STL.64 [R1+0x158], R62 ;  /* 0x0001583e01007387 */ /* 0x0009e20000100a00 */
[C---:B---3--:R-:W-:Y:S03]  /*130d0*/  HMMA.1688.F32.TF32 R64, R228.reuse, R28, R100 ;  /* 0x0000001ce440723c */ /* 0x048fe60000081064 */
[----:B------:R-:W-:Y:S04]  /*130e0*/  STL.64 [R1+0x140], R56 ;  /* 0x0001403801007387 */ /* 0x000fe80000100a00 */
[----:B------:R3:W-:Y:S01]  /*130f0*/  STL.64 [R1+0x148], R58 ;  /* 0x0001483a01007387 */ /* 0x0007e20000100a00 */
[C---:B----4-:R-:W-:Y:S06]  /*13100*/  HMMA.1688.F32.TF32 R60, R228.reuse, R24, R144 ;  /* 0x00000018e43c723c */ /* 0x050fec0000081090 */
[----:B---3--:R-:W-:Y:S09]  /*13110*/  HMMA.1688.F32.TF32 R56, R228, R20, R148 ;  /* 0x00000014e438723c */ /* 0x008ff20000081094 */
[----:B------:R-:W-:Y:S04]  /*13120*/  STL.64 [R1+0x130], R64 ;  /* 0x0001304001007387 */ /* 0x000fe80000100a00 */
[----:B------:R-:W-:Y:S04]  /*13130*/  STL.64 [R1+0x138], R66 ;  /* 0x0001384201007387 */ /* 0x000fe80000100a00 */
[----:B------:R-:W-:Y:S04]  /*13140*/  STL.64 [R1+0x100], R60 ;  /* 0x0001003c01007387 */ /* 0x000fe80000100a00 */
[----:B------:R-:W-:Y:S04]  /*13150*/  STL.64 [R1+0x108], R62 ;  /* 0x0001083e01007387 */ /* 0x000fe80000100a00 */
[----:B------:R-:W-:Y:S04]  /*13160*/  STL.64 [R1+0xe0], R56 ;  /* 0x0000e03801007387 */ /* 0x000fe80000100a00 */
[----:B------:R1:W-:Y:S02]  /*13170*/  STL.64 [R1+0xe8], R58 ;  /* 0x0000e83a01007387 */ /* 0x0003e40000100a00 */
[C---:B-1----:R-:W-:Y:S06]  /*13180*/  HMMA.1688.F32.TF32 R56, R52.reuse, R224, R164 ;  /* 0x000000e03438723c */ /* 0x042fec00000810a4 */
[C---:B------:R-:W-:Y:S06]  /*13190*/  HMMA.1688.F32.TF32 R60, R52.reuse, R220, R156 ;  /* 0x000000dc343c723c */ /* 0x040fec000008109c */
[C---:B------:R-:W-:Y:S11]  /*131a0*/  HMMA.1688.F32.TF32 R64, R52.reuse, R216, R104 ;  /* 0x000000d83440723c */ /* 0x040ff60000081068 */
[----:B------:R-:W-:Y:S04]  /*131b0*/  STL.64 [R1+0xd0], R56 ;  /* 0x0000d03801007387 */ /* 0x000fe80000100a00 */
[----:B------:R1:W-:Y:S02]  /*131c0*/  STL.64 [R1+0xd8], R58 ;  /* 0x0000d83a01007387 */ /* 0x0003e40000100a00 */
[C---:B-1----:R-:W-:Y:S02]  /*131d0*/  HMMA.1688.F32.TF32 R56, R52.reuse, R8, R108 ;  /* 0x000000083438723c */ /* 0x042fe4000008106c */
[----:B------:R-:W-:Y:S04]  /*131e0*/  STL.64 [R1+0xc0], R60 ;  /* 0x0000c03c01007387 */ /* 0x000fe80000100a00 */
[----:B------:R1:W-:Y:S04]  /*131f0*/  STL.64 [R1+0xc8], R62 ;  /* 0x0000c83e01007387 */ /* 0x0003e80000100a00 */
[----:B------:R-:W-:Y:S04]  /*13200*/  STL.64 [R1+0xa0], R64 ;  /* 0x0000a04001007387 */ /* 0x000fe80000100a00 */
[----:B------:R3:W-:Y:S01]  /*13210*/  STL.64 [R1+0xa8], R66 ;  /* 0x0000a84201007387 */ /* 0x0007e20000100a00 */
[C---:B-1----:R-:W-:Y:S03]  /*13220*/  HMMA.1688.F32.TF32 R60, R52.reuse, R16, R112 ;  /* 0x00000010343c723c */ /* 0x042fe60000081070 */
[----:B------:R-:W-:Y:S04]  /*13230*/  LDS R108, [R0+UR5+0x300] ;  /* 0x00030005006c7984 */ /* 0x000fe80008000800 */
[----:B------:R-:W-:Y:S01]  /*13240*/  LDS R110, [R0+UR5+0x1300] ;  /* 0x00130005006e7984 */ /* 0x000fe20008000800 */
[C---:B---3--:R-:W-:Y:S03]  /*13250*/  HMMA.1688.F32.TF32 R64, R52.reuse, R12, R176 ;  /* 0x0000000c3440723c */ /* 0x048fe600000810b0 */
[----:B------:R-:W-:Y:S04]  /*13260*/  STL.64 [R1+0x90], R56 ;  /* 0x0000903801007387 */ /* 0x000fe80000100a00 */
[----:B------:R1:W-:Y:S01]  /*13270*/  STL.64 [R1+0x98], R58 ;  /* 0x0000983a01007387 */ /* 0x0003e20000100a00 */
[C---:B------:R-:W-:Y:S03]  /*13280*/  HMMA.1688.F32.TF32 R116, R52.reuse, R36, R116 ;  /* 0x000000243474723c */ /* 0x040fe60000081074 */
[----:B------:R-:W-:Y:S03]  /*13290*/  LDS R109, [R252+UR5+0x300] ;  /* 0x00030005fc6d7984 */ /* 0x000fe60008000800 */
[C---:B------:R-:W-:Y:S01]  /*132a0*/  HMMA.1688.F32.TF32 R140, R52.reuse, R32, R140 ;  /* 0x00000020348c723c */ /* 0x040fe2000008108c */
[----:B------:R-:W3:Y:S05]  /*132b0*/  LDS R111, [R252+UR5+0x1300] ;  /* 0x00130005fc6f7984 */ /* 0x000eea0008000800 */
[C---:B-1----:R-:W-:Y:S01]  /*132c0*/  HMMA.1688.F32.TF32 R56, R52.reuse, R4, R120 ;  /* 0x000000043438723c */ /* 0x042fe20000081078 */
[----:B------:R-:W-:Y:S04]  /*132d0*/  STL.64 [R1+0x80], R60 ;  /* 0x0000803c01007387 */ /* 0x000fe80000100a00 */
[----:B------:R1:W-:Y:S04]  /*132e0*/  STL.64 [R1+0x88], R62 ;  /* 0x0000883e01007387 */ /* 0x0003e80000100a00 */
[----:B------:R-:W-:Y:S04]  /*132f0*/  STL.64 [R1+0x70], R64 ;  /* 0x0000704001007387 */ /* 0x000fe80000100a00 */
[----:B------:R4:W-:Y:S01]  /*13300*/  STL.64 [R1+0x78], R66 ;  /* 0x0000784201007387 */ /* 0x0009e20000100a00 */
[C---:B-1----:R-:W-:Y:S03]  /*13310*/  HMMA.1688.F32.TF32 R60, R52.reuse, R212, R124 ;  /* 0x000000d4343c723c */ /* 0x042fe6000008107c */
[----:B------:R-:W-:Y:S04]  /*13320*/  LDS R120, [R0+UR5+0x380] ;  /* 0x0003800500787984 */ /* 0x000fe80008000800 */
[----:B------:R-:W-:Y:S01]  /*13330*/  LDS R122, [R0+UR5+0x1380] ;  /* 0x00138005007a7984 */ /* 0x000fe20008000800 */
[C---:B----4-:R-:W-:Y:S03]  /*13340*/  HMMA.1688.F32.TF32 R64, R52.reuse, R208, R128 ;  /* 0x000000d03440723c */ /* 0x050fe60000081080 */
[----:B------:R-:W-:Y:S04]  /*13350*/  STL.64 [R1+0x60], R56 ;  /* 0x0000603801007387 */ /* 0x000fe80000100a00 */
[----:B------:R1:W-:Y:S01]  /*13360*/  STL.64 [R1+0x68], R58 ;  /* 0x0000683a01007387 */ /* 0x0003e20000100a00 */
[C---:B--2---:R-:W-:Y:S03]  /*13370*/  HMMA.1688.F32.TF32 R160, R52.reuse, R28, R160 ;  /* 0x0000001c34a0723c */ /* 0x044fe600000810a0 */
[----:B------:R-:W-:Y:S03]  /*13380*/  LDS R121, [R252+UR5+0x380] ;  /* 0x00038005fc797984 */ /* 0x000fe60008000800 */
[C---:B------:R-:W-:Y:S01]  /*13390*/  HMMA.1688.F32.TF32 R172, R52.reuse, R24, R172 ;  /* 0x0000001834ac723c */ /* 0x040fe200000810ac */
[----:B------:R-:W2:Y:S05]  /*133a0*/  LDS R123, [R252+UR5+0x1380] ;  /* 0x00138005fc7b7984 */ /* 0x000eaa0008000800 */
[C---:B-1----:R-:W-:Y:S01]  /*133b0*/  HMMA.1688.F32.TF32 R56, R52.reuse, R44, R132 ;  /* 0x0000002c3438723c */ /* 0x042fe20000081084 */
[----:B------:R1:W-:Y:S04]  /*133c0*/  STL.64 [R1+0x40], R60 ;  /* 0x0000403c01007387 */ /* 0x0003e80000100a00 */
[----:B------:R4:W-:Y:S04]  /*133d0*/  STL.64 [R1+0x48], R62 ;  /* 0x0000483e01007387 */ /* 0x0009e80000100a00 */
[----:B-1----:R-:W3:Y:S04]  /*133e0*/  LDL.LU.64 R60, [R1+0xb0] ;  /* 0x0000b000013c7983 */ /* 0x002ee80000300a00 */
[----:B------:R-:W-:Y:S04]  /*133f0*/  STL.64 [R1+0x30], R64 ;  /* 0x0000304001007387 */ /* 0x000fe80000100a00 */
[----:B------:R-:W-:Y:S04]  /*13400*/  STL.64 [R1+0x38], R66 ;  /* 0x0000384201007387 */ /* 0x000fe80000100a00 */
[----:B----4-:R-:W3:Y:S04]  /*13410*/  LDL.LU.64 R62, [R1+0xb8] ;  /* 0x0000b800013e7983 */ /* 0x010ee80000300a00 */
[----:B------:R-:W-:Y:S04]  /*13420*/  STL.64 [R1+0x20], R56 ;  /* 0x0000203801007387 */ /* 0x000fe80000100a00 */
[----:B------:R1:W-:Y:S04]  /*13430*/  STL.64 [R1+0x28], R58 ;  /* 0x0000283a01007387 */ /* 0x0003e80000100a00 */
[----:B------:R-:W4:Y:S04]  /*13440*/  LDL.LU.64 R76, [R1+0xf0] ;  /* 0x0000f000014c7983 */ /* 0x000f280000300a00 */
[----:B------:R-:W4:Y:S01]  /*13450*/  LDL.LU.64 R78, [R1+0xf8] ;  /* 0x0000f800014e7983 */ /* 0x000f220000300a00 */
[----:B-1----:R-:W-:-:S15]  /*13460*/  HMMA.1688.F32.TF32 R56, R52, R40, R136 ;  /* 0x000000283438723c */ /* 0x002fde0000081088 */
[----:B------:R-:W-:-:S08]  /*13470*/  NOP ;  /* 0x0000000000007918 */ /* 0x000fd00000000000 */
[----:B------:R1:W-:Y:S04]  /*13480*/  STL.64 [R1+0x10], R56 ;  /* 0x0000103801007387 */ /* 0x0003e80000100a00 */
[----:B------:R-:W2:Y:S04]  /*13490*/  LDL.LU.64 R72, [R1+0x110] ;  /* 0x0001100001487983 */ /* 0x000ea80000300a00 */
[----:B------:R-:W2:Y:S04]  /*134a0*/  LDL.LU.64 R74, [R1+0x118] ;  /* 0x00011800014a7983 */ /* 0x000ea80000300a00 */
[----:B------:R-:W2:Y:S04]  /*134b0*/  LDL.LU.64 R68, [R1+0x120] ;  /* 0x0001200001447983 */ /* 0x000ea80000300a00 */
[----:B------:R-:W2:Y:S04]  /*134c0*/  LDL.LU.64 R70, [R1+0x128] ;  /* 0x0001280001467983 */ /* 0x000ea80000300a00 */
[----:B------:R-:W2:Y:S04]  /*134d0*/  LDL.LU.64 R64, [R1+0x170] ;  /* 0x0001700001407983 */ /* 0x000ea80000300a00 */
[----:B------:R-:W2:Y:S01]  /*134e0*/  LDL.LU.64 R66, [R1+0x178] ;  /* 0x0001780001427983 */ /* 0x000ea20000300a00 */
[----:B------:R-:W-:-:S02]  /*134f0*/  IMAD.MOV.U32 R3, RZ, RZ, R58 ;  /* 0x000000ffff037224 */ /* 0x000fc400078e003a */
[----:B------:R-:W-:Y:S01]  /*13500*/  IMAD.MOV.U32 R2, RZ, RZ, R59 ;  /* 0x000000ffff027224 */ /* 0x000fe200078e003b */
[----:B-1----:R-:W2:Y:S04]  /*13510*/  LDL.LU.64 R56, [R1+0x190] ;  /* 0x0001900001387983 */ /* 0x002ea80000300a00 */
[----:B------:R-:W2:Y:S01]  /*13520*/  LDL.LU.64 R58, [R1+0x198] ;  /* 0x00019800013a7983 */ /* 0x000ea20000300a00 */
[----:B------:R-:W-:Y:S06]  /*13530*/  HMMA.1688.F32.TF32 R48, R52, R20, R48 ;  /* 0x000000143430723c */ /* 0x000fec0000081030 */
[C---:B------:R-:W-:Y:S01]  /*13540*/  HMMA.1688.F32.TF32 R240, R200.reuse, R224, R204 ;  /* 0x000000e0c8f0723c */ /* 0x040fe200000810cc */
        /* <DEDUP_REMOVED lines=11> */
[----:B------:R-:W-:Y:S01]  /*13600*/  STL.64 [R1+0x1388], R240 ;  /* 0x001388f001007387 */ /* 0x000fe20000100a00 */
[C---:B---3--:R-:W-:Y:S06]  /*13610*/  HMMA.1688.F32.TF32 R60, R200.reuse, R220, R60 ;  /* 0x000000dcc83c723c */ /* 0x048fec000008103c */
[----:B----4-:R-:W-:-:S15]  /*13620*/  HMMA.1688.F32.TF32 R124, R200, R216, R76 ;  /* 0x000000d8c87c723c */ /* 0x010fde000008104c */
[----:B------:R-:W-:-:S02]  /*13630*/  NOP ;  /* 0x0000000000007918 */ /* 0x000fc40000000000 */
[----:B------:R-:W-:Y:S04]  /*13640*/  STL.64 [R1+0x13a0], R62 ;  /* 0x0013a03e01007387 */ /* 0x000fe80000100a00 */
[----:B------:R3:W-:Y:S04]  /*13650*/  STL.64 [R1+0x1398], R60 ;  /* 0x0013983c01007387 */ /* 0x0007e80000100a00 */
[----:B------:R-:W4:Y:S04]  /*13660*/  LDL.LU.64 R80, [R1+0x1e0] ;  /* 0x0001e00001507983 */ /* 0x000f280000300a00 */
[----:B------:R-:W4:Y:S04]  /*13670*/  LDL.LU.64 R82, [R1+0x1e8] ;  /* 0x0001e80001527983 */ /* 0x000f280000300a00 */
[----:B------:R-:W4:Y:S04]  /*13680*/  LDL.LU.64 R52, [R1+0x260] ;  /* 0x0002600001347983 */ /* 0x000f280000300a00 */
[----:B------:R-:W4:Y:S04]  /*13690*/  LDL.LU.64 R54, [R1+0x268] ;  /* 0x0002680001367983 */ /* 0x000f280000300a00 */
[----:B-1----:R-:W4:Y:S01]  /*136a0*/  LDL.LU.64 R48, [R1+0x270] ;  /* 0x0002700001307983 */ /* 0x002f220000300a00 */
[C---:B--2---:R-:W-:Y:S03]  /*136b0*/  HMMA.1688.F32.TF32 R128, R200.reuse, R8, R72 ;  /* 0x00000008c880723c */ /* 0x044fe60000081048 */
[----:B------:R-:W2:Y:S03]  /*136c0*/  LDL.LU.64 R50, [R1+0x278] ;  /* 0x0002780001327983 */ /* 0x000ea60000300a00 */
[C---:B------:R-:W-:Y:S06]  /*136d0*/  HMMA.1688.F32.TF32 R132, R200.reuse, R16, R68 ;  /* 0x00000010c884723c */ /* 0x040fec0000081044 */
[C---:B------:R-:W-:Y:S01]  /*136e0*/  HMMA.1688.F32.TF32 R168, R200.reuse, R12, R64 ;  /* 0x0000000cc8a8723c */ /* 0x040fe20000081040 */
[----:B------:R-:W-:Y:S04]  /*136f0*/  STL.64 [R1+0x13b0], R126 ;  /* 0x0013b07e01007387 */ /* 0x000fe80000100a00 */
[----:B------:R-:W-:Y:S06]  /*13700*/  STL.64 [R1+0x13a8], R124 ;  /* 0x0013a87c01007387 */ /* 0x000fec0000100a00 */
[----:B------:R-:W-:Y:S04]  /*13710*/  STL.64 [R1+0x13c0], R130 ;  /* 0x0013c08201007387 */ /* 0x000fe80000100a00 */
[----:B------:R-:W-:Y:S04]  /*13720*/  STL.64 [R1+0x13b8], R128 ;  /* 0x0013b88001007387 */ /* 0x000fe80000100a00 */
[----:B------:R-:W-:Y:S04]  /*13730*/  STL.64 [R1+0x13d0], R134 ;  /* 0x0013d08601007387 */ /* 0x000fe80000100a00 */
[----:B------:R-:W-:Y:S04]  /*13740*/  STL.64 [R1+0x13c8], R132 ;  /* 0x0013c88401007387 */ /* 0x000fe80000100a00 */
[----:B------:R-:W2:Y:S04]  /*13750*/  LDL.LU.64 R76, [R1+0x4c0] ;  /* 0x0004c000014c7983 */ /* 0x000ea80000300a00 */
[----:B------:R-:W2:Y:S04]  /*13760*/  LDL.LU.64 R78, [R1+0x4c8] ;  /* 0x0004c800014e7983 */ /* 0x000ea80000300a00 */
[----:B------:R-:W-:Y:S04]  /*13770*/  STL.64 [R1+0x13e0], R170 ;  /* 0x0013e0aa01007387 */ /* 0x000fe80000100a00 */
[----:B------:R-:W-:Y:S04]  /*13780*/  STL.64 [R1+0x13d8], R168 ;  /* 0x0013d8a801007387 */ /* 0x000fe80000100a00 */
[----:B------:R-:W2:Y:S04]  /*13790*/  LDL.LU.64 R68, [R1+0x4b0] ;  /* 0x0004b00001447983 */ /* 0x000ea80000300a00 */
[----:B------:R-:W2:Y:S04]  /*137a0*/  LDL.LU.64 R70, [R1+0x4b8] ;  /* 0x0004b80001467983 */ /* 0x000ea80000300a00 */
[----:B------:R-:W2:Y:S04]  /*137b0*/  LDL.LU.64 R64, [R1+0x4a0] ;  /* 0x0004a00001407983 */ /* 0x000ea80000300a00 */
[----:B------:R-:W2:Y:S04]  /*137c0*/  LDL.LU.64 R66, [R1+0x4a8] ;  /* 0x0004a80001427983 */ /* 0x000ea80000300a00 */
[----:B------:R-:W2:Y:S04]  /*137d0*/  LDL.LU.64 R72, [R1+0x490] ;  /* 0x0004900001487983 */ /* 0x000ea80000300a00 */
[----:B------:R-:W2:Y:S01]  /*137e0*/  LDL.LU.64 R74, [R1+0x498] ;  /* 0x00049800014a7983 */ /* 0x000ea20000300a00 */
[C---:B------:R-:W-:Y:S03]  /*137f0*/  HMMA.1688.F32.TF32 R144, R200.reuse, R4, R56 ;  /* 0x00000004c890723c */ /* 0x040fe60000081038 */
[----:B---3--:R-:W3:Y:S04]  /*13800*/  LDL.LU.64 R60, [R1+0x480] ;  /* 0x00048000013c7983 */ /* 0x008ee80000300a00 */
[----:B------:R-:W3:Y:S04]  /*13810*/  LDL.LU.64 R62, [R1+0x488] ;  /* 0x00048800013e7983 */ /* 0x000ee80000300a00 */
[----:B------:R-:W3:Y:S04]  /*13820*/  LDL.LU.64 R56, [R1+0x470] ;  /* 0x0004700001387983 */ /* 0x000ee80000300a00 */
[----:B------:R-:W3:Y:S08]  /*13830*/  LDL.LU.64 R58, [R1+0x478] ;  /* 0x00047800013a7983 */ /* 0x000ef00000300a00 */
[----:B------:R-:W-:Y:S04]  /*13840*/  STL.64 [R1+0x13f0], R146 ;  /* 0x0013f09201007387 */ /* 0x000fe80000100a00 */
[----:B------:R-:W-:Y:S01]  /*13850*/  STL.64 [R1+0x13e8], R144 ;  /* 0x0013e89001007387 */ /* 0x000fe20000100a00 */
[C---:B----4-:R-:W-:Y:S06]  /*13860*/  HMMA.1688.F32.TF32 R148, R200.reuse, R212, R80 ;  /* 0x000000d4c894723c */ /* 0x050fec0000081050 */
[C---:B------:R-:W-:Y:S06]  /*13870*/  HMMA.1688.F32.TF32 R152, R200.reuse, R208, R52 ;  /* 0x000000d0c898723c */ /* 0x040fec0000081034 */
[C---:B--2---:R-:W-:Y:S11]  /*13880*/  HMMA.1688.F32.TF32 R156, R200.reuse, R44, R48 ;  /* 0x0000002cc89c723c */ /* 0x044ff60000081030 */
[----:B------:R-:W-:Y:S04]  /*13890*/  STL.64 [R1+0x1400], R150 ;  /* 0x0014009601007387 */ /* 0x000fe80000100a00 */
[----:B------:R-:W-:Y:S04]  /*138a0*/  STL.64 [R1+0x13f8], R148 ;  /* 0x0013f89401007387 */ /* 0x000fe80000100a00 */
[----:B------:R-:W-:Y:S04]  /*138b0*/  STL.64 [R1+0x1410], R154 ;  /* 0x0014109a01007387 */ /* 0x000fe80000100a00 */
[----:B------:R-:W-:Y:S04]  /*138c0*/  STL.64 [R1+0x1408], R152 ;  /* 0x0014089801007387 */ /* 0x000fe80000100a00 */
[----:B------:R-:W2:Y:S04]  /*138d0*/  LDL.LU.64 R52, [R1+0x4d0] ;  /* 0x0004d00001347983 */ /* 0x000ea80000300a00 */
[----:B------:R-:W2:Y:S04]  /*138e0*/  LDL.LU.64 R54, [R1+0x4d8] ;  /* 0x0004d80001367983 */ /* 0x000ea80000300a00 */
[----:B------:R-:W4:Y:S04]  /*138f0*/  LDL.LU.64 R48, [R1+0x500] ;  /* 0x0005000001307983 */ /* 0x000f280000300a00 */
[----:B------:R-:W4:Y:S01]  /*13900*/  LDL.LU.64 R50, [R1+0x508] ;  /* 0x0005080001327983 */ /* 0x000f220000300a00 */
[C---:B------:R-:W-:Y:S06]  /*13910*/  HMMA.1688.F32.TF32 R164, R200.reuse, R40, R76 ;  /* 0x00000028c8a4723c */ /* 0x040fec000008104c */
[----:B------:R-:W-:Y:S01]  /*13920*/  HMMA.1688.F32.TF32 R136, R200, R36, R68 ;  /* 0x00000024c888723c */ /* 0x000fe20000081044 */
[----:B------:R-:W-:Y:S04]  /*13930*/  STL.64 [R1+0x1420], R158 ;  /* 0x0014209e01007387 */ /* 0x000fe80000100a00 */
[----:B------:R-:W-:-:S12]  /*13940*/  STL.64 [R1+0x1418], R156 ;  /* 0x0014189c01007387 */ /* 0x000fd80000100a00 */
[----:B------:R-:W-:Y:S04]  /*13950*/  STL.64 [R1+0x1430], R166 ;  /* 0x001430a601007387 */ /* 0x000fe80000100a00 */
[----:B------:R-:W-:Y:S01]  /*13960*/  STL.64 [R1+0x1428], R164 ;  /* 0x001428a401007387 */ /* 0x000fe20000100a00 */
[C---:B------:R-:W-:Y:S03]  /*13970*/  HMMA.1688.F32.TF32 R228, R200.reuse, R32, R64 ;  /* 0x00000020c8e4723c */ /* 0x040fe60000081040 */
[----:B------:R-:W4:Y:S04]  /*13980*/  LDL.LU.64 R68, [R1+0x510] ;  /* 0x0005100001447983 */ /* 0x000f280000300a00 */
[----:B------:R-:W4:Y:S04]  /*13990*/  LDL.LU.64 R70, [R1+0x518] ;  /* 0x0005180001467983 */ /* 0x000f280000300a00 */
[----:B------:R-:W-:Y:S04]  /*139a0*/  STL.64 [R1+0x1440], R138 ;  /* 0x0014408a01007387 */ /* 0x000fe80000100a00 */
[----:B------:R-:W-:Y:S01]  /*139b0*/  STL.64 [R1+0x1438], R136 ;  /* 0x0014388801007387 */ /* 0x000fe20000100a00 */
[C---:B---3--:R-:W-:Y:S03]  /*139c0*/  HMMA.1688.F32.TF32 R196, R200.reuse, R24, R60 ;  /* 0x00000018c8c4723c */ /* 0x048fe6000008103c */
[----:B------:R-:W3:Y:S04]  /*139d0*/  LDL.LU.64 R64, [R1+0x530] ;  /* 0x0005300001407983 */ /* 0x000ee80000300a00 */
[----:B------:R-:W3:Y:S01]  /*139e0*/  LDL.LU.64 R66, [R1+0x538] ;  /* 0x0005380001427983 */ /* 0x000ee20000300a00 */
[C---:B------:R-:W-:Y:S03]  /*139f0*/  HMMA.1688.F32.TF32 R192, R200.reuse, R28, R72 ;  /* 0x0000001cc8c0723c */ /* 0x040fe60000081048 */
[----:B------:R-:W3:Y:S04]  /*13a00*/  LDL.LU.64 R60, [R1+0x550] ;  /* 0x00055000013c7983 */ /* 0x000ee80000300a00 */
[----:B------:R-:W3:Y:S01]  /*13a10*/  LDL.LU.64 R62, [R1+0x558] ;  /* 0x00055800013e7983 */ /* 0x000ee20000300a00 */
[----:B------:R-:W-:Y:S03]  /*13a20*/  HMMA.1688.F32.TF32 R200, R200, R20, R56 ;  /* 0x00000014c8c8723c */ /* 0x000fe60000081038 */
[----:B------:R-:W3:Y:S04]  /*13a30*/  LDL.LU.64 R56, [R1+0x560] ;  /* 0x0005600001387983 */ /* 0x000ee80000300a00 */
[----:B------:R-:W3:Y:S01]  /*13a40*/  LDL.LU.64 R58, [R1+0x568] ;  /* 0x00056800013a7983 */ /* 0x000ee20000300a00 */
[C---:B--2---:R-:W-:Y:S03]  /*13a50*/  HMMA.1688.F32.TF32 R204, R108.reuse, R224, R52 ;  /* 0x000000e06ccc723c */ /* 0x044fe60000081034 */
[----:B------:R-:W2:Y:S04]  /*13a60*/  LDL.LU.64 R52, [R1+0x580] ;  /* 0x0005800001347983 */ /* 0x000ea80000300a00 */
[----:B------:R-:W2:Y:S01]  /*13a70*/  LDL.LU.64 R54, [R1+0x588] ;  /* 0x0005880001367983 */ /* 0x000ea20000300a00 */
[----:B----4-:R-:W-:-:S15]  /*13a80*/  HMMA.1688.F32.TF32 R232, R108, R220, R48 ;  /* 0x000000dc6ce8723c */ /* 0x010fde0000081030 */
[----:B------:R-:W-:Y:S04]  /*13a90*/  STL [R1+0x12c0], R204 ;  /* 0x0012c0cc01007387 */ /* 0x000fe80000100800 */
[----:B------:R-:W-:Y:S04]  /*13aa0*/  STL [R1+0x12bc], R205 ;  /* 0x0012bccd01007387 */ /* 0x000fe80000100800 */
[----:B------:R-:W-:Y:S04]  /*13ab0*/  STL [R1+0x12b8], R206 ;  /* 0x0012b8ce01007387 */ /* 0x000fe80000100800 */
[----:B------:R-:W-:Y:S04]  /*13ac0*/  STL [R1+0x12b4], R207 ;  /* 0x0012b4cf01007387 */ /* 0x000fe80000100800 */
[----:B------:R-:W4:Y:S04]  /*13ad0*/  LDL.LU.64 R48, [R1+0x5b0] ;  /* 0x0005b00001307983 */ /* 0x000f280000300a00 */
[----:B------:R-:W4:Y:S01]  /*13ae0*/  LDL.LU.64 R50, [R1+0x5b8] ;  /* 0x0005b80001327983 */ /* 0x000f220000300a00 */
[C---:B------:R-:W-:Y:S03]  /*13af0*/  HMMA.1688.F32.TF32 R176, R108.reuse, R216, R68 ;  /* 0x000000d86cb0723c */ /* 0x040fe60000081044 */
[----:B------:R-:W-:Y:S03]  /*13b00*/  STL [R1+0x12d0], R232 ;  /* 0x0012d0e801007387 */ /* 0x000fe60000100800 */
[C---:B---3--:R-:W-:Y:S06]  /*13b10*/  HMMA.1688.F32.TF32 R180, R108.reuse, R8, R64 ;  /* 0x000000086cb4723c */ /* 0x048fec0000081040 */
[C---:B------:R-:W-:Y:S06]  /*13b20*/  HMMA.1688.F32.TF32 R184, R108.reuse, R16, R60 ;  /* 0x000000106cb8723c */ /* 0x040fec000008103c */
[C---:B------:R-:W-:Y:S01]  /*13b30*/  HMMA.1688.F32.TF32 R188, R108.reuse, R12, R56 ;  /* 0x0000000c6cbc723c */ /* 0x040fe20000081038 */
        /* <DEDUP_REMOVED lines=19> */
[----:B------:R-:W3:Y:S04]  /*13c70*/  LDL.LU.64 R68, [R1+0x5c0] ;  /* 0x0005c00001447983 */ /* 0x000ee80000300a00 */
[----:B------:R-:W3:Y:S01]  /*13c80*/  LDL.LU.64 R70, [R1+0x5c8] ;  /* 0x0005c80001467983 */ /* 0x000ee20000300a00 */
[C---:B--2---:R-:W-:Y:S06]  /*13c90*/  HMMA.1688.F32.TF32 R64, R108.reuse, R4, R52 ;  /* 0x000000046c40723c */ /* 0x044fec0000081034 */
[----:B----4-:R-:W-:-:S15]  /*13ca0*/  HMMA.1688.F32.TF32 R48, R108, R212, R48 ;  /* 0x000000d46c30723c */ /* 0x010fde0000081030 */
[----:B------:R-:W-:-:S02]  /*13cb0*/  NOP ;  /* 0x0000000000007918 */ /* 0x000fc40000000000 */
[----:B------:R-:W-:Y:S04]  /*13cc0*/  STL [R1+0x1318], R64 ;  /* 0x0013184001007387 */ /* 0x000fe80000100800 */
[----:B------:R-:W-:Y:S04]  /*13cd0*/  STL [R1+0x1314], R65 ;  /* 0x0013144101007387 */ /* 0x000fe80000100800 */
[----:B------:R-:W-:Y:S04]  /*13ce0*/  STL [R1+0x1310], R66 ;  /* 0x0013104201007387 */ /* 0x000fe80000100800 */
[----:B------:R2:W-:Y:S04]  /*13cf0*/  STL [R1+0x130c], R67 ;  /* 0x00130c4301007387 */ /* 0x0005e80000100800 */
[----:B------:R-:W4:Y:S04]  /*13d00*/  LDL.LU.64 R60, [R1+0x6b0] ;  /* 0x0006b000013c7983 */ /* 0x000f280000300a00 */
[----:B------:R-:W4:Y:S01]  /*13d10*/  LDL.LU.64 R62, [R1+0x6b8] ;  /* 0x0006b800013e7983 */ /* 0x000f220000300a00 */
[----:B-1----:R-:W-:-:S03]  /*13d20*/  IMAD.MOV.U32 R190, RZ, RZ, R48 ;  /* 0x000000ffffbe7224 */ /* 0x002fc600078e0030 */
[----:B------:R-:W4:Y:S01]  /*13d30*/  LDL.LU.64 R56, [R1+0x6a0] ;  /* 0x0006a00001387983 */ /* 0x000f220000300a00 */
[----:B---3--:R-:W-:Y:S01]  /*13d40*/  IMAD.MOV.U32 R191, RZ, RZ, R49 ;  /* 0x000000ffffbf7224 */ /* 0x008fe200078e0031 */
[----:B------:R-:W-:Y:S01]  /*13d50*/  MOV R184, R50 ;  /* 0x0000003200b87202 */ /* 0x000fe20000000f00 */
[----:B------:R-:W-:Y:S01]  /*13d60*/  IMAD.MOV.U32 R185, RZ, RZ, R51 ;  /* 0x000000ffffb97224 */ /* 0x000fe200078e0033 */
        /* <DEDUP_REMOVED lines=17> */
[----:B------:R-:W-:Y:S04]  /*13e80*/  STL [R1+0x1328], R185 ;  /* 0x001328b901007387 */ /* 0x000fe80000100800 */
[----:B------:R-:W-:Y:S01]  /*13e90*/  STL [R1+0x1324], R184 ;  /* 0x001324b801007387 */ /* 0x000fe20000100800 */
[----:B------:R-:W-:Y:S03]  /*13ea0*/  HMMA.1688.F32.TF32 R68, R108, R208, R68 ;  /* 0x000000d06c44723c */ /* 0x000fe60000081044 */
[----:B------:R-:W-:Y:S04]  /*13eb0*/  STL [R1+0x1320], R191 ;  /* 0x001320bf01007387 */ /* 0x000fe80000100800 */
[----:B------:R-:W-:Y:S04]  /*13ec0*/  STL [R1+0x131c], R190 ;  /* 0x00131cbe01007387 */ /* 0x000fe80000100800 */
[----:B------:R-:W3:Y:S04]  /*13ed0*/  LDL.LU.64 R80, [R1+0x650] ;  /* 0x0006500001507983 */ /* 0x000ee80000300a00 */
[----:B------:R-:W3:Y:S09]  /*13ee0*/  LDL.LU.64 R82, [R1+0x658] ;  /* 0x0006580001527983 */ /* 0x000ef20000300a00 */
[----:B--2---:R-:W-:-:S02]  /*13ef0*/  IMAD.MOV.U32 R67, RZ, RZ, R69 ;  /* 0x000000ffff437224 */ /* 0x004fc400078e0045 */
[----:B------:R-:W-:-:S03]  /*13f00*/  IMAD.MOV.U32 R66, RZ, RZ, R68 ;  /* 0x000000ffff427224 */ /* 0x000fc600078e0044 */
[----:B------:R-:W-:Y:S04]  /*13f10*/  STL [R1+0x1330], R67 ;  /* 0x0013304301007387 */ /* 0x000fe80000100800 */
[----:B------:R1:W-:Y:S04]  /*13f20*/  STL [R1+0x132c], R66 ;  /* 0x00132c4201007387 */ /* 0x0003e80000100800 */
[----:B------:R-:W2:Y:S04]  /*13f30*/  LDL.LU.64 R84, [R1+0x6e0] ;  /* 0x0006e00001547983 */ /* 0x000ea80000300a00 */
[----:B------:R-:W2:Y:S04]  /*13f40*/  LDL.LU.64 R86, [R1+0x6e8] ;  /* 0x0006e80001567983 */ /* 0x000ea80000300a00 */
[----:B------:R-:W2:Y:S04]  /*13f50*/  LDL.LU.64 R88, [R1+0x6d0] ;  /* 0x0006d00001587983 */ /* 0x000ea80000300a00 */
[----:B------:R-:W2:Y:S04]  /*13f60*/  LDL.LU.64 R90, [R1+0x6d8] ;  /* 0x0006d800015a7983 */ /* 0x000ea80000300a00 */
[----:B------:R-:W2:Y:S04]  /*13f70*/  LDL.LU.64 R64, [R1+0x6c0] ;  /* 0x0006c00001407983 */ /* 0x000ea80000300a00 */
[----:B-1----:R-:W2:Y:S01]  /*13f80*/  LDL.LU.64 R66, [R1+0x6c8] ;  /* 0x0006c80001427983 */ /* 0x002ea20000300a00 */
[----:B------:R-:W-:Y:S01]  /*13f90*/  IMAD.MOV.U32 R188, RZ, RZ, R70 ;  /* 0x000000ffffbc7224 */ /* 0x000fe200078e0046 */
[----:B------:R-:W-:Y:S01]  /*13fa0*/  MOV R189, R71 ;  /* 0x0000004700bd7202 */ /* 0x000fe20000000f00 */
[C---:B----4-:R-:W-:Y:S01]  /*13fb0*/  HMMA.1688.F32.TF32 R248, R108.reuse, R44, R60 ;  /* 0x0000002c6cf8723c */ /* 0x050fe2000008103c */
[----:B------:R-:W4:Y:S04]  /*13fc0*/  LDL.LU.64 R60, [R1+0x640] ;  /* 0x00064000013c7983 */ /* 0x000f280000300a00 */
[----:B------:R-:W4:Y:S01]  /*13fd0*/  LDL.LU.64 R62, [R1+0x648] ;  /* 0x00064800013e7983 */ /* 0x000f220000300a00 */
[----:B---3--:R-:W-:Y:S03]  /*13fe0*/  HMMA.1688.F32.TF32 R68, R108, R36, R48 ;  /* 0x000000246c44723c */ /* 0x008fe60000081030 */
[----:B------:R-:W3:Y:S04]  /*13ff0*/  LDL.LU.64 R48, [R1+0x630] ;  /* 0x0006300001307983 */ /* 0x000ee80000300a00 */
[----:B------:R-:W3:Y:S04]  /*14000*/  LDL.LU.64 R50, [R1+0x638] ;  /* 0x0006380001327983 */ /* 0x000ee80000300a00 */
[----:B------:R-:W4:Y:S04]  /*14010*/  LDL.LU.64 R132, [R1+0x5e0] ;  /* 0x0005e00001847983 */ /* 0x000f280000300a00 */
[----:B------:R-:W4:Y:S04]  /*14020*/  LDL.LU.64 R134, [R1+0x5e8] ;  /* 0x0005e80001867983 */ /* 0x000f280000300a00 */
[----:B------:R-:W4:Y:S04]  /*14030*/  LDL.LU.64 R128, [R1+0x5d0] ;  /* 0x0005d00001807983 */ /* 0x000f280000300a00 */
[----:B------:R-:W4:Y:S04]  /*14040*/  LDL.LU.64 R130, [R1+0x5d8] ;  /* 0x0005d80001827983 */ /* 0x000f280000300a00 */
[----:B------:R-:W4:Y:S04]  /*14050*/  LDL.LU.64 R124, [R1+0x5a0] ;  /* 0x0005a000017c7983 */ /* 0x000f280000300a00 */
[----:B------:R-:W4:Y:S04]  /*14060*/  LDL.LU.64 R126, [R1+0x5a8] ;  /* 0x0005a800017e7983 */ /* 0x000f280000300a00 */
[----:B------:R-:W4:Y:S04]  /*14070*/  LDL.LU.64 R116, [R1+0x570] ;  /* 0x0005700001747983 */ /* 0x000f280000300a00 */
[----:B------:R-:W4:Y:S01]  /*14080*/  LDL.LU.64 R118, [R1+0x578] ;  /* 0x0005780001767983 */ /* 0x000f220000300a00 */
[C---:B------:R-:W-:Y:S06]  /*14090*/  HMMA.1688.F32.TF32 R112, R120.reuse, R224, R92 ;  /* 0x000000e07870723c */ /* 0x040fec000008105c */
[----:B--2---:R-:W-:Y:S01]  /*140a0*/  HMMA.1688.F32.TF32 R92, R120, R4, R64 ;  /* 0x00000004785c723c */ /* 0x004fe20000081040 */
[----:B------:R-:W2:Y:S04]  /*140b0*/  LDL.LU.64 R64, [R1+0x540] ;  /* 0x0005400001407983 */ /* 0x000ea80000300a00 */
[----:B------:R-:W2:Y:S01]  /*140c0*/  LDL.LU.64 R66, [R1+0x548] ;  /* 0x0005480001427983 */ /* 0x000ea20000300a00 */
[C---:B------:R-:W-:Y:S06]  /*140d0*/  HMMA.1688.F32.TF32 R56, R108.reuse, R40, R56 ;  /* 0x000000286c38723c */ /* 0x040fec0000081038 */
[C---:B------:R-:W-:Y:S06]  /*140e0*/  HMMA.1688.F32.TF32 R52, R108.reuse, R32, R52 ;  /* 0x000000206c34723c */ /* 0x040fec0000081034 */
[C---:B------:R-:W-:Y:S06]  /*140f0*/  HMMA.1688.F32.TF32 R100, R108.reuse, R28, R100 ;  /* 0x0000001c6c64723c */ /* 0x040fec0000081064 */
[C---:B------:R-:W-:Y:S06]  /*14100*/  HMMA.1688.F32.TF32 R104, R108.reuse, R24, R104 ;  /* 0x000000186c68723c */ /* 0x040fec0000081068 */
[----:B------:R-:W-:Y:S01]  /*14110*/  HMMA.1688.F32.TF32 R108, R108, R20, R96 ;  /* 0x000000146c6c723c */ /* 0x000fe20000081060 */
[----:B------:R-:W-:-:S02]  /*14120*/  IMAD.MOV.U32 R140, RZ, RZ, R30 ;  /* 0x000000ffff8c7224 */ /* 0x000fc400078e001e */
[----:B------:R-:W-:Y:S01]  /*14130*/  IMAD.MOV.U32 R141, RZ, RZ, R31 ;  /* 0x000000ffff8d7224 */ /* 0x000fe200078e001f */
[----:B------:R-:W-:Y:S01]  /*14140*/  MOV R143, R35 ;  /* 0x00000023008f7202 */ /* 0x000fe20000000f00 */
[----:B------:R-:W-:Y:S01]  /*14150*/  IMAD.MOV.U32 R142, RZ, RZ, R34 ;  /* 0x000000ffff8e7224 */ /* 0x000fe200078e0022 */
[C---:B---3--:R-:W-:Y:S06]  /*14160*/  HMMA.1688.F32.TF32 R48, R120.reuse, R208, R48 ;  /* 0x000000d07830723c */ /* 0x048fec0000081030 */
[C---:B----4-:R-:W-:Y:S01]  /*14170*/  HMMA.1688.F32.TF32 R96, R120.reuse, R212, R60 ;  /* 0x000000d47860723c */ /* 0x050fe2000008103c */
[----:B------:R-:W3:Y:S04]  /*14180*/  LDL.LU.64 R60, [R1+0x520] ;  /* 0x00052000013c7983 */ /* 0x000ee80000300a00 */
[----:B------:R-:W3:Y:S01]  /*14190*/  LDL.LU.64 R62, [R1+0x528] ;  /* 0x00052800013e7983 */ /* 0x000ee20000300a00 */
[----:B------:R-:W-:-:S12]  /*141a0*/  HMMA.1688.F32.TF32 R116, R120, R32, R116 ;  /* 0x000000207874723c */ /* 0x000fd80000081074 */
[----:B------:R-:W-:Y:S02]  /*141b0*/  IMAD.MOV.U32 R204, RZ, RZ, R48 ;  /* 0x000000ffffcc7224 */ /* 0x000fe400078e0030 */
[----:B------:R-:W-:Y:S02]  /*141c0*/  IMAD.MOV.U32 R205, RZ, RZ, R49 ;  /* 0x000000ffffcd7224 */ /* 0x000fe400078e0031 */
[----:B------:R-:W-:Y:S01]  /*141d0*/  IMAD.MOV.U32 R206, RZ, RZ, R50 ;  /* 0x000000ffffce7224 */ /* 0x000fe200078e0032 */
[----:B------:R-:W4:Y:S01]  /*141e0*/  LDL.LU.64 R48, [R1+0x4e0] ;  /* 0x0004e00001307983 */ /* 0x000f220000300a00 */
[----:B------:R-:W-:-:S03]  /*141f0*/  IMAD.MOV.U32 R207, RZ, RZ, R51 ;  /* 0x000000ffffcf7224 */ /* 0x000fc600078e0033 */
[----:B------:R-:W4:Y:S03]  /*14200*/  LDL.LU.64 R50, [R1+0x4e8] ;  /* 0x0004e80001327983 */ /* 0x000f260000300a00 */
[----:B------:R-:W-:Y:S01]  /*14210*/  IMAD.MOV.U32 R186, RZ, RZ, R116 ;  /* 0x000000ffffba7224 */ /* 0x000fe200078e0074 */
[----:B------:R-:W-:Y:S01]  /*14220*/  MOV R182, R119 ;  /* 0x0000007700b67202 */ /* 0x000fe20000000f00 */
[----:B------:R-:W-:Y:S02]  /*14230*/  IMAD.MOV.U32 R180, RZ, RZ, R117 ;  /* 0x000000ffffb47224 */ /* 0x000fe400078e0075 */
[----:B------:R-:W-:Y:S02]  /*14240*/  IMAD.MOV.U32 R181, RZ, RZ, R118 ;  /* 0x000000ffffb57224 */ /* 0x000fe400078e0076 */
[----:B--2---:R-:W-:-:S15]  /*14250*/  HMMA.1688.F32.TF32 R116, R120, R28, R64 ;  /* 0x0000001c7874723c */ /* 0x004fde0000081040 */
[----:B------:R-:W-:-:S09]  /*14260*/  NOP ;  /* 0x0000000000007918 */ /* 0x000fd20000000000 */
[----:B------:R-:W-:Y:S02]  /*14270*/  IMAD.MOV.U32 R191, RZ, RZ, R116 ;  /* 0x000000ffffbf7224 */ /* 0x000fe400078e0074 */
[----:B------:R-:W-:Y:S02]  /*14280*/  IMAD.MOV.U32 R190, RZ, RZ, R117 ;  /* 0x000000ffffbe7224 */ /* 0x000fe400078e0075 */
[----:B------:R-:W-:Y:S02]  /*14290*/  IMAD.MOV.U32 R116, RZ, RZ, R38 ;  /* 0x000000ffff747224 */ /* 0x000fe400078e0026 */
[----:B------:R-:W-:Y:S01]  /*142a0*/  IMAD.MOV.U32 R64, RZ, RZ, R118 ;  /* 0x000000ffff407224 */ /* 0x000fe200078e0076 */
[----:B------:R-:W2:Y:S01]  /*142b0*/  LDL.LU R38, [R1+0x1544] ;  /* 0x0015440001267983 */ /* 0x000ea20000300800 */
[----:B------:R-:W-:Y:S01]  /*142c0*/  IMAD.MOV.U32 R117, RZ, RZ, R39 ;  /* 0x000000ffff757224 */ /* 0x000fe200078e0027 */
[----:B------:R-:W-:Y:S01]  /*142d0*/  MOV R118, R42 ;  /* 0x0000002a00767202 */ /* 0x000fe20000000f00 */
[----:B------:R-:W-:Y:S01]  /*142e0*/  IMAD.MOV.U32 R65, RZ, RZ, R119 ;  /* 0x000000ffff417224 */ /* 0x000fe200078e0077 */
[----:B------:R-:W3:Y:S01]  /*142f0*/  LDL.LU R39, [R1+0x1540] ;  /* 0x0015400001277983 */ /* 0x000ee20000300800 */
[----:B------:R-:W-:-:S03]  /*14300*/  IMAD.MOV.U32 R119, RZ, RZ, R43 ;  /* 0x000000ffff777224 */ /* 0x000fc600078e002b */
[----:B------:R-:W3:Y:S04]  /*14310*/  LDL.LU R42, [R1+0x153c] ;  /* 0x00153c00012a7983 */ /* 0x000ee80000300800 */
[----:B------:R-:W3:Y:S04]  /*14320*/  LDL.LU R43, [R1+0x1538] ;  /* 0x00153800012b7983 */ /* 0x000ee80000300800 */
[----:B------:R-:W3:Y:S04]  /*14330*/  LDL.LU R30, [R1+0x1534] ;  /* 0x00153400011e7983 */ /* 0x000ee80000300800 */
[----:B------:R-:W3:Y:S04]  /*14340*/  LDL.LU R31, [R1+0x1530] ;  /* 0x00153000011f7983 */ /* 0x000ee80000300800 */
[----:B------:R-:W3:Y:S04]  /*14350*/  LDL.LU R34, [R1+0x152c] ;  /* 0x00152c0001227983 */ /* 0x000ee80000300800 */
[----:B------:R-:W3:Y:S01]  /*14360*/  LDL.LU R35, [R1+0x1528] ;  /* 0x0015280001237983 */ /* 0x000ee20000300800 */
[C---:B------:R-:W-:Y:S06]  /*14370*/  HMMA.1688.F32.TF32 R124, R120.reuse, R36, R124 ;  /* 0x00000024787c723c */ /* 0x040fec000008107c */
[----:B------:R-:W-:Y:S01]  /*14380*/  HMMA.1688.F32.TF32 R128, R120, R40, R128 ;  /* 0x000000287880723c */ /* 0x000fe20000081080 */
[----:B------:R-:W-:-:S02]  /*14390*/  IMAD.MOV.U32 R172, RZ, RZ, R19 ;  /* 0x000000ffffac7224 */ /* 0x000fc400078e0013 */
[----:B------:R-:W3:Y:S03]  /*143a0*/  LDL.LU R19, [R1+0x1524] ;  /* 0x0015240001137983 */ /* 0x000ee60000300800 */
[----:B------:R-:W-:Y:S01]  /*143b0*/  HMMA.1688.F32.TF32 R132, R120, R44, R132 ;  /* 0x0000002c7884723c */ /* 0x000fe20000081084 */
[----:B------:R-:W-:Y:S02]  /*143c0*/  IMAD.MOV.U32 R173, RZ, RZ, R18 ;  /* 0x000000ffffad7224 */ /* 0x000fe400078e0012 */
[----:B------:R-:W3:Y:S01]  /*143d0*/  LDL.LU R18, [R1+0x1520] ;  /* 0x0015200001127983 */ /* 0x000ee20000300800 */
[----:B------:R-:W-:Y:S02]  /*143e0*/  IMAD.MOV.U32 R174, RZ, RZ, R15 ;  /* 0x000000ffffae7224 */ /* 0x000fe400078e000f */
[----:B------:R-:W-:Y:S01]  /*143f0*/  IMAD.MOV.U32 R175, RZ, RZ, R14 ;  /* 0x000000ffffaf7224 */ /* 0x000fe200078e000e */
[----:B------:R-:W3:Y:S04]  /*14400*/  LDL.LU R15, [R1+0x151c] ;  /* 0x00151c00010f7983 */ /* 0x000ee80000300800 */
[----:B------:R-:W3:Y:S01]  /*14410*/  LDL.LU R14, [R1+0x1518] ;  /* 0x00151800010e7983 */ /* 0x000ee20000300800 */
[----:B------:R-:W-:Y:S01]  /*14420*/  IMAD.MOV.U32 R240, RZ, RZ, R7 ;  /* 0x000000fffff07224 */ /* 0x000fe200078e0007 */
[----:B------:R-:W-:Y:S01]  /*14430*/  MOV R241, R6 ;  /* 0x0000000600f17202 */ /* 0x000fe20000000f00 */
[----:B------:R-:W-:-:S02]  /*14440*/  IMAD.MOV.U32 R242, RZ, RZ, R215 ;  /* 0x000000fffff27224 */ /* 0x000fc400078e00d7 */
[----:B------:R-:W-:Y:S02]  /*14450*/  IMAD.MOV.U32 R183, RZ, RZ, R124 ;  /* 0x000000ffffb77224 */ /* 0x000fe400078e007c */
[----:B------:R-:W-:Y:S01]  /*14460*/  IMAD.MOV.U32 R243, RZ, RZ, R214 ;  /* 0x000000fffff37224 */ /* 0x000fe200078e00d6 */
[----:B------:R-:W-:Y:S01]  /*14470*/  MOV R177, R126 ;  /* 0x0000007e00b17202 */ /* 0x000fe20000000f00 */
[----:B------:R-:W-:Y:S02]  /*14480*/  IMAD.MOV.U32 R176, RZ, RZ, R125 ;  /* 0x000000ffffb07224 */ /* 0x000fe400078e007d */
[----:B------:R-:W-:Y:S01]  /*14490*/  IMAD.MOV.U32 R124, RZ, RZ, R27 ;  /* 0x000000ffff7c7224 */ /* 0x000fe200078e001b */
[----:B------:R-:W-:Y:S01]  /*144a0*/  MOV R126, R23 ;  /* 0x00000017007e7202 */ /* 0x000fe20000000f00 */
[----:B------:R-:W-:Y:S02]  /*144b0*/  IMAD.MOV.U32 R125, RZ, RZ, R26 ;  /* 0x000000ffff7d7224 */ /* 0x000fe400078e001a */
[----:B------:R-:W-:Y:S01]  /*144c0*/  IMAD.MOV.U32 R178, RZ, RZ, R127 ;  /* 0x000000ffffb27224 */ /* 0x000fe200078e007f */
[----:B------:R-:W-:Y:S01]  /*144d0*/  HMMA.1688.F32.TF32 R72, R120, R220, R72 ;  /* 0x000000dc7848723c */ /* 0x000fe20000081048 */
[----:B------:R-:W-:Y:S01]  /*144e0*/  IMAD.MOV.U32 R179, RZ, RZ, R128 ;  /* 0x000000ffffb37224 */ /* 0x000fe200078e0080 */
[----:B------:R-:W-:Y:S01]  /*144f0*/  MOV R187, R129 ;  /* 0x0000008100bb7202 */ /* 0x000fe20000000f00 */
[----:B------:R-:W-:Y:S01]  /*14500*/  IMAD.MOV.U32 R127, RZ, RZ, R22 ;  /* 0x000000ffff7f7224 */ /* 0x000fe200078e0016 */
[----:B------:R-:W-:-:S03]  /*14510*/  MOV R232, R132 ;  /* 0x0000008400e87202 */ /* 0x000fc60000000f00 */
[----:B------:R-:W-:Y:S02]  /*14520*/  IMAD.MOV.U32 R221, RZ, RZ, R130 ;  /* 0x000000ffffdd7224 */ /* 0x000fe400078e0082 */
[----:B------:R-:W-:Y:S02]  /*14530*/  IMAD.MOV.U32 R220, RZ, RZ, R131 ;  /* 0x000000ffffdc7224 */ /* 0x000fe400078e0083 */
[----:B------:R-:W-:Y:S02]  /*14540*/  IMAD.MOV.U32 R233, RZ, RZ, R133 ;  /* 0x000000ffffe97224 */ /* 0x000fe400078e0085 */
[----:B------:R-:W-:Y:S02]  /*14550*/  IMAD.MOV.U32 R234, RZ, RZ, R134 ;  /* 0x000000ffffea7224 */ /* 0x000fe400078e0086 */
[----:B------:R-:W-:Y:S01]  /*14560*/  IMAD.MOV.U32 R235, RZ, RZ, R135 ;  /* 0x000000ffffeb7224 */ /* 0x000fe200078e0087 */
[----:B----4-:R-:W-:-:S15]  /*14570*/  HMMA.1688.F32.TF32 R48, R120, R20, R48 ;  /* 0x000000147830723c */ /* 0x010fde0000081030 */
[----:B------:R-:W-:-:S09]  /*14580*/  NOP ;  /* 0x0000000000007918 */ /* 0x000fd20000000000 */
[----:B------:R-:W-:Y:S01]  /*14590*/  IMAD.MOV.U32 R67, RZ, RZ, R48 ;  /* 0x000000ffff437224 */ /* 0x000fe200078e0030 */
[----:B------:R-:W-:Y:S01]  /*145a0*/  MOV R66, R49 ;  /* 0x0000003100427202 */ /* 0x000fe20000000f00 */
[----:B------:R-:W-:Y:S01]  /*145b0*/  IMAD.MOV.U32 R185, RZ, RZ, R50 ;  /* 0x000000ffffb97224 */ /* 0x000fe200078e0032 */
[----:B------:R-:W-:Y:S01]  /*145c0*/  MOV R48, R211 ;  /* 0x000000d300307202 */ /* 0x000fe20000000f00 */
[----:B------:R-:W-:Y:S01]  /*145d0*/  IMAD.MOV.U32 R49, RZ, RZ, R210 ;  /* 0x000000ffff317224 */ /* 0x000fe200078e00d2 */
[----:B------:R-:W4:Y:S01]  /*145e0*/  LDL.LU R211, [R1+0x1514] ;  /* 0x0015140001d37983 */ /* 0x000f220000300800 */
[----:B------:R-:W-:Y:S02]  /*145f0*/  IMAD.MOV.U32 R184, RZ, RZ, R51 ;  /* 0x000000ffffb87224 */ /* 0x000fe400078e0033 */
[----:B------:R-:W-:Y:S01]  /*14600*/  IMAD.MOV.U32 R50, RZ, RZ, R47 ;  /* 0x000000ffff327224 */ /* 0x000fe200078e002f */
[----:B------:R-:W4:Y:S01]  /*14610*/  LDL.LU R210, [R1+0x1510] ;  /* 0x0015100001d27983 */ /* 0x000f220000300800 */
[----:B------:R-:W-:-:S03]  /*14620*/  IMAD.MOV.U32 R51, RZ, RZ, R46 ;  /* 0x000000ffff337224 */ /* 0x000fc600078e002e */
[----:B------:R-:W4:Y:S04]  /*14630*/  LDL.LU R47, [R1+0x150c] ;  /* 0x00150c00012f7983 */ /* 0x000f280000300800 */
        /* <DEDUP_REMOVED lines=8> */
[----:B------:R-:W4:Y:S01]  /*146c0*/  LDL.LU R22, [R1+0x14e8] ;  /* 0x0014e80001167983 */ /* 0x000f220000300800 */
[----:B--2---:R-:W-:Y:S01]  /*146d0*/  MOV R131, R38 ;  /* 0x0000002600837202 */ /* 0x004fe20000000f00 */
[----:B---3--:R-:W-:-:S02]  /*146e0*/  IMAD.MOV.U32 R130, RZ, RZ, R39 ;  /* 0x000000ffff827224 */ /* 0x008fc400078e0027 */
[----:B------:R-:W-:Y:S02]  /*146f0*/  IMAD.MOV.U32 R129, RZ, RZ, R42 ;  /* 0x000000ffff817224 */ /* 0x000fe400078e002a */
[----:B------:R-:W-:Y:S02]  /*14700*/  IMAD.MOV.U32 R128, RZ, RZ, R43 ;  /* 0x000000ffff807224 */ /* 0x000fe400078e002b */
[----:B------:R-:W2:Y:S04]  /*14710*/  LDL.LU R43, [R1+0x14e4] ;  /* 0x0014e400012b7983 */ /* 0x000ea80000300800 */
[----:B------:R-:W3:Y:S04]  /*14720*/  LDL.LU R42, [R1+0x14e0] ;  /* 0x0014e000012a7983 */ /* 0x000ee80000300800 */
[----:B------:R-:W3:Y:S01]  /*14730*/  LDL.LU R39, [R1+0x14dc] ;  /* 0x0014dc0001277983 */ /* 0x000ee20000300800 */
[----:B------:R-:W-:-:S02]  /*14740*/  IMAD.MOV.U32 R134, RZ, RZ, R31 ;  /* 0x000000ffff867224 */ /* 0x000fc400078e001f */
[----:B------:R-:W-:Y:S01]  /*14750*/  IMAD.MOV.U32 R133, RZ, RZ, R34 ;  /* 0x000000ffff857224 */ /* 0x000fe200078e0022 */
[----:B------:R-:W3:Y:S01]  /*14760*/  LDL.LU R38, [R1+0x14d8] ;  /* 0x0014d80001267983 */ /* 0x000ee20000300800 */
[----:B------:R-:W-:-:S03]  /*14770*/  IMAD.MOV.U32 R132, RZ, RZ, R35 ;  /* 0x000000ffff847224 */ /* 0x000fc600078e0023 */
[----:B------:R-:W3:Y:S01]  /*14780*/  LDL.LU R35, [R1+0x14d4] ;  /* 0x0014d40001237983 */ /* 0x000ee20000300800 */
[----:B------:R-:W-:-:S03]  /*14790*/  IMAD.MOV.U32 R135, RZ, RZ, R30 ;  /* 0x000000ffff877224 */ /* 0x000fc600078e001e */
[----:B------:R-:W3:Y:S04]  /*147a0*/  LDL.LU R34, [R1+0x14d0] ;  /* 0x0014d00001227983 */ /* 0x000ee80000300800 */
[----:B------:R-:W3:Y:S04]  /*147b0*/  LDL.LU R31, [R1+0x14cc] ;  /* 0x0014cc00011f7983 */ /* 0x000ee80000300800 */
[----:B------:R-:W3:Y:S01]  /*147c0*/  LDL.LU R30, [R1+0x14c8] ;  /* 0x0014c800011e7983 */ /* 0x000ee20000300800 */
[C---:B------:R-:W-:Y:S03]  /*147d0*/  HMMA.1688.F32.TF32 R60, R120.reuse, R24, R60 ;  /* 0x00000018783c723c */ /* 0x040fe6000008103c */
[----:B------:R-:W3:Y:S04]  /*147e0*/  LDL.LU R136, [R1+0x7c0] ;  /* 0x0007c00001887983 */ /* 0x000ee80000300800 */
[----:B------:R-:W3:Y:S04]  /*147f0*/  LDL.LU R137, [R1+0x7c4] ;  /* 0x0007c40001897983 */ /* 0x000ee80000300800 */
[----:B------:R-:W3:Y:S04]  /*14800*/  LDL.LU R138, [R1+0x7c8] ;  /* 0x0007c800018a7983 */ /* 0x000ee80000300800 */
[----:B------:R-:W3:Y:S01]  /*14810*/  LDL.LU R139, [R1+0x7cc] ;  /* 0x0007cc00018b7983 */ /* 0x000ee20000300800 */
[----:B------:R-:W-:Y:S01]  /*14820*/  MOV R168, R14 ;  /* 0x0000000e00a87202 */ /* 0x000fe20000000f00 */
[----:B------:R-:W-:Y:S01]  /*14830*/  IMAD.MOV.U32 R169, RZ, RZ, R15 ;  /* 0x000000ffffa97224 */ /* 0x000fe200078e000f */
[----:B------:R-:W-:Y:S01]  /*14840*/  HMMA.1688.F32.TF32 R76, R120, R216, R76 ;  /* 0x000000d8784c723c */ /* 0x000fe2000008104c */
[----:B------:R-:W-:-:S02]  /*14850*/  IMAD.MOV.U32 R170, RZ, RZ, R18 ;  /* 0x000000ffffaa7224 */ /* 0x000fc400078e0012 */
[----:B------:R-:W-:-:S03]  /*14860*/  IMAD.MOV.U32 R171, RZ, RZ, R19 ;  /* 0x000000ffffab7224 */ /* 0x000fc600078e0013 */
[----:B------:R-:W-:Y:S01]  /*14870*/  HMMA.1688.F32.TF32 R80, R120, R8, R80 ;  /* 0x000000087850723c */ /* 0x000fe20000081050 */
[----:B------:R-:W-:Y:S01]  /*14880*/  MOV R217, R60 ;  /* 0x0000003c00d97202 */ /* 0x000fe20000000f00 */
[----:B------:R-:W-:Y:S01]  /*14890*/  IMAD.MOV.U32 R216, RZ, RZ, R61 ;  /* 0x000000ffffd87224 */ /* 0x000fe200078e003d */
[----:B------:R-:W-:Y:S01]  /*148a0*/  MOV R61, R226 ;  /* 0x000000e2003d7202 */ /* 0x000fe20000000f00 */
[----:B------:R-:W-:-:S03]  /*148b0*/  IMAD.MOV.U32 R60, RZ, RZ, R10 ;  /* 0x000000ffff3c7224 */ /* 0x000fc600078e000a */
[----:B------:R-:W-:Y:S02]  /*148c0*/  IMAD.MOV.U32 R9, RZ, RZ, R62 ;  /* 0x000000ffff097224 */ /* 0x000fe400078e003e */
[----:B------:R-:W-:Y:S02]  /*148d0*/  IMAD.MOV.U32 R62, RZ, RZ, R227 ;  /* 0x000000ffff3e7224 */ /* 0x000fe400078e00e3 */
[----:B------:R-:W-:Y:S02]  /*148e0*/  IMAD.MOV.U32 R8, RZ, RZ, R63 ;  /* 0x000000ffff087224 */ /* 0x000fe400078e003f */
[----:B------:R-:W-:Y:S02]  /*148f0*/  IMAD.MOV.U32 R63, RZ, RZ, R11 ;  /* 0x000000ffff3f7224 */ /* 0x000fe400078e000b */
[----:B------:R-:W-:Y:S01]  /*14900*/  IMAD.MOV.U32 R160, RZ, RZ, R218 ;  /* 0x000000ffffa07224 */ /* 0x000fe200078e00da */
[----:B------:R-:W-:Y:S01]  /*14910*/  MOV R162, R223 ;  /* 0x000000df00a27202 */ /* 0x000fe20000000f00 */
[----:B------:R-:W-:-:S02]  /*14920*/  IMAD.MOV.U32 R161, RZ, RZ, R222 ;  /* 0x000000ffffa17224 */ /* 0x000fc400078e00de */
[----:B------:R-:W-:Y:S01]  /*14930*/  IMAD.MOV.U32 R163, RZ, RZ, R219 ;  /* 0x000000ffffa37224 */ /* 0x000fe200078e00db */
[----:B----4-:R-:W-:Y:S01]  /*14940*/  MOV R147, R211 ;  /* 0x000000d300937202 */ /* 0x010fe20000000f00 */
[----:B------:R-:W-:Y:S02]  /*14950*/  IMAD.MOV.U32 R146, RZ, RZ, R210 ;  /* 0x000000ffff927224 */ /* 0x000fe400078e00d2 */
[----:B------:R-:W-:Y:S02]  /*14960*/  IMAD.MOV.U32 R145, RZ, RZ, R47 ;  /* 0x000000ffff917224 */ /* 0x000fe400078e002f */
[----:B------:R-:W-:Y:S02]  /*14970*/  IMAD.MOV.U32 R144, RZ, RZ, R46 ;  /* 0x000000ffff907224 */ /* 0x000fe400078e002e */
[----:B------:R-:W-:Y:S02]  /*14980*/  IMAD.MOV.U32 R151, RZ, RZ, R7 ;  /* 0x000000ffff977224 */ /* 0x000fe400078e0007 */
[----:B------:R-:W-:-:S02]  /*14990*/  IMAD.MOV.U32 R155, RZ, RZ, R27 ;  /* 0x000000ffff9b7224 */ /* 0x000fc400078e001b */
[----:B------:R-:W-:Y:S02]  /*149a0*/  IMAD.MOV.U32 R154, RZ, RZ, R26 ;  /* 0x000000ffff9a7224 */ /* 0x000fe400078e001a */
[----:B------:R-:W-:Y:S01]  /*149b0*/  IMAD.MOV.U32 R153, RZ, RZ, R23 ;  /* 0x000000ffff997224 */ /* 0x000fe200078e0017 */
[----:B------:R-:W-:Y:S02]  /*149c0*/  MOV R152, R22 ;  /* 0x0000001600987202 */ /* 0x000fe40000000f00 */
[----:B------:R-:W4:Y:S04]  /*149d0*/  LDL.LU R22, [R1+0x14c4] ;  /* 0x0014c40001167983 */ /* 0x000f280000300800 */
[----:B------:R-:W4:Y:S04]  /*149e0*/  LDL.LU R23, [R1+0x14c0] ;  /* 0x0014c00001177983 */ /* 0x000f280000300800 */
[----:B------:R-:W4:Y:S04]  /*149f0*/  LDL.LU R26, [R1+0x14bc] ;  /* 0x0014bc00011a7983 */ /* 0x000f280000300800 */
[----:B------:R-:W4:Y:S01]  /*14a00*/  LDL.LU R27, [R1+0x14b8] ;  /* 0x0014b800011b7983 */ /* 0x000f220000300800 */
[----:B------:R-:W-:-:S02]  /*14a10*/  IMAD.MOV.U32 R148, RZ, RZ, R214 ;  /* 0x000000ffff947224 */ /* 0x000fc400078e00d6 */
[----:B------:R-:W-:Y:S02]  /*14a20*/  IMAD.MOV.U32 R149, RZ, RZ, R215 ;  /* 0x000000ffff957224 */ /* 0x000fe400078e00d7 */
[----:B------:R-:W-:Y:S02]  /*14a30*/  IMAD.MOV.U32 R150, RZ, RZ, R6 ;  /* 0x000000ffff967224 */ /* 0x000fe400078e0006 */
[----:B--2---:R-:W-:Y:S01]  /*14a40*/  IMAD.MOV.U32 R159, RZ, RZ, R43 ;  /* 0x000000ffff9f7224 */ /* 0x004fe200078e002b */
[----:B---3--:R-:W-:Y:S01]  /*14a50*/  MOV R158, R42 ;  /* 0x0000002a009e7202 */ /* 0x008fe20000000f00 */
[----:B------:R-:W-:Y:S02]  /*14a60*/  IMAD.MOV.U32 R157, RZ, RZ, R39 ;  /* 0x000000ffff9d7224 */ /* 0x000fe400078e0027 */
[----:B------:R-:W-:Y:S02]  /*14a70*/  IMAD.MOV.U32 R156, RZ, RZ, R38 ;  /* 0x000000ffff9c7224 */ /* 0x000fe400078e0026 */
[----:B------:R-:W-:-:S02]  /*14a80*/  IMAD.MOV.U32 R167, RZ, RZ, R35 ;  /* 0x000000ffffa77224 */ /* 0x000fc400078e0023 */
[----:B------:R-:W-:Y:S01]  /*14a90*/  IMAD.MOV.U32 R166, RZ, RZ, R34 ;  /* 0x000000ffffa67224 */ /* 0x000fe200078e0022 */
[----:B------:R-:W-:Y:S01]  /*14aa0*/  MOV R165, R31 ;  /* 0x0000001f00a57202 */ /* 0x000fe20000000f00 */
[----:B------:R-:W-:Y:S02]  /*14ab0*/  IMAD.MOV.U32 R164, RZ, RZ, R30 ;  /* 0x000000ffffa47224 */ /* 0x000fe400078e001e */
[----:B------:R-:W2:Y:S04]  /*14ac0*/  LDL.LU R30, [R1+0x14b4] ;  /* 0x0014b400011e7983 */ /* 0x000ea80000300800 */
[----:B------:R-:W2:Y:S04]  /*14ad0*/  LDL.LU R31, [R1+0x14b0] ;  /* 0x0014b000011f7983 */ /* 0x000ea80000300800 */
[----:B------:R-:W3:Y:S04]  /*14ae0*/  LDL.LU R34, [R1+0x14ac] ;  /* 0x0014ac0001227983 */ /* 0x000ee80000300800 */
[----:B------:R-:W3:Y:S04]  /*14af0*/  LDL.LU R35, [R1+0x14a8] ;  /* 0x0014a80001237983 */ /* 0x000ee80000300800 */
[----:B------:R-:W4:Y:S04]  /*14b00*/  LDL.LU R38, [R1+0x14a4] ;  /* 0x0014a40001267983 */ /* 0x000f280000300800 */
[----:B------:R-:W4:Y:S04]  /*14b10*/  LDL.LU R39, [R1+0x14a0] ;  /* 0x0014a00001277983 */ /* 0x000f280000300800 */
        /* <DEDUP_REMOVED lines=15> */
[----:B------:R-:W4:Y:S04]  /*14c10*/  LDL.LU R226, [R1+0x1460] ;  /* 0x0014600001e27983 */ /* 0x000f280000300800 */
[----:B------:R-:W4:Y:S04]  /*14c20*/  LDL.LU R227, [R1+0x145c] ;  /* 0x00145c0001e37983 */ /* 0x000f280000300800 */
[----:B------:R-:W3:Y:S04]  /*14c30*/  LDL.LU R11, [R1+0x1458] ;  /* 0x00145800010b7983 */ /* 0x000ee80000300800 */
[----:B------:R-:W2:Y:S04]  /*14c40*/  LDL.LU R218, [R1+0x1454] ;  /* 0x0014540001da7983 */ /* 0x000ea80000300800 */
[----:B------:R-:W2:Y:S04]  /*14c50*/  LDL.LU R222, [R1+0x1450] ;  /* 0x0014500001de7983 */ /* 0x000ea80000300800 */
[----:B------:R-:W2:Y:S04]  /*14c60*/  LDL.LU R223, [R1+0x144c] ;  /* 0x00144c0001df7983 */ /* 0x000ea80000300800 */
[----:B------:R-:W2:Y:S01]  /*14c70*/  LDL.LU R219, [R1+0x1448] ;  /* 0x0014480001db7983 */ /* 0x000ea20000300800 */
[C---:B------:R-:W-:Y:S06]  /*14c80*/  HMMA.1688.F32.TF32 R84, R120.reuse, R16, R84 ;  /* 0x000000107854723c */ /* 0x040fec0000081054 */
[----:B------:R-:W-:Y:S06]  /*14c90*/  HMMA.1688.F32.TF32 R88, R120, R12, R88 ;  /* 0x0000000c7858723c */ /* 0x000fec0000081058 */
[----:B----4-:R-:W-:-:S15]  /*14ca0*/  HMMA.1688.F32.TF32 R120, R236, R226, R136 ;  /* 0x000000e2ec78723c */ /* 0x010fde0000081088 */
[----:B------:R-:W-:-:S09]  /*14cb0*/  NOP ;  /* 0x0000000000007918 */ /* 0x000fd20000000000 */
[----:B------:R-:W-:Y:S01]  /*14cc0*/  IMAD.MOV.U32 R41, RZ, RZ, R120 ;  /* 0x000000ffff297224 */ /* 0x000fe200078e0078 */
[----:B------:R-:W-:Y:S01]  /*14cd0*/  MOV R36, R123 ;  /* 0x0000007b00247202 */ /* 0x000fe20000000f00 */
[----:B------:R-:W-:Y:S02]  /*14ce0*/  IMAD.MOV.U32 R40, RZ, RZ, R121 ;  /* 0x000000ffff287224 */ /* 0x000fe400078e0079 */
[----:B------:R-:W-:Y:S02]  /*14cf0*/  IMAD.MOV.U32 R37, RZ, RZ, R122 ;  /* 0x000000ffff257224 */ /* 0x000fe400078e007a */
[C---:B---3--:R-:W-:Y:S06]  /*14d00*/  HMMA.1688.F32.TF32 R120, R236.reuse, R10, R152 ;  /* 0x0000000aec78723c */ /* 0x048fec0000081098 */
[C---:B--2---:R-:W-:Y:S06]  /*14d10*/  HMMA.1688.F32.TF32 R164, R236.reuse, R222, R164 ;  /* 0x000000deeca4723c */ /* 0x044fec00000810a4 */
[C---:B------:R-:W-:Y:S06]  /*14d20*/  HMMA.1688.F32.TF32 R136, R236.reuse, R218, R156 ;  /* 0x000000daec88723c */ /* 0x040fec000008109c */
[----:B------:R-:W-:Y:S06]  /*14d30*/  HMMA.1688.F32.TF32 R148, R236, R18, R148 ;  /* 0x00000012ec94723c */ /* 0x000fec0000081094 */
[----:B------:R-:W-:-:S02]  /*14d40*/  IMAD.MOV.U32 R33, RZ, RZ, R120 ;  /* 0x000000ffff217224 */ /* 0x000fc400078e0078 */
[----:B------:R-:W-:Y:S02]  /*14d50*/  IMAD.MOV.U32 R32, RZ, RZ, R121 ;  /* 0x000000ffff207224 */ /* 0x000fe400078e0079 */
[----:B------:R-:W-:Y:S02]  /*14d60*/  IMAD.MOV.U32 R29, RZ, RZ, R122 ;  /* 0x000000ffff1d7224 */ /* 0x000fe400078e007a */
[----:B------:R-:W-:Y:S02]  /*14d70*/  IMAD.MOV.U32 R28, RZ, RZ, R123 ;  /* 0x000000ffff1c7224 */ /* 0x000fe400078e007b */
[C---:B------:R-:W-:Y:S01]  /*14d80*/  HMMA.1688.F32.TF32 R120, R236.reuse, R14, R144 ;  /* 0x0000000eec78723c */ /* 0x040fe20000081090 */
[----:B------:R-:W-:Y:S04]  /*14d90*/  STL [R1+0x1294], R36 ;  /* 0x0012942401007387 */ /* 0x000fe80000100800 */
[----:B------:R-:W-:Y:S04]  /*14da0*/  STL [R1+0x1290], R40 ;  /* 0x0012902801007387 */ /* 0x000fe80000100800 */
[----:B------:R-:W-:Y:S04]  /*14db0*/  STL [R1+0x128c], R41 ;  /* 0x00128c2901007387 */ /* 0x000fe80000100800 */
[----:B------:R-:W-:Y:S04]  /*14dc0*/  STL [R1+0x1288], R37 ;  /* 0x0012882501007387 */ /* 0x000fe80000100800 */
[----:B------:R-:W-:Y:S04]  /*14dd0*/  STL.64 [R1+0x480], R164 ;  /* 0x000480a401007387 */ /* 0x000fe80000100a00 */
[----:B------:R-:W-:Y:S04]  /*14de0*/  STL.64 [R1+0x488], R166 ;  /* 0x000488a601007387 */ /* 0x000fe80000100a00 */
[----:B------:R-:W-:Y:S04]  /*14df0*/  STL.64 [R1+0x490], R136 ;  /* 0x0004908801007387 */ /* 0x000fe80000100a00 */
[----:B------:R1:W-:Y:S04]  /*14e00*/  STL.64 [R1+0x498], R138 ;  /* 0x0004988a01007387 */ /* 0x0003e80000100a00 */
[----:B------:R-:W-:Y:S04]  /*14e10*/  STL [R1+0x1260], R28 ;  /* 0x0012601c01007387 */ /* 0x000fe80000100800 */
[----:B------:R-:W-:Y:S04]  /*14e20*/  STL [R1+0x125c], R32 ;  /* 0x00125c2001007387 */ /* 0x000fe80000100800 */
[----:B------:R-:W-:Y:S01]  /*14e30*/  STL [R1+0x1258], R33 ;  /* 0x0012582101007387 */ /* 0x000fe20000100800 */
[C---:B-1----:R-:W-:Y:S03]  /*14e40*/  HMMA.1688.F32.TF32 R136, R236.reuse, R6, R168 ;  /* 0x00000006ec88723c */ /* 0x042fe600000810a8 */
[----:B------:R-:W-:Y:S04]  /*14e50*/  STL [R1+0x1254], R29 ;  /* 0x0012541d01007387 */ /* 0x000fe80000100800 */
[----:B------:R-:W-:Y:S01]  /*14e60*/  STL.64 [R1+0x500], R148 ;  /* 0x0005009401007387 */ /* 0x000fe20000100a00 */
[C---:B------:R-:W-:Y:S03]  /*14e70*/  HMMA.1688.F32.TF32 R132, R236.reuse, R214, R132 ;  /* 0x000000d6ec84723c */ /* 0x040fe60000081084 */
[----:B------:R-:W-:Y:S04]  /*14e80*/  STL.64 [R1+0x508], R150 ;  /* 0x0005089601007387 */ /* 0x000fe80000100a00 */
[----:B------:R-:W-:Y:S04]  /*14e90*/  STL.64 [R1+0x540], R120 ;  /* 0x0005407801007387 */ /* 0x000fe80000100a00 */
[----:B------:R1:W-:Y:S02]  /*14ea0*/  STL.64 [R1+0x548], R122 ;  /* 0x0005487a01007387 */ /* 0x0003e40000100a00 */
[C---:B-1----:R-:W-:Y:S02]  /*14eb0*/  HMMA.1688.F32.TF32 R120, R236.reuse, R210, R128 ;  /* 0x000000d2ec78723c */ /* 0x042fe40000081080 */
[----:B------:R-:W-:Y:S04]  /*14ec0*/  STL.64 [R1+0x560], R136 ;  /* 0x0005608801007387 */ /* 0x000fe80000100a00 */
[----:B------:R-:W-:Y:S01]  /*14ed0*/  STL.64 [R1+0x568], R138 ;  /* 0x0005688a01007387 */ /* 0x000fe20000100a00 */
[C---:B------:R-:W-:Y:S03]  /*14ee0*/  HMMA.1688.F32.TF32 R128, R236.reuse, R46, R124 ;  /* 0x0000002eec80723c */ /* 0x040fe6000008107c */
[----:B------:R-:W-:Y:S03]  /*14ef0*/  STL.64 [R1+0x5a0], R132 ;  /* 0x0005a08401007387 */ /* 0x000fe60000100a00 */
[C---:B------:R-:W-:Y:S01]  /*14f00*/  HMMA.1688.F32.TF32 R124, R236.reuse, R42, R60 ;  /* 0x0000002aec7c723c */ /* 0x040fe2000008103c */
[----:B------:R-:W-:Y:S05]  /*14f10*/  STL.64 [R1+0x5a8], R134 ;  /* 0x0005a88601007387 */ /* 0x000fea0000100a00 */
[C---:B------:R-:W-:Y:S04]  /*14f20*/  HMMA.1688.F32.TF32 R60, R236.reuse, R34, R48 ;  /* 0x00000022ec3c723c */ /* 0x040fe80000081030 */
[----:B------:R-:W-:Y:S04]  /*14f30*/  STL.64 [R1+0x760], R120 ;  /* 0x0007607801007387 */ /* 0x000fe80000100a00 */
[----:B------:R1:W-:Y:S02]  /*14f40*/  STL.64 [R1+0x768], R122 ;  /* 0x0007687a01007387 */ /* 0x0003e40000100a00 */
[C---:B-1----:R-:W-:Y:S02]  /*14f50*/  HMMA.1688.F32.TF32 R120, R236.reuse, R38, R240 ;  /* 0x00000026ec78723c */ /* 0x042fe400000810f0 */
[----:B------:R-:W-:Y:S04]  /*14f60*/  STL.64 [R1+0x7f0], R128 ;  /* 0x0007f08001007387 */ /* 0x000fe80000100a00 */
[----:B------:R-:W-:Y:S01]  /*14f70*/  STL.64 [R1+0x7f8], R130 ;  /* 0x0007f88201007387 */ /* 0x000fe20000100a00 */
[C---:B------:R-:W-:Y:S03]  /*14f80*/  HMMA.1688.F32.TF32 R48, R236.reuse, R30, R172 ;  /* 0x0000001eec30723c */ /* 0x040fe600000810ac */
[----:B------:R-:W-:Y:S04]  /*14f90*/  STL.64 [R1+0x880], R124 ;  /* 0x0008807c01007387 */ /* 0x000fe80000100a00 */
[----:B------:R-:W-:Y:S09]  /*14fa0*/  STL.64 [R1+0x888], R126 ;  /* 0x0008887e01007387 */ /* 0x000ff20000100a00 */
[----:B------:R-:W-:Y:S04]  /*14fb0*/  STL.64 [R1+0x910], R120 ;  /* 0x0009107801007387 */ /* 0x000fe80000100a00 */
[----:B------:R1:W-:Y:S04]  /*14fc0*/  STL.64 [R1+0x918], R122 ;  /* 0x0009187a01007387 */ /* 0x0003e80000100a00 */
[----:B------:R-:W-:Y:S04]  /*14fd0*/  STL.64 [R1+0x900], R60 ;  /* 0x0009003c01007387 */ /* 0x000fe80000100a00 */
[----:B------:R2:W-:Y:S01]  /*14fe0*/  STL.64 [R1+0x908], R62 ;  /* 0x0009083e01007387 */ /* 0x0005e20000100a00 */
[C---:B-1----:R-:W-:Y:S06]  /*14ff0*/  HMMA.1688.F32.TF32 R120, R236.reuse, R26, R160 ;  /* 0x0000001aec78723c */ /* 0x042fec00000810a0 */
[----:B--2---:R-:W-:Y:S01]  /*15000*/  HMMA.1688.F32.TF32 R60, R236, R22, R140 ;  /* 0x00000016ec3c723c */ /* 0x004fe2000008108c */
[----:B------:R-:W-:Y:S04]  /*15010*/  STL.64 [R1+0x8f0], R48 ;  /* 0x0008f03001007387 */ /* 0x000fe80000100a00 */
[----:B------:R1:W-:Y:S04]  /*15020*/  STL.64 [R1+0x8f8], R50 ;  /* 0x0008f83201007387 */ /* 0x0003e80000100a00 */
[----:B------:R-:W-:Y:S04]  /*15030*/  LDS R236, [R0+UR5+0x2180] ;  /* 0x0021800500ec7984 */ /* 0x000fe80008000800 */
[----:B------:R-:W-:Y:S04]  /*15040*/  LDS R238, [R0+UR5+0x3180] ;  /* 0x0031800500ee7984 */ /* 0x000fe80008000800 */
[----:B------:R-:W-:Y:S01]  /*15050*/  STL.64 [R1+0x8e0], R120 ;  /* 0x0008e07801007387 */ /* 0x000fe20000100a00 */
[----:B-1----:R-:W-:Y:S03]  /*15060*/  HMMA.1688.F32.TF32 R48, R244, R226, R116 ;  /* 0x000000e2f430723c */ /* 0x002fe60000081074 */
[----:B------:R-:W-:Y:S04]  /*15070*/  STL.64 [R1+0x8e8], R122 ;  /* 0x0008e87a01007387 */ /* 0x000fe80000100a00 */
[----:B------:R1:W-:Y:S04]  /*15080*/  STL.64 [R1+0x8d0], R60 ;  /* 0x0008d03c01007387 */ /* 0x0003e80000100a00 */
[----:B------:R2:W-:Y:S04]  /*15090*/  STL.64 [R1+0x8d8], R62 ;  /* 0x0008d83e01007387 */ /* 0x0005e80000100a00 */
[----:B------:R-:W3:Y:S04]  /*150a0*/  LDL.LU R116, [R1+0x370] ;  /* 0x0003700001747983 */ /* 0x000ee80000300800 */
[----:B------:R-:W3:Y:S04]  /*150b0*/  LDL.LU R117, [R1+0x374] ;  /* 0x0003740001757983 */ /* 0x000ee80000300800 */
[----:B------:R-:W3:Y:S04]  /*150c0*/  LDL.LU R118, [R1+0x378] ;  /* 0x0003780001767983 */ /* 0x000ee80000300800 */
[----:B------:R-:W3:Y:S04]  /*150d0*/  LDL.LU R119, [R1+0x37c] ;  /* 0x00037c0001777983 */ /* 0x000ee80000300800 */
[----:B------:R-:W4:Y:S04]  /*150e0*/  LDL.LU R140, [R1+0x380] ;  /* 0x00038000018c7983 */ /* 0x000f280000300800 */
[----:B------:R-:W4:Y:S04]  /*150f0*/  LDL.LU R141, [R1+0x384] ;  /* 0x00038400018d7983 */ /* 0x000f280000300800 */
[----:B------:R-:W4:Y:S04]  /*15100*/  LDL.LU R142, [R1+0x388] ;  /* 0x00038800018e7983 */ /* 0x000f280000300800 */
[----:B------:R-:W4:Y:S04]  /*15110*/  LDL.LU R143, [R1+0x38c] ;  /* 0x00038c00018f7983 */ /* 0x000f280000300800 */
        /* <DEDUP_REMOVED lines=8> */
[----:B-1----:R-:W3:Y:S04]  /*151a0*/  LDL.LU R60, [R1+0x3d0] ;  /* 0x0003d000013c7983 */ /* 0x002ee80000300800 */
[----:B------:R-:W3:Y:S04]  /*151b0*/  LDL.LU R61, [R1+0x3d4] ;  /* 0x0003d400013d7983 */ /* 0x000ee80000300800 */
[----:B--2---:R-:W3:Y:S04]  /*151c0*/  LDL.LU R62, [R1+0x3d8] ;  /* 0x0003d800013e7983 */ /* 0x004ee80000300800 */
[----:B------:R-:W3:Y:S04]  /*151d0*/  LDL.LU R63, [R1+0x3dc] ;  /* 0x0003dc00013f7983 */ /* 0x000ee80000300800 */
[----:B------:R-:W2:Y:S04]  /*151e0*/  LDL.LU R124, [R1+0x3e0] ;  /* 0x0003e000017c7983 */ /* 0x000ea80000300800 */
[----:B------:R-:W2:Y:S04]  /*151f0*/  LDL.LU R125, [R1+0x3e4] ;  /* 0x0003e400017d7983 */ /* 0x000ea80000300800 */
[----:B------:R-:W2:Y:S04]  /*15200*/  LDL.LU R126, [R1+0x3e8] ;  /* 0x0003e800017e7983 */ /* 0x000ea80000300800 */
[----:B------:R-:W2:Y:S04]  /*15210*/  LDL.LU R127, [R1+0x3ec] ;  /* 0x0003ec00017f7983 */ /* 0x000ea80000300800 */
        /* <DEDUP_REMOVED lines=8> */
[----:B------:R-:W2:Y:S04]  /*152a0*/  LDL.LU R148, [R1+0x430] ;  /* 0x0004300001947983 */ /* 0x000ea80000300800 */
        /* <DEDUP_REMOVED lines=18> */
[----:B------:R-:W2:Y:S01]  /*153d0*/  LDL.LU R131, [R1+0x3fc] ;  /* 0x0003fc0001837983 */ /* 0x000ea20000300800 */
[----:B------:R-:W-:-:S03]  /*153e0*/  MOV R209, R48 ;  /* 0x0000003000d17202 */ /* 0x000fc60000000f00 */
[----:B------:R-:W2:Y:S01]  /*153f0*/  LDL.LU R240, [R1+0x3c0] ;  /* 0x0003c00001f07983 */ /* 0x000ea20000300800 */
[----:B------:R-:W-:-:S03]  /*15400*/  IMAD.MOV.U32 R208, RZ, RZ, R49 ;  /* 0x000000ffffd07224 */ /* 0x000fc600078e0031 */
[----:B------:R-:W2:Y:S01]  /*15410*/  LDL.LU R241, [R1+0x3c4] ;  /* 0x0003c40001f17983 */ /* 0x000ea20000300800 */
[----:B------:R-:W-:-:S03]  /*15420*/  IMAD.MOV.U32 R45, RZ, RZ, R50 ;  /* 0x000000ffff2d7224 */ /* 0x000fc600078e0032 */
[----:B------:R-:W2:Y:S01]  /*15430*/  LDL.LU R242, [R1+0x3c8] ;  /* 0x0003c80001f27983 */ /* 0x000ea20000300800 */
[----:B------:R-:W-:-:S03]  /*15440*/  IMAD.MOV.U32 R44, RZ, RZ, R51 ;  /* 0x000000ffff2c7224 */ /* 0x000fc600078e0033 */
[----:B------:R-:W2:Y:S04]  /*15450*/  LDL.LU R243, [R1+0x3cc] ;  /* 0x0003cc0001f37983 */ /* 0x000ea80000300800 */
[----:B------:R-:W2:Y:S04]  /*15460*/  LDL.LU R48, [R1+0x3b0] ;  /* 0x0003b00001307983 */ /* 0x000ea80000300800 */
[----:B------:R-:W2:Y:S04]  /*15470*/  LDL.LU R49, [R1+0x3b4] ;  /* 0x0003b40001317983 */ /* 0x000ea80000300800 */
[----:B------:R-:W2:Y:S04]  /*15480*/  LDL.LU R50, [R1+0x3b8] ;  /* 0x0003b80001327983 */ /* 0x000ea80000300800 */
[----:B------:R-:W2:Y:S04]  /*15490*/  LDL.LU R51, [R1+0x3bc] ;  /* 0x0003bc0001337983 */ /* 0x000ea80000300800 */
[----:B------:R-:W-:Y:S04]  /*154a0*/  STL [R1+0x12a4], R44 ;  /* 0x0012a42c01007387 */ /* 0x000fe80000100800 */
[----:B------:R-:W-:Y:S04]  /*154b0*/  STL [R1+0x12a0], R45 ;  /* 0x0012a02d01007387 */ /* 0x000fe80000100800 */
[----:B------:R-:W-:Y:S04]  /*154c0*/  STL [R1+0x129c], R208 ;  /* 0x00129cd001007387 */ /* 0x000fe80000100800 */
[----:B------:R-:W-:Y:S04]  /*154d0*/  STL [R1+0x1298], R209 ;  /* 0x001298d101007387 */ /* 0x000fe80000100800 */
[----:B------:R-:W-:Y:S04]  /*154e0*/  LDS R237, [R252+UR5+0x2180] ;  /* 0x00218005fced7984 */ /* 0x000fe80008000800 */
[----:B------:R-:W-:Y:S01]  /*154f0*/  LDS R239, [R252+UR5+0x3180] ;  /* 0x00318005fcef7984 */ /* 0x000fe20008000800 */
[C---:B----4-:R-:W-:Y:S06]  /*15500*/  HMMA.1688.F32.TF32 R136, R244.reuse, R218, R152 ;  /* 0x000000daf488723c */ /* 0x050fec0000081098 */
[C---:B---3--:R-:W-:Y:S06]  /*15510*/  HMMA.1688.F32.TF32 R156, R244.reuse, R222, R156 ;  /* 0x000000def49c723c */ /* 0x048fec000008109c */
[----:B--2---:R-:W-:-:S15]  /*15520*/  HMMA.1688.F32.TF32 R120, R244, R10, R148 ;  /* 0x0000000af478723c */ /* 0x004fde0000081094 */
[----:B------:R-:W-:-:S02]  /*15530*/  NOP ;  /* 0x0000000000007918 */ /* 0x000fc40000000000 */
[----:B------:R-:W-:Y:S04]  /*15540*/  STL.64 [R1+0x450], R156 ;  /* 0x0004509c01007387 */ /* 0x000fe80000100a00 */
[----:B------:R-:W-:Y:S04]  /*15550*/  STL.64 [R1+0x458], R158 ;  /* 0x0004589e01007387 */ /* 0x000fe80000100a00 */
[----:B------:R-:W-:Y:S01]  /*15560*/  STL.64 [R1+0x440], R136 ;  /* 0x0004408801007387 */ /* 0x000fe20000100a00 */
[C---:B------:R-:W-:Y:S03]  /*15570*/  HMMA.1688.F32.TF32 R132, R244.reuse, R6, R132 ;  /* 0x00000006f484723c */ /* 0x040fe60000081084 */
[----:B------:R1:W-:Y:S03]  /*15580*/  STL.64 [R1+0x448], R138 ;  /* 0x0004488a01007387 */ /* 0x0003e60000100a00 */
[C---:B------:R-:W-:Y:S06]  /*15590*/  HMMA.1688.F32.TF32 R124, R244.reuse, R210, R124 ;  /* 0x000000d2f47c723c */ /* 0x040fec000008107c */
[----:B-1----:R-:W-:Y:S01]  /*155a0*/  HMMA.1688.F32.TF32 R136, R244, R14, R168 ;  /* 0x0000000ef488723c */ /* 0x002fe200000810a8 */
[----:B------:R-:W-:-:S05]  /*155b0*/  IMAD.MOV.U32 R20, RZ, RZ, R123 ;  /* 0x000000ffff147224 */ /* 0x000fca00078e007b */
[----:B------:R-:W-:Y:S01]  /*155c0*/  HMMA.1688.F32.TF32 R144, R244, R18, R144 ;  /* 0x00000012f490723c */ /* 0x000fe20000081090 */
[----:B------:R-:W-:-:S05]  /*155d0*/  IMAD.MOV.U32 R21, RZ, RZ, R122 ;  /* 0x000000ffff157224 */ /* 0x000fca00078e007a */
[C---:B------:R-:W-:Y:S06]  /*155e0*/  HMMA.1688.F32.TF32 R60, R244.reuse, R46, R60 ;  /* 0x0000002ef43c723c */ /* 0x040fec000008103c */
[C---:B------:R-:W-:Y:S01]  /*155f0*/  HMMA.1688.F32.TF32 R128, R244.reuse, R214, R128 ;  /* 0x000000d6f480723c */ /* 0x040fe20000081080 */
[----:B------:R-:W-:Y:S01]  /*15600*/  MOV R24, R121 ;  /* 0x0000007900187202 */ /* 0x000fe20000000f00 */
[----:B------:R-:W-:Y:S01]  /*15610*/  IMAD.MOV.U32 R25, RZ, RZ, R120 ;  /* 0x000000ffff197224 */ /* 0x000fe200078e0078 */
[----:B------:R-:W-:Y:S04]  /*15620*/  STL [R1+0x126c], R20 ;  /* 0x00126c1401007387 */ /* 0x000fe80000100800 */
[----:B------:R-:W-:Y:S04]  /*15630*/  STL [R1+0x1268], R21 ;  /* 0x0012681501007387 */ /* 0x000fe80000100800 */
[----:B------:R-:W-:Y:S04]  /*15640*/  STL [R1+0x1264], R24 ;  /* 0x0012641801007387 */ /* 0x000fe80000100800 */
[----:B------:R-:W-:Y:S04]  /*15650*/  STL [R1+0x1250], R25 ;  /* 0x0012501901007387 */ /* 0x000fe80000100800 */
        /* <DEDUP_REMOVED lines=11> */
[----:B------:R2:W-:Y:S01]  /*15710*/  STL.64 [R1+0x6e8], R62 ;  /* 0x0006e83e01007387 */ /* 0x0005e20000100a00 */
[C---:B-1----:R-:W-:Y:S03]  /*15720*/  HMMA.1688.F32.TF32 R124, R244.reuse, R42, R240 ;  /* 0x0000002af47c723c */ /* 0x042fe600000810f0 */
[----:B------:R-:W-:Y:S04]  /*15730*/  LDS R120, [R0+UR5+0x2100] ;  /* 0x0021000500787984 */ /* 0x000fe80008000800 */
[----:B------:R-:W-:Y:S01]  /*15740*/  LDS R122, [R0+UR5+0x3100] ;  /* 0x00310005007a7984 */ /* 0x000fe20008000800 */
[C---:B--2---:R-:W-:Y:S03]  /*15750*/  HMMA.1688.F32.TF32 R60, R244.reuse, R38, R48 ;  /* 0x00000026f43c723c */ /* 0x044fe60000081030 */
[----:B------:R-:W-:Y:S04]  /*15760*/  LDS R121, [R252+UR5+0x2100] ;  /* 0x00210005fc797984 */ /* 0x000fe80008000800 */
[----:B------:R-:W1:Y:S01]  /*15770*/  LDS R123, [R252+UR5+0x3100] ;  /* 0x00310005fc7b7984 */ /* 0x000e620008000800 */
[C---:B------:R-:W-:Y:S07]  /*15780*/  HMMA.1688.F32.TF32 R48, R244.reuse, R34, R172 ;  /* 0x00000022f430723c */ /* 0x040fee00000810ac */
[----:B------:R-:W-:Y:S04]  /*15790*/  STL.64 [R1+0x6f0], R124 ;  /* 0x0006f07c01007387 */ /* 0x000fe80000100a00 */
[----:B------:R2:W-:Y:S04]  /*157a0*/  STL.64 [R1+0x6f8], R126 ;  /* 0x0006f87e01007387 */ /* 0x0005e80000100a00 */
[----:B------:R-:W-:Y:S04]  /*157b0*/  STL.64 [R1+0x870], R60 ;  /* 0x0008703c01007387 */ /* 0x000fe80000100a00 */
[----:B------:R3:W-:Y:S01]  /*157c0*/  STL.64 [R1+0x878], R62 ;  /* 0x0008783e01007387 */ /* 0x0007e20000100a00 */
[C---:B--2---:R-:W-:Y:S03]  /*157d0*/  HMMA.1688.F32.TF32 R124, R244.reuse, R30, R160 ;  /* 0x0000001ef47c723c */ /* 0x044fe600000810a0 */
[----:B------:R-:W-:Y:S04]  /*157e0*/  STL.64 [R1+0x860], R48 ;  /* 0x0008603001007387 */ /* 0x000fe80000100a00 */
[----:B------:R2:W-:Y:S01]  /*157f0*/  STL.64 [R1+0x868], R50 ;  /* 0x0008683201007387 */ /* 0x0005e20000100a00 */
[C---:B---3--:R-:W-:Y:S06]  /*15800*/  HMMA.1688.F32.TF32 R60, R244.reuse, R26, R140 ;  /* 0x0000001af43c723c */ /* 0x048fec000008108c */
[----:B--2---:R-:W-:Y:S01]  /*15810*/  HMMA.1688.F32.TF32 R48, R244, R22, R116 ;  /* 0x00000016f430723c */ /* 0x004fe20000081074 */
[----:B------:R-:W-:Y:S04]  /*15820*/  LDS R244, [R0+UR5+0x2200] ;  /* 0x0022000500f47984 */ /* 0x000fe80008000800 */
[----:B------:R-:W-:Y:S04]  /*15830*/  LDS R246, [R0+UR5+0x3200] ;  /* 0x0032000500f67984 */ /* 0x000fe80008000800 */
[----:B------:R-:W-:Y:S04]  /*15840*/  STL.64 [R1+0x850], R124 ;  /* 0x0008507c01007387 */ /* 0x000fe80000100a00 */
[----:B------:R-:W-:Y:S04]  /*15850*/  STL.64 [R1+0x858], R126 ;  /* 0x0008587e01007387 */ /* 0x000fe80000100a00 */
[----:B------:R-:W2:Y:S04]  /*15860*/  LDL.LU R116, [R1+0x240] ;  /* 0x0002400001747983 */ /* 0x000ea80000300800 */
[----:B------:R-:W-:Y:S04]  /*15870*/  STL.64 [R1+0x840], R60 ;  /* 0x0008403c01007387 */ /* 0x000fe80000100a00 */
[----:B------:R-:W-:Y:S04]  /*15880*/  STL.64 [R1+0x848], R62 ;  /* 0x0008483e01007387 */ /* 0x000fe80000100a00 */
[----:B------:R3:W-:Y:S04]  /*15890*/  STL.64 [R1+0x830], R48 ;  /* 0x0008303001007387 */ /* 0x0007e80000100a00 */
[----:B------:R4:W-:Y:S04]  /*158a0*/  STL.64 [R1+0x838], R50 ;  /* 0x0008383201007387 */ /* 0x0009e80000100a00 */
        /* <DEDUP_REMOVED lines=11> */
[----:B---3--:R-:W1:Y:S04]  /*15960*/  LDL.LU R48, [R1+0x2a0] ;  /* 0x0002a00001307983 */ /* 0x008e680000300800 */
[----:B------:R-:W1:Y:S04]  /*15970*/  LDL.LU R49, [R1+0x2a4] ;  /* 0x0002a40001317983 */ /* 0x000e680000300800 */
[----:B----4-:R-:W1:Y:S04]  /*15980*/  LDL.LU R50, [R1+0x2a8] ;  /* 0x0002a80001327983 */ /* 0x010e680000300800 */
[----:B------:R-:W1:Y:S04]  /*15990*/  LDL.LU R51, [R1+0x2ac] ;  /* 0x0002ac0001337983 */ /* 0x000e680000300800 */
        /* <DEDUP_REMOVED lines=8> */
[----:B------:R-:W2:Y:S04]  /*15a20*/  LDL.LU R128, [R1+0x2e0] ;  /* 0x0002e00001807983 */ /* 0x000ea80000300800 */
[----:B------:R-:W2:Y:S04]  /*15a30*/  LDL.LU R129, [R1+0x2e4] ;  /* 0x0002e40001817983 */ /* 0x000ea80000300800 */
[----:B------:R-:W2:Y:S04]  /*15a40*/  LDL.LU R130, [R1+0x2e8] ;  /* 0x0002e80001827983 */ /* 0x000ea80000300800 */
[----:B------:R-:W2:Y:S04]  /*15a50*/  LDL.LU R131, [R1+0x2ec] ;  /* 0x0002ec0001837983 */ /* 0x000ea80000300800 */
        /* <DEDUP_REMOVED lines=40> */
[----:B------:R-:W-:Y:S04]  /*15ce0*/  LDS R245, [R252+UR5+0x2200] ;  /* 0x00220005fcf57984 */ /* 0x000fe80008000800 */
[----:B------:R-:W4:Y:S01]  /*15cf0*/  LDS R247, [R252+UR5+0x3200] ;  /* 0x00320005fcf77984 */ /* 0x000f220008000800 */
[C---:B-1----:R-:W-:Y:S06]  /*15d00*/  HMMA.1688.F32.TF32 R48, R120.reuse, R34, R48 ;  /* 0x000000227830723c */ /* 0x042fec0000081030 */
[C---:B--2---:R-:W-:Y:S06]  /*15d10*/  HMMA.1688.F32.TF32 R136, R120.reuse, R226, R136 ;  /* 0x000000e27888723c */ /* 0x044fec0000081088 */
[C---:B---3--:R-:W-:Y:S06]  /*15d20*/  HMMA.1688.F32.TF32 R164, R120.reuse, R222, R164 ;  /* 0x000000de78a4723c */ /* 0x048fec00000810a4 */
[----:B----4-:R-:W-:-:S12]  /*15d30*/  HMMA.1688.F32.TF32 R156, R120, R218, R156 ;  /* 0x000000da789c723c */ /* 0x010fd8000008109c */
[----:B------:R-:W-:Y:S01]  /*15d40*/  IMAD.MOV.U32 R37, RZ, RZ, R136 ;  /* 0x000000ffff257224 */ /* 0x000fe200078e0088 */
[----:B------:R1:W-:Y:S01]  /*15d50*/  STL [R1+0x364], R137 ;  /* 0x0003648901007387 */ /* 0x0003e20000100800 */
[----:B------:R-:W-:Y:S01]  /*15d60*/  IMAD.MOV.U32 R213, RZ, RZ, R138 ;  /* 0x000000ffffd57224 */ /* 0x000fe200078e008a */
[----:B------:R-:W-:Y:S02]  /*15d70*/  MOV R212, R139 ;  /* 0x0000008b00d47202 */ /* 0x000fe40000000f00 */
[----:B------:R-:W2:Y:S04]  /*15d80*/  LDL.LU.64 R138, [R1+0x1440] ;  /* 0x00144000018a7983 */ /* 0x000ea80000300a00 */
[----:B-1----:R-:W2:Y:S04]  /*15d90*/  LDL.LU.64 R136, [R1+0x1438] ;  /* 0x0014380001887983 */ /* 0x002ea80000300a00 */
[----:B------:R-:W-:Y:S01]  /*15da0*/  STL [R1+0x12a8], R37 ;  /* 0x0012a82501007387 */ /* 0x000fe20000100800 */
[----:B------:R-:W-:Y:S01]  /*15db0*/  HMMA.1688.F32.TF32 R152, R120, R10, R152 ;  /* 0x0000000a7898723c */ /* 0x000fe20000081098 */
[----:B------:R-:W-:-:S02]  /*15dc0*/  IMAD.MOV.U32 R28, RZ, RZ, R159 ;  /* 0x000000ffff1c7224 */ /* 0x000fc400078e009f */
[----:B------:R-:W-:Y:S01]  /*15dd0*/  STL.64 [R1+0x350], R164 ;  /* 0x000350a401007387 */ /* 0x000fe20000100a00 */
[----:B------:R-:W-:Y:S02]  /*15de0*/  IMAD.MOV.U32 R24, RZ, RZ, R158 ;  /* 0x000000ffff187224 */ /* 0x000fe400078e009e */
[----:B------:R-:W-:Y:S01]  /*15df0*/  IMAD.MOV.U32 R21, RZ, RZ, R157 ;  /* 0x000000ffff157224 */ /* 0x000fe200078e009d */
[----:B------:R1:W-:Y:S01]  /*15e00*/  STL.64 [R1+0x358], R166 ;  /* 0x000358a601007387 */ /* 0x0003e20000100a00 */
[----:B------:R-:W-:Y:S02]  /*15e10*/  IMAD.MOV.U32 R20, RZ, RZ, R156 ;  /* 0x000000ffff147224 */ /* 0x000fe400078e009c */
[C---:B------:R-:W-:Y:S01]  /*15e20*/  HMMA.1688.F32.TF32 R156, R120.reuse, R18, R148 ;  /* 0x00000012789c723c */ /* 0x040fe20000081094 */
[----:B-1----:R-:W3:Y:S04]  /*15e30*/  LDL.LU.64 R166, [R1+0x1430] ;  /* 0x0014300001a67983 */ /* 0x002ee80000300a00 */
[----:B------:R-:W3:Y:S04]  /*15e40*/  LDL.LU.64 R164, [R1+0x1428] ;  /* 0x0014280001a47983 */ /* 0x000ee80000300a00 */
[----:B------:R-:W-:Y:S04]  /*15e50*/  STL [R1+0x127c], R28 ;  /* 0x00127c1c01007387 */ /* 0x000fe80000100800 */
[----:B------:R-:W-:Y:S04]  /*15e60*/  STL [R1+0x1278], R24 ;  /* 0x0012781801007387 */ /* 0x000fe80000100800 */
[----:B------:R-:W-:Y:S04]  /*15e70*/  STL [R1+0x1274], R21 ;  /* 0x0012741501007387 */ /* 0x000fe80000100800 */
[----:B------:R-:W-:Y:S04]  /*15e80*/  STL [R1+0x1270], R20 ;  /* 0x0012701401007387 */ /* 0x000fe80000100800 */
[----:B------:R-:W-:Y:S01]  /*15e90*/  STL.64 [R1+0x330], R152 ;  /* 0x0003309801007387 */ /* 0x000fe20000100a00 */
[C---:B------:R-:W-:Y:S03]  /*15ea0*/  HMMA.1688.F32.TF32 R148, R120.reuse, R6, R168 ;  /* 0x000000067894723c */ /* 0x040fe600000810a8 */
[----:B------:R1:W-:Y:S03]  /*15eb0*/  STL.64 [R1+0x338], R154 ;  /* 0x0003389a01007387 */ /* 0x0003e60000100a00 */
[C---:B-1----:R-:W-:Y:S06]  /*15ec0*/  HMMA.1688.F32.TF32 R152, R120.reuse, R14, R144 ;  /* 0x0000000e7898723c */ /* 0x042fec0000081090 */
[C---:B------:R-:W-:Y:S06]  /*15ed0*/  HMMA.1688.F32.TF32 R144, R120.reuse, R214, R132 ;  /* 0x000000d67890723c */ /* 0x040fec0000081084 */
[C---:B------:R-:W-:Y:S06]  /*15ee0*/  HMMA.1688.F32.TF32 R132, R120.reuse, R210, R128 ;  /* 0x000000d27884723c */ /* 0x040fec0000081080 */
[C---:B------:R-:W-:Y:S06]  /*15ef0*/  HMMA.1688.F32.TF32 R128, R120.reuse, R46, R124 ;  /* 0x0000002e7880723c */ /* 0x040fec000008107c */
[C---:B------:R-:W-:Y:S06]  /*15f00*/  HMMA.1688.F32.TF32 R124, R120.reuse, R42, R60 ;  /* 0x0000002a787c723c */ /* 0x040fec000008103c */
        /* <DEDUP_REMOVED lines=16> */
[----:B------:R4:W-:Y:S04]  /*16010*/  STL.64 [R1+0x7d8], R62 ;  /* 0x0007d83e01007387 */ /* 0x0009e80000100a00 */
[----:B------:R-:W-:Y:S01]  /*16020*/  STL.64 [R1+0x7c0], R48 ;  /* 0x0007c03001007387 */ /* 0x000fe20000100a00 */
[C---:B-1----:R-:W-:Y:S03]  /*16030*/  HMMA.1688.F32.TF32 R124, R120.reuse, R30, R172 ;  /* 0x0000001e787c723c */ /* 0x042fe600000810ac */
[----:B------:R1:W-:Y:S03]  /*16040*/  STL.64 [R1+0x7c8], R50 ;  /* 0x0007c83201007387 */ /* 0x0003e60000100a00 */
[C---:B----4-:R-:W-:Y:S06]  /*16050*/  HMMA.1688.F32.TF32 R60, R120.reuse, R26, R160 ;  /* 0x0000001a783c723c */ /* 0x050fec00000810a0 */
[----:B-1----:R-:W-:Y:S11]  /*16060*/  HMMA.1688.F32.TF32 R48, R120, R22, R140 ;  /* 0x000000167830723c */ /* 0x002ff6000008108c */
[----:B------:R-:W-:Y:S04]  /*16070*/  STL.64 [R1+0x7b0], R124 ;  /* 0x0007b07c01007387 */ /* 0x000fe80000100a00 */
[----:B------:R-:W-:Y:S04]  /*16080*/  STL.64 [R1+0x7b8], R126 ;  /* 0x0007b87e01007387 */ /* 0x000fe80000100a00 */
[----:B------:R-:W-:Y:S04]  /*16090*/  STL.64 [R1+0x7a0], R60 ;  /* 0x0007a03c01007387 */ /* 0x000fe80000100a00 */
[----:B------:R-:W-:Y:S01]  /*160a0*/  STL.64 [R1+0x7a8], R62 ;  /* 0x0007a83e01007387 */ /* 0x000fe20000100a00 */
[----:B------:R-:W-:Y:S01]  /*160b0*/  IMAD.MOV.U32 R224, RZ, RZ, R51 ;  /* 0x000000ffffe07224 */ /* 0x000fe200078e0033 */
[----:B------:R-:W-:-:S02]  /*160c0*/  MOV R225, R50 ;  /* 0x0000003200e17202 */ /* 0x000fc40000000f00 */
[----:B------:R1:W-:Y:S04]  /*160d0*/  STL.64 [R1+0x780], R48 ;  /* 0x0007803001007387 */ /* 0x0003e80000100a00 */
[----:B------:R-:W-:Y:S04]  /*160e0*/  STL [R1+0x1224], R224 ;  /* 0x001224e001007387 */ /* 0x000fe80000100800 */
[----:B------:R-:W-:Y:S04]  /*160f0*/  STL [R1+0x1220], R225 ;  /* 0x001220e101007387 */ /* 0x000fe80000100800 */
[----:B------:R-:W4:Y:S04]  /*16100*/  LDL.LU R140, [R1+0xd0] ;  /* 0x0000d000018c7983 */ /* 0x000f280000300800 */
[----:B------:R-:W4:Y:S04]  /*16110*/  LDL.LU R141, [R1+0xd4] ;  /* 0x0000d400018d7983 */ /* 0x000f280000300800 */
[----:B------:R-:W4:Y:S04]  /*16120*/  LDL.LU R142, [R1+0xd8] ;  /* 0x0000d800018e7983 */ /* 0x000f280000300800 */
[----:B------:R-:W4:Y:S01]  /*16130*/  LDL.LU R143, [R1+0xdc] ;  /* 0x0000dc00018f7983 */ /* 0x000f220000300800 */
[----:B-1----:R-:W-:Y:S03]  /*16140*/  HMMA.1688.F32.TF32 R48, R236, R226, R116 ;  /* 0x000000e2ec30723c */ /* 0x002fe60000081074 */
        /* <DEDUP_REMOVED lines=52> */
[----:B------:R-:W-:-:S03]  /*16490*/  IMAD.MOV.U32 R209, RZ, RZ, R48 ;  /* 0x000000ffffd17224 */ /* 0x000fc600078e0030 */
[----:B------:R-:W4:Y:S01]  /*164a0*/  LDL.LU R240, [R1+0x140] ;  /* 0x0001400001f07983 */ /* 0x000f220000300800 */
[----:B------:R-:W-:-:S03]  /*164b0*/  IMAD.MOV.U32 R36, RZ, RZ, R49 ;  /* 0x000000ffff247224 */ /* 0x000fc600078e0031 */
[----:B------:R-:W4:Y:S01]  /*164c0*/  LDL.LU R241, [R1+0x144] ;  /* 0x0001440001f17983 */ /* 0x000f220000300800 */
[----:B------:R-:W-:-:S03]  /*164d0*/  IMAD.MOV.U32 R40, RZ, RZ, R50 ;  /* 0x000000ffff287224 */ /* 0x000fc600078e0032 */
[----:B------:R-:W4:Y:S01]  /*164e0*/  LDL.LU R242, [R1+0x148] ;  /* 0x0001480001f27983 */ /* 0x000f220000300800 */
[----:B------:R-:W-:-:S03]  /*164f0*/  MOV R41, R51 ;  /* 0x0000003300297202 */ /* 0x000fc60000000f00 */
[----:B------:R-:W4:Y:S04]  /*16500*/  LDL.LU R243, [R1+0x14c] ;  /* 0x00014c0001f37983 */ /* 0x000f280000300800 */
[----:B------:R-:W4:Y:S04]  /*16510*/  LDL.LU R48, [R1+0x130] ;  /* 0x0001300001307983 */ /* 0x000f280000300800 */
[----:B------:R-:W4:Y:S04]  /*16520*/  LDL.LU R49, [R1+0x134] ;  /* 0x0001340001317983 */ /* 0x000f280000300800 */
[----:B------:R-:W4:Y:S04]  /*16530*/  LDL.LU R50, [R1+0x138] ;  /* 0x0001380001327983 */ /* 0x000f280000300800 */
[----:B------:R-:W4:Y:S01]  /*16540*/  LDL.LU R51, [R1+0x13c] ;  /* 0x00013c0001337983 */ /* 0x000f220000300800 */
[C---:B--2---:R-:W-:Y:S06]  /*16550*/  HMMA.1688.F32.TF32 R124, R236.reuse, R210, R124 ;  /* 0x000000d2ec7c723c */ /* 0x044fec000008107c */
[C---:B---3--:R-:W-:Y:S06]  /*16560*/  HMMA.1688.F32.TF32 R132, R236.reuse, R6, R132 ;  /* 0x00000006ec84723c */ /* 0x048fec0000081084 */
[C---:B----4-:R-:W-:Y:S06]  /*16570*/  HMMA.1688.F32.TF32 R144, R236.reuse, R18, R144 ;  /* 0x00000012ec90723c */ /* 0x050fec0000081090 */
[C---:B------:R-:W-:Y:S06]  /*16580*/  HMMA.1688.F32.TF32 R156, R236.reuse, R222, R156 ;  /* 0x000000deec9c723c */ /* 0x040fec000008109c */
[C---:B------:R-:W-:Y:S06]  /*16590*/  HMMA.1688.F32.TF32 R148, R236.reuse, R10, R148 ;  /* 0x0000000aec94723c */ /* 0x040fec0000081094 */
[----:B------:R-:W-:-:S12]  /*165a0*/  HMMA.1688.F32.TF32 R152, R236, R218, R152 ;  /* 0x000000daec98723c */ /* 0x000fd80000081098 */
[----:B------:R-:W-:Y:S02]  /*165b0*/  IMAD.MOV.U32 R21, RZ, RZ, R158 ;  /* 0x000000ffff157224 */ /* 0x000fe400078e009e */
[----:B------:R-:W-:Y:S02]  /*165c0*/  IMAD.MOV.U32 R20, RZ, RZ, R159 ;  /* 0x000000ffff147224 */ /* 0x000fe400078e009f */
[----:B------:R-:W-:Y:S01]  /*165d0*/  IMAD.MOV.U32 R28, RZ, RZ, R156 ;  /* 0x000000ffff1c7224 */ /* 0x000fe200078e009c */
[----:B------:R-:W2:Y:S01]  /*165e0*/  LDL.LU.64 R158, [R1+0x1420] ;  /* 0x00142000019e7983 */ /* 0x000ea20000300a00 */
[----:B------:R-:W-:-:S03]  /*165f0*/  IMAD.MOV.U32 R24, RZ, RZ, R157 ;  /* 0x000000ffff187224 */ /* 0x000fc600078e009d */
[----:B------:R-:W2:Y:S01]  /*16600*/  LDL.LU.64 R156, [R1+0x1418] ;  /* 0x00141800019c7983 */ /* 0x000ea20000300a00 */
[C---:B------:R-:W-:Y:S03]  /*16610*/  HMMA.1688.F32.TF32 R168, R236.reuse, R14, R168 ;  /* 0x0000000eeca8723c */ /* 0x040fe600000810a8 */
[----:B------:R-:W-:Y:S04]  /*16620*/  STL [R1+0x1284], R21 ;  /* 0x0012841501007387 */ /* 0x000fe80000100800 */
[----:B------:R-:W-:Y:S04]  /*16630*/  STL [R1+0x1280], R20 ;  /* 0x0012801401007387 */ /* 0x000fe80000100800 */
[----:B------:R-:W-:Y:S04]  /*16640*/  STL.64 [R1+0x220], R152 ;  /* 0x0002209801007387 */ /* 0x000fe80000100a00 */
[----:B------:R1:W-:Y:S01]  /*16650*/  STL.64 [R1+0x228], R154 ;  /* 0x0002289a01007387 */ /* 0x0003e20000100a00 */
[C---:B------:R-:W-:Y:S03]  /*16660*/  HMMA.1688.F32.TF32 R128, R236.reuse, R214, R128 ;  /* 0x000000d6ec80723c */ /* 0x040fe60000081080 */
[----:B-1----:R-:W3:Y:S04]  /*16670*/  LDL.LU.64 R154, [R1+0x1410] ;  /* 0x00141000019a7983 */ /* 0x002ee80000300a00 */
[----:B------:R-:W3:Y:S04]  /*16680*/  LDL.LU.64 R152, [R1+0x1408] ;  /* 0x0014080001987983 */ /* 0x000ee80000300a00 */
[----:B------:R-:W-:Y:S01]  /*16690*/  STL.64 [R1+0x210], R148 ;  /* 0x0002109401007387 */ /* 0x000fe20000100a00 */
[----:B------:R-:W-:Y:S03]  /*166a0*/  HMMA.1688.F32.TF32 R120, R236, R46, R120 ;  /* 0x0000002eec78723c */ /* 0x000fe60000081078 */
[----:B------:R1:W-:Y:S01]  /*166b0*/  STL.64 [R1+0x218], R150 ;  /* 0x0002189601007387 */ /* 0x0003e20000100a00 */
[----:B------:R-:W-:Y:S01]  /*166c0*/  IMAD.MOV.U32 R5, RZ, RZ, R133 ;  /* 0x000000ffff057224 */ /* 0x000fe200078e0085 */
[----:B------:R-:W-:-:S02]  /*166d0*/  MOV R4, R132 ;  /* 0x0000008400047202 */ /* 0x000fc40000000f00 */
[----:B-1----:R-:W4:Y:S04]  /*166e0*/  LDL.LU.64 R150, [R1+0x1400] ;  /* 0x0014000001967983 */ /* 0x002f280000300a00 */
[----:B------:R-:W4:Y:S04]  /*166f0*/  LDL.LU.64 R148, [R1+0x13f8] ;  /* 0x0013f80001947983 */ /* 0x000f280000300a00 */
[----:B------:R-:W-:Y:S04]  /*16700*/  STL.64 [R1+0x260], R144 ;  /* 0x0002609001007387 */ /* 0x000fe80000100a00 */
[----:B------:R1:W-:Y:S04]  /*16710*/  STL.64 [R1+0x268], R146 ;  /* 0x0002689201007387 */ /* 0x0003e80000100a00 */
[----:B-1----:R-:W2:Y:S04]  /*16720*/  LDL.LU.64 R146, [R1+0x13f0] ;  /* 0x0013f00001927983 */ /* 0x002ea80000300a00 */
[----:B------:R-:W2:Y:S04]  /*16730*/  LDL.LU.64 R144, [R1+0x13e8] ;  /* 0x0013e80001907983 */ /* 0x000ea80000300a00 */
[----:B------:R-:W-:Y:S04]  /*16740*/  STL.64 [R1+0x2b0], R168 ;  /* 0x0002b0a801007387 */ /* 0x000fe80000100a00 */
[----:B------:R1:W-:Y:S04]  /*16750*/  STL.64 [R1+0x2b8], R170 ;  /* 0x0002b8aa01007387 */ /* 0x0003e80000100a00 */
[----:B-1----:R-:W3:Y:S04]  /*16760*/  LDL.LU.64 R170, [R1+0x13e0] ;  /* 0x0013e00001aa7983 */ /* 0x002ee80000300a00 */
[----:B------:R-:W3:Y:S04]  /*16770*/  LDL.LU.64 R168, [R1+0x13d8] ;  /* 0x0013d80001a87983 */ /* 0x000ee80000300a00 */
[----:B------:R1:W-:Y:S04]  /*16780*/  STL.64 [R1+0x2c8], R134 ;  /* 0x0002c88601007387 */ /* 0x0003e80000100a00 */
[----:B-1----:R-:W4:Y:S04]  /*16790*/  LDL.LU.64 R134, [R1+0x13d0] ;  /* 0x0013d00001867983 */ /* 0x002f280000300a00 */
[----:B------:R-:W4:Y:S04]  /*167a0*/  LDL.LU.64 R132, [R1+0x13c8] ;  /* 0x0013c80001847983 */ /* 0x000f280000300a00 */
[----:B------:R-:W-:Y:S04]  /*167b0*/  STL [R1+0x1234], R5 ;  /* 0x0012340501007387 */ /* 0x000fe80000100800 */
[----:B------:R-:W-:Y:S04]  /*167c0*/  STL [R1+0x1230], R4 ;  /* 0x0012300401007387 */ /* 0x000fe80000100800 */
        /* <DEDUP_REMOVED lines=8> */
[----:B------:R-:W-:Y:S04]  /*16850*/  STL.64 [R1+0x380], R120 ;  /* 0x0003807801007387 */ /* 0x000fe80000100a00 */
[----:B------:R1:W-:Y:S02]  /*16860*/  STL.64 [R1+0x388], R122 ;  /* 0x0003887a01007387 */ /* 0x0003e40000100a00 */
[C---:B-1----:R-:W-:Y:S06]  /*16870*/  HMMA.1688.F32.TF32 R120, R236.reuse, R42, R60 ;  /* 0x0000002aec78723c */ /* 0x042fec000008103c */
[----:B------:R-:W-:-:S15]  /*16880*/  HMMA.1688.F32.TF32 R60, R236, R38, R116 ;  /* 0x00000026ec3c723c */ /* 0x000fde0000081074 */
[----:B------:R-:W-:-:S02]  /*16890*/  NOP ;  /* 0x0000000000007918 */ /* 0x000fc40000000000 */
[----:B------:R-:W-:Y:S04]  /*168a0*/  STL.64 [R1+0x3f0], R120 ;  /* 0x0003f07801007387 */ /* 0x000fe80000100a00 */
[----:B------:R-:W-:Y:S04]  /*168b0*/  STL.64 [R1+0x3f8], R122 ;  /* 0x0003f87a01007387 */ /* 0x000fe80000100a00 */
[----:B------:R1:W-:Y:S04]  /*168c0*/  STL.64 [R1+0x6d0], R60 ;  /* 0x0006d03c01007387 */ /* 0x0003e80000100a00 */
[----:B------:R-:W4:Y:S04]  /*168d0*/  LDL.LU R116, [R1+0xc0] ;  /* 0x0000c00001747983 */ /* 0x000f280000300800 */
[----:B------:R-:W4:Y:S04]  /*168e0*/  LDL.LU R117, [R1+0xc4] ;  /* 0x0000c40001757983 */ /* 0x000f280000300800 */
[----:B------:R-:W4:Y:S04]  /*168f0*/  LDL.LU R118, [R1+0xc8] ;  /* 0x0000c80001767983 */ /* 0x000f280000300800 */
[----:B------:R-:W4:Y:S01]  /*16900*/  LDL.LU R119, [R1+0xcc] ;  /* 0x0000cc0001777983 */ /* 0x000f220000300800 */
[----:B------:R-:W-:-:S02]  /*16910*/  IMAD.MOV.U32 R224, RZ, RZ, R62 ;  /* 0x000000ffffe07224 */ /* 0x000fc400078e003e */
[----:B------:R-:W-:Y:S02]  /*16920*/  IMAD.MOV.U32 R225, RZ, RZ, R63 ;  /* 0x000000ffffe17224 */ /* 0x000fe400078e003f */
[C---:B-1----:R-:W-:Y:S06]  /*16930*/  HMMA.1688.F32.TF32 R60, R236.reuse, R34, R240 ;  /* 0x00000022ec3c723c */ /* 0x042fec00000810f0 */
[C---:B------:R-:W-:Y:S01]  /*16940*/  HMMA.1688.F32.TF32 R48, R236.reuse, R30, R48 ;  /* 0x0000001eec30723c */ /* 0x040fe20000081030 */
[----:B------:R-:W-:Y:S04]  /*16950*/  STL [R1+0x122c], R225 ;  /* 0x00122ce101007387 */ /* 0x000fe80000100800 */
[----:B------:R-:W-:Y:S01]  /*16960*/  STL [R1+0x1228], R224 ;  /* 0x001228e001007387 */ /* 0x000fe20000100800 */
[C---:B------:R-:W-:Y:S11]  /*16970*/  HMMA.1688.F32.TF32 R120, R236.reuse, R26, R172 ;  /* 0x0000001aec78723c */ /* 0x040ff600000810ac */
[----:B------:R-:W-:Y:S04]  /*16980*/  STL.64 [R1+0x6c0], R60 ;  /* 0x0006c03c01007387 */ /* 0x000fe80000100a00 */
[----:B------:R1:W-:Y:S02]  /*16990*/  STL.64 [R1+0x6c8], R62 ;  /* 0x0006c83e01007387 */ /* 0x0003e40000100a00 */
[----:B-1----:R-:W-:Y:S02]  /*169a0*/  HMMA.1688.F32.TF32 R60, R236, R22, R160 ;  /* 0x00000016ec3c723c */ /* 0x002fe400000810a0 */
[----:B------:R-:W-:Y:S04]  /*169b0*/  STL.64 [R1+0x6b0], R48 ;  /* 0x0006b03001007387 */ /* 0x000fe80000100a00 */
[----:B------:R1:W-:Y:S04]  /*169c0*/  STL.64 [R1+0x6b8], R50 ;  /* 0x0006b83201007387 */ /* 0x0003e80000100a00 */
[----:B------:R-:W-:Y:S01]  /*169d0*/  STL.64 [R1+0x6a0], R120 ;  /* 0x0006a07801007387 */ /* 0x000fe20000100a00 */
[----:B-1----:R-:W-:Y:S03]  /*169e0*/  HMMA.1688.F32.TF32 R48, R244, R226, R140 ;  /* 0x000000e2f430723c */ /* 0x002fe6000008108c */
[----:B------:R-:W-:Y:S09]  /*169f0*/  STL.64 [R1+0x6a8], R122 ;  /* 0x0006a87a01007387 */ /* 0x000ff20000100a00 */
[----:B------:R1:W-:Y:S04]  /*16a00*/  STL.64 [R1+0x680], R60 ;  /* 0x0006803c01007387 */ /* 0x0003e80000100a00 */
[----:B------:R1:W-:Y:S04]  /*16a10*/  STL.64 [R1+0x688], R62 ;  /* 0x0006883e01007387 */ /* 0x0003e80000100a00 */
[----:B------:R-:W2:Y:S04]  /*16a20*/  LDL.LU R172, [R1+0x60] ;  /* 0x0000600001ac7983 */ /* 0x000ea80000300800 */
[----:B------:R-:W2:Y:S04]  /*16a30*/  LDL.LU R173, [R1+0x64] ;  /* 0x0000640001ad7983 */ /* 0x000ea80000300800 */
[----:B------:R-:W2:Y:S04]  /*16a40*/  LDL.LU R174, [R1+0x68] ;  /* 0x0000680001ae7983 */ /* 0x000ea80000300800 */
[----:B------:R-:W2:Y:S04]  /*16a50*/  LDL.LU R175, [R1+0x6c] ;  /* 0x00006c0001af7983 */ /* 0x000ea80000300800 */
[----:B-1----:R-:W3:Y:S04]  /*16a60*/  LDL.LU R60, [R1+0xa0] ;  /* 0x0000a000013c7983 */ /* 0x002ee80000300800 */
[----:B------:R-:W3:Y:S04]  /*16a70*/  LDL.LU R61, [R1+0xa4] ;  /* 0x0000a400013d7983 */ /* 0x000ee80000300800 */
[----:B------:R-:W3:Y:S04]  /*16a80*/  LDL.LU R62, [R1+0xa8] ;  /* 0x0000a800013e7983 */ /* 0x000ee80000300800 */
[----:B------:R-:W3:Y:S04]  /*16a90*/  LDL.LU R63, [R1+0xac] ;  /* 0x0000ac00013f7983 */ /* 0x000ee80000300800 */
[----:B------:R-:W3:Y:S04]  /*16aa0*/  LDL.LU R236, [R1+0x90] ;  /* 0x0000900001ec7983 */ /* 0x000ee80000300800 */
[----:B------:R-:W3:Y:S04]  /*16ab0*/  LDL.LU R237, [R1+0x94] ;  /* 0x0000940001ed7983 */ /* 0x000ee80000300800 */
[----:B------:R-:W3:Y:S04]  /*16ac0*/  LDL.LU R238, [R1+0x98] ;  /* 0x0000980001ee7983 */ /* 0x000ee80000300800 */
[----:B------:R-:W3:Y:S01]  /*16ad0*/  LDL.LU R239, [R1+0x9c] ;  /* 0x00009c0001ef7983 */ /* 0x000ee20000300800 */
[----:B------:R-:W-:-:S03]  /*16ae0*/  IMAD.MOV.U32 R37, RZ, RZ, R48 ;  /* 0x000000ffff257224 */ /* 0x000fc600078e0030 */
[----:B------:R-:W3:Y:S01]  /*16af0*/  LDL.LU R240, [R1+0x80] ;  /* 0x0000800001f07983 */ /* 0x000ee20000300800 */
[----:B------:R-:W-:-:S03]  /*16b00*/  MOV R44, R49 ;  /* 0x00000031002c7202 */ /* 0x000fc60000000f00 */
[----:B------:R-:W3:Y:S01]  /*16b10*/  LDL.LU R241, [R1+0x84] ;  /* 0x0000840001f17983 */ /* 0x000ee20000300800 */
[----:B------:R-:W-:-:S03]  /*16b20*/  IMAD.MOV.U32 R45, RZ, RZ, R50 ;  /* 0x000000ffff2d7224 */ /* 0x000fc600078e0032 */
[----:B------:R-:W3:Y:S01]  /*16b30*/  LDL.LU R242, [R1+0x88] ;  /* 0x0000880001f27983 */ /* 0x000ee20000300800 */
[----:B------:R-:W-:-:S03]  /*16b40*/  IMAD.MOV.U32 R208, RZ, RZ, R51 ;  /* 0x000000ffffd07224 */ /* 0x000fc600078e0033 */
[----:B------:R-:W3:Y:S04]  /*16b50*/  LDL.LU R243, [R1+0x8c] ;  /* 0x00008c0001f37983 */ /* 0x000ee80000300800 */
[----:B------:R-:W3:Y:S04]  /*16b60*/  LDL.LU R48, [R1+0x70] ;  /* 0x0000700001307983 */ /* 0x000ee80000300800 */
[----:B------:R-:W3:Y:S04]  /*16b70*/  LDL.LU R49, [R1+0x74] ;  /* 0x0000740001317983 */ /* 0x000ee80000300800 */
[----:B------:R-:W3:Y:S04]  /*16b80*/  LDL.LU R50, [R1+0x78] ;  /* 0x0000780001327983 */ /* 0x000ee80000300800 */
[----:B------:R-:W3:Y:S01]  /*16b90*/  LDL.LU R51, [R1+0x7c] ;  /* 0x00007c0001337983 */ /* 0x000ee20000300800 */
[----:B----4-:R-:W-:-:S15]  /*16ba0*/  HMMA.1688.F32.TF32 R116, R244, R222, R116 ;  /* 0x000000def474723c */ /* 0x010fde0000081074 */
[----:B------:R-:W-:-:S08]  /*16bb0*/  NOP ;  /* 0x0000000000007918 */ /* 0x000fd00000000000 */
[----:B------:R1:W-:Y:S04]  /*16bc0*/  STL.64 [R1+0x108], R118 ;  /* 0x0001087601007387 */ /* 0x0003e80000100a00 */
        /* <DEDUP_REMOVED lines=12> */
[----:B------:R-:W-:-:S02]  /*16c90*/  IMAD.MOV.U32 R21, RZ, RZ, R116 ;  /* 0x000000ffff157224 */ /* 0x000fc400078e0074 */
[----:B------:R-:W-:Y:S01]  /*16ca0*/  IMAD.MOV.U32 R20, RZ, RZ, R117 ;  /* 0x000000ffff147224 */ /* 0x000fe200078e0075 */
[----:B------:R-:W4:Y:S04]  /*16cb0*/  LDL.LU R116, [R1+0x10] ;  /* 0x0000100001747983 */ /* 0x000f280000300800 */
[----:B------:R-:W4:Y:S01]  /*16cc0*/  LDL.LU R117, [R1+0x14] ;  /* 0x0000140001757983 */ /* 0x000f220000300800 */
[C---:B--2---:R-:W-:Y:S06]  /*16cd0*/  HMMA.1688.F32.TF32 R172, R244.reuse, R6, R172 ;  /* 0x00000006f4ac723c */ /* 0x044fec00000810ac */
[C---:B---3--:R-:W-:Y:S06]  /*16ce0*/  HMMA.1688.F32.TF32 R60, R244.reuse, R218, R60 ;  /* 0x000000daf43c723c */ /* 0x048fec000008103c */
[C---:B------:R-:W-:Y:S06]  /*16cf0*/  HMMA.1688.F32.TF32 R236, R244.reuse, R10, R236 ;  /* 0x0000000af4ec723c */ /* 0x040fec00000810ec */
[----:B------:R-:W-:Y:S01]  /*16d00*/  HMMA.1688.F32.TF32 R240, R244, R18, R240 ;  /* 0x00000012f4f0723c */ /* 0x000fe200000810f0 */
[----:B-1----:R-:W-:Y:S01]  /*16d10*/  MOV R118, R3 ;  /* 0x0000000300767202 */ /* 0x002fe20000000f00 */
[----:B------:R-:W-:-:S04]  /*16d20*/  IMAD.MOV.U32 R119, RZ, RZ, R2 ;  /* 0x000000ffff777224 */ /* 0x000fc800078e0002 */
[----:B------:R-:W-:Y:S06]  /*16d30*/  HMMA.1688.F32.TF32 R48, R244, R14, R48 ;  /* 0x0000000ef430723c */ /* 0x000fec0000081030 */
[----:B------:R-:W-:Y:S01]  /*16d40*/  IMAD.MOV.U32 R29, RZ, RZ, R62 ;  /* 0x000000ffff1d7224 */ /* 0x000fe200078e003e */
[----:B------:R-:W-:Y:S01]  /*16d50*/  MOV R25, R63 ;  /* 0x0000003f00197202 */ /* 0x000fe20000000f00 */
[----:B------:R-:W-:Y:S01]  /*16d60*/  IMAD.MOV.U32 R32, RZ, RZ, R60 ;  /* 0x000000ffff207224 */ /* 0x000fe200078e003c */
[----:B------:R-:W2:Y:S01]  /*16d70*/  LDL.LU.64 R62, [R1+0x13a0] ;  /* 0x0013a000013e7983 */ /* 0x000ea20000300a00 */
[----:B------:R-:W-:-:S03]  /*16d80*/  IMAD.MOV.U32 R33, RZ, RZ, R61 ;  /* 0x000000ffff217224 */ /* 0x000fc600078e003d */
[----:B------:R-:W2:Y:S04]  /*16d90*/  LDL.LU.64 R60, [R1+0x1398] ;  /* 0x00139800013c7983 */ /* 0x000ea80000300a00 */
[----:B------:R-:W-:Y:S04]  /*16da0*/  STL.64 [R1+0x140], R236 ;  /* 0x000140ec01007387 */ /* 0x000fe80000100a00 */
[----:B------:R-:W-:Y:S04]  /*16db0*/  STL.64 [R1+0x148], R238 ;  /* 0x000148ee01007387 */ /* 0x000fe80000100a00 */
[----:B------:R-:W-:Y:S04]  /*16dc0*/  STL.64 [R1+0x150], R240 ;  /* 0x000150f001007387 */ /* 0x000fe80000100a00 */
[----:B------:R1:W-:Y:S01]  /*16dd0*/  STL.64 [R1+0x158], R242 ;  /* 0x000158f201007387 */ /* 0x0003e20000100a00 */
[----:B------:R-:W-:-:S02]  /*16de0*/  IMAD.MOV.U32 R4, RZ, RZ, R175 ;  /* 0x000000ffff047224 */ /* 0x000fc400078e00af */
[----:B------:R-:W-:Y:S01]  /*16df0*/  IMAD.MOV.U32 R5, RZ, RZ, R174 ;  /* 0x000000ffff057224 */ /* 0x000fe200078e00ae */
[----:B------:R-:W-:Y:S01]  /*16e00*/  LDS R236, [R0+UR5+0x2280] ;  /* 0x0022800500ec7984 */ /* 0x000fe20008000800 */
[----:B------:R-:W-:Y:S02]  /*16e10*/  IMAD.MOV.U32 R13, RZ, RZ, R173 ;  /* 0x000000ffff0d7224 */ /* 0x000fe400078e00ad */
[----:B------:R-:W-:Y:S01]  /*16e20*/  IMAD.MOV.U32 R12, RZ, RZ, R172 ;  /* 0x000000ffff0c7224 */ /* 0x000fe200078e00ac */
[----:B------:R-:W-:Y:S04]  /*16e30*/  LDS R238, [R0+UR5+0x3280] ;  /* 0x0032800500ee7984 */ /* 0x000fe80008000800 */
[----:B-1----:R-:W3:Y:S04]  /*16e40*/  LDL.LU.64 R242, [R1+0x1390] ;  /* 0x0013900001f27983 */ /* 0x002ee80000300a00 */
[----:B------:R-:W3:Y:S04]  /*16e50*/  LDL.LU.64 R240, [R1+0x1388] ;  /* 0x0013880001f07983 */ /* 0x000ee80000300a00 */
[----:B------:R-:W-:Y:S04]  /*16e60*/  STL.64 [R1+0x160], R48 ;  /* 0x0001603001007387 */ /* 0x000fe80000100a00 */
[----:B------:R1:W-:Y:S04]  /*16e70*/  STL.64 [R1+0x168], R50 ;  /* 0x0001683201007387 */ /* 0x0003e80000100a00 */
[----:B------:R-:W-:Y:S04]  /*16e80*/  LDS R237, [R252+UR5+0x2280] ;  /* 0x00228005fced7984 */ /* 0x000fe80008000800 */
[----:B------:R-:W2:Y:S04]  /*16e90*/  LDS R239, [R252+UR5+0x3280] ;  /* 0x00328005fcef7984 */ /* 0x000ea80008000800 */
[----:B-1----:R-:W2:Y:S04]  /*16ea0*/  LDL.LU.64 R50, [R1+0x1380] ;  /* 0x0013800001327983 */ /* 0x002ea80000300a00 */
[----:B------:R-:W2:Y:S04]  /*16eb0*/  LDL.LU.64 R48, [R1+0x1378] ;  /* 0x0013780001307983 */ /* 0x000ea80000300a00 */
[----:B------:R-:W3:Y:S04]  /*16ec0*/  LDL.LU.64 R174, [R1+0x1370] ;  /* 0x0013700001ae7983 */ /* 0x000ee80000300a00 */
[----:B------:R-:W3:Y:S04]  /*16ed0*/  LDL.LU.64 R172, [R1+0x1368] ;  /* 0x0013680001ac7983 */ /* 0x000ee80000300a00 */
[----:B------:R-:W-:Y:S04]  /*16ee0*/  STL [R1+0x124c], R4 ;  /* 0x00124c0401007387 */ /* 0x000fe80000100800 */
[----:B------:R-:W-:Y:S04]  /*16ef0*/  STL [R1+0x1248], R5 ;  /* 0x0012480501007387 */ /* 0x000fe80000100800 */
[----:B------:R-:W-:Y:S04]  /*16f00*/  STL [R1+0x1244], R13 ;  /* 0x0012440d01007387 */ /* 0x000fe80000100800 */
[----:B------:R-:W-:Y:S01]  /*16f10*/  STL [R1+0x1240], R12 ;  /* 0x0012400c01007387 */ /* 0x000fe20000100800 */
[C---:B----4-:R-:W-:Y:S06]  /*16f20*/  HMMA.1688.F32.TF32 R160, R244.reuse, R214, R160 ;  /* 0x000000d6f4a0723c */ /* 0x050fec00000810a0 */
[C---:B------:R-:W-:Y:S06]  /*16f30*/  HMMA.1688.F32.TF32 R120, R244.reuse, R46, R120 ;  /* 0x0000002ef478723c */ /* 0x040fec0000081078 */
[C---:B------:R-:W-:Y:S06]  /*16f40*/  HMMA.1688.F32.TF32 R140, R244.reuse, R210, R140 ;  /* 0x000000d2f48c723c */ /* 0x040fec000008108c */
[C---:B------:R-:W-:Y:S06]  /*16f50*/  HMMA.1688.F32.TF32 R116, R244.reuse, R42, R116 ;  /* 0x0000002af474723c */ /* 0x040fec0000081074 */
[----:B------:R-:W-:Y:S01]  /*16f60*/  IMAD.MOV.U32 R2, RZ, RZ, R163 ;  /* 0x000000ffff027224 */ /* 0x000fe200078e00a3 */
[----:B------:R-:W-:Y:S01]  /*16f70*/  MOV R3, R162 ;  /* 0x000000a200037202 */ /* 0x000fe20000000f00 */
[----:B------:R1:W-:Y:S04]  /*16f80*/  STL.64 [R1+0x200], R160 ;  /* 0x000200a001007387 */ /* 0x0003e80000100a00 */
[----:B------:R-:W4:Y:S04]  /*16f90*/  LDL.LU.64 R162, [R1+0x1360] ;  /* 0x0013600001a27983 */ /* 0x000f280000300a00 */
[----:B-1----:R-:W4:Y:S04]  /*16fa0*/  LDL.LU.64 R160, [R1+0x1358] ;  /* 0x0013580001a07983 */ /* 0x002f280000300a00 */
[----:B------:R-:W-:Y:S04]  /*16fb0*/  STL [R1+0x123c], R2 ;  /* 0x00123c0201007387 */ /* 0x000fe80000100800 */
[----:B------:R-:W-:Y:S04]  /*16fc0*/  STL [R1+0x1238], R3 ;  /* 0x0012380301007387 */ /* 0x000fe80000100800 */
[----:B------:R-:W-:Y:S04]  /*16fd0*/  STL.64 [R1+0x250], R140 ;  /* 0x0002508c01007387 */ /* 0x000fe80000100a00 */
[----:B------:R1:W-:Y:S04]  /*16fe0*/  STL.64 [R1+0x258], R142 ;  /* 0x0002588e01007387 */ /* 0x0003e80000100a00 */
[----:B-1----:R-:W3:Y:S04]  /*16ff0*/  LDL.LU.64 R142, [R1+0x1350] ;  /* 0x00135000018e7983 */ /* 0x002ee80000300a00 */
        /* <DEDUP_REMOVED lines=9> */
[----:B------:R-:W-:Y:S04]  /*17090*/  LDS R121, [R252+UR5+0x2300] ;  /* 0x00230005fc797984 */ /* 0x000fe80008000800 */
[----:B------:R-:W1:Y:S01]  /*170a0*/  LDS R123, [R252+UR5+0x3300] ;  /* 0x00330005fc7b7984 */ /* 0x000e620008000800 */
[C---:B--2---:R-:W-:Y:S06]  /*170b0*/  HMMA.1688.F32.TF32 R48, R244.reuse, R22, R48 ;  /* 0x00000016f430723c */ /* 0x044fec0000081030 */
[C---:B---3--:R-:W-:Y:S06]  /*170c0*/  HMMA.1688.F32.TF32 R140, R244.reuse, R34, R140 ;  /* 0x00000022f48c723c */ /* 0x048fec000008108c */
[----:B----4-:R-:W-:-:S15]  /*170d0*/  HMMA.1688.F32.TF32 R116, R244, R38, R116 ;  /* 0x00000026f474723c */ /* 0x010fde0000081074 */
[----:B------:R-:W-:-:S08]  /*170e0*/  NOP ;  /* 0x0000000000007918 */ /* 0x000fd00000000000 */
[----:B------:R-:W-:Y:S04]  /*170f0*/  STL.64 [R1+0x610], R116 ;  /* 0x0006107401007387 */ /* 0x000fe80000100a00 */
[----:B------:R2:W-:Y:S04]  /*17100*/  STL.64 [R1+0x618], R118 ;  /* 0x0006187601007387 */ /* 0x0005e80000100a00 */
[----:B------:R-:W-:Y:S04]  /*17110*/  STL.64 [R1+0x600], R140 ;  /* 0x0006008c01007387 */ /* 0x000fe80000100a00 */
[----:B------:R3:W-:Y:S01]  /*17120*/  STL.64 [R1+0x608], R142 ;  /* 0x0006088e01007387 */ /* 0x0007e20000100a00 */
[C---:B--2---:R-:W-:Y:S06]  /*17130*/  HMMA.1688.F32.TF32 R116, R244.reuse, R30, R160 ;  /* 0x0000001ef474723c */ /* 0x044fec00000810a0 */
[----:B---3--:R-:W-:-:S15]  /*17140*/  HMMA.1688.F32.TF32 R140, R244, R26, R172 ;  /* 0x0000001af48c723c */ /* 0x008fde00000810ac */
[----:B------:R-:W-:-:S02]  /*17150*/  NOP ;  /* 0x0000000000007918 */ /* 0x000fc40000000000 */
[----:B------:R-:W-:Y:S04]  /*17160*/  STL.64 [R1+0x5f0], R116 ;  /* 0x0005f07401007387 */ /* 0x000fe80000100a00 */
[----:B------:R-:W-:Y:S04]  /*17170*/  STL.64 [R1+0x5f8], R118 ;  /* 0x0005f87601007387 */ /* 0x000fe80000100a00 */
[----:B------:R-:W-:Y:S04]  /*17180*/  STL.64 [R1+0x5e0], R140 ;  /* 0x0005e08c01007387 */ /* 0x000fe80000100a00 */
[----:B------:R2:W-:Y:S01]  /*17190*/  STL.64 [R1+0x5e8], R142 ;  /* 0x0005e88e01007387 */ /* 0x0005e20000100a00 */
[C---:B------:R-:W-:Y:S06]  /*171a0*/  HMMA.1688.F32.TF32 R172, R236.reuse, R10, R128 ;  /* 0x0000000aecac723c */ /* 0x040fec0000081080 */
[C---:B------:R-:W-:Y:S01]  /*171b0*/  HMMA.1688.F32.TF32 R160, R236.reuse, R218, R124 ;  /* 0x000000daeca0723c */ /* 0x040fe2000008107c */
[----:B------:R-:W-:Y:S01]  /*171c0*/  IMAD.MOV.U32 R244, RZ, RZ, R67 ;  /* 0x000000fffff47224 */ /* 0x000fe200078e0043 */
[----:B------:R-:W-:Y:S04]  /*171d0*/  LDS R116, [R0+UR5+0x2380] ;  /* 0x0023800500747984 */ /* 0x000fe80008000800 */
[C---:B--2---:R-:W-:Y:S01]  /*171e0*/  HMMA.1688.F32.TF32 R140, R236.reuse, R222, R60 ;  /* 0x000000deec8c723c */ /* 0x044fe2000008103c */
[----:B------:R-:W-:Y:S01]  /*171f0*/  IMAD.MOV.U32 R245, RZ, RZ, R66 ;  /* 0x000000fffff57224 */ /* 0x000fe200078e0042 */
[----:B------:R-:W-:Y:S04]  /*17200*/  LDS R118, [R0+UR5+0x3380] ;  /* 0x0033800500767984 */ /* 0x000fe80008000800 */
[----:B------:R-:W-:Y:S01]  /*17210*/  HMMA.1688.F32.TF32 R60, R236, R14, R168 ;  /* 0x0000000eec3c723c */ /* 0x000fe200000810a8 */
[----:B------:R-:W-:Y:S01]  /*17220*/  IMAD.MOV.U32 R246, RZ, RZ, R185 ;  /* 0x000000fffff67224 */ /* 0x000fe200078e00b9 */
[----:B------:R-:W-:Y:S01]  /*17230*/  LDS R117, [R252+UR5+0x2380] ;  /* 0x00238005fc757984 */ /* 0x000fe20008000800 */
[----:B------:R-:W-:-:S03]  /*17240*/  IMAD.MOV.U32 R247, RZ, RZ, R184 ;  /* 0x000000fffff77224 */ /* 0x000fc600078e00b8 */
[----:B------:R-:W-:Y:S01]  /*17250*/  HMMA.1688.F32.TF32 R132, R236, R18, R132 ;  /* 0x00000012ec84723c */ /* 0x000fe20000081084 */
[----:B------:R-:W2:-:S15]  /*17260*/  LDS R119, [R252+UR5+0x3380] ;  /* 0x00338005fc777984 */ /* 0x000e9e0008000800 */
[----:B------:R-:W-:-:S02]  /*17270*/  NOP ;  /* 0x0000000000007918 */ /* 0x000fc40000000000 */
[----:B------:R-:W-:Y:S02]  /*17280*/  IMAD.MOV.U32 R171, RZ, RZ, R60 ;  /* 0x000000ffffab7224 */ /* 0x000fe400078e003c */
[----:B------:R-:W-:Y:S02]  /*17290*/  IMAD.MOV.U32 R170, RZ, RZ, R61 ;  /* 0x000000ffffaa7224 */ /* 0x000fe400078e003d */
[----:B------:R-:W-:Y:S02]  /*172a0*/  IMAD.MOV.U32 R169, RZ, RZ, R62 ;  /* 0x000000ffffa97224 */ /* 0x000fe400078e003e */
[----:B------:R-:W-:Y:S02]  /*172b0*/  IMAD.MOV.U32 R168, RZ, RZ, R63 ;  /* 0x000000ffffa87224 */ /* 0x000fe400078e003f */
[C---:B------:R-:W-:Y:S06]  /*172c0*/  HMMA.1688.F32.TF32 R60, R236.reuse, R6, R144 ;  /* 0x00000006ec3c723c */ /* 0x040fec0000081090 */
[C---:B------:R-:W-:Y:S06]  /*172d0*/  HMMA.1688.F32.TF32 R128, R236.reuse, R210, R152 ;  /* 0x000000d2ec80723c */ /* 0x040fec0000081098 */
[----:B------:R-:W-:-:S12]  /*172e0*/  HMMA.1688.F32.TF32 R124, R236, R46, R156 ;  /* 0x0000002eec7c723c */ /* 0x000fd8000008109c */
[----:B------:R-:W-:Y:S01]  /*172f0*/  MOV R16, R60 ;  /* 0x0000003c00107202 */ /* 0x000fe20000000f00 */
[----:B------:R-:W-:Y:S02]  /*17300*/  IMAD.MOV.U32 R17, RZ, RZ, R61 ;  /* 0x000000ffff117224 */ /* 0x000fe400078e003d */
[----:B------:R-:W-:Y:S02]  /*17310*/  IMAD.MOV.U32 R2, RZ, RZ, R62 ;  /* 0x000000ffff027224 */ /* 0x000fe400078e003e */
[----:B------:R-:W-:Y:S02]  /*17320*/  IMAD.MOV.U32 R3, RZ, RZ, R63 ;  /* 0x000000ffff037224 */ /* 0x000fe400078e003f */
[C---:B------:R-:W-:Y:S01]  /*17330*/  HMMA.1688.F32.TF32 R60, R236.reuse, R42, R164 ;  /* 0x0000002aec3c723c */ /* 0x040fe200000810a4 */
[----:B------:R-:W-:Y:S04]  /*17340*/  STL.64 [R1+0x5d0], R48 ;  /* 0x0005d03001007387 */ /* 0x000fe80000100a00 */
[----:B------:R-:W-:Y:S04]  /*17350*/  STL.64 [R1+0x5d8], R50 ;  /* 0x0005d83201007387 */ /* 0x000fe80000100a00 */
[----:B------:R-:W-:Y:S04]  /*17360*/  STL.64 [R1+0x1a0], R128 ;  /* 0x0001a08001007387 */ /* 0x000fe80000100a00 */
[----:B------:R-:W-:Y:S04]  /*17370*/  STL.64 [R1+0x1a8], R130 ;  /* 0x0001a88201007387 */ /* 0x000fe80000100a00 */
[----:B------:R-:W-:Y:S04]  /*17380*/  STL.64 [R1+0x1b0], R124 ;  /* 0x0001b07c01007387 */ /* 0x000fe80000100a00 */
[----:B------:R3:W-:Y:S03]  /*17390*/  STL.64 [R1+0x1b8], R126 ;  /* 0x0001b87e01007387 */ /* 0x0007e60000100a00 */
[----:B------:R-:W-:Y:S01]  /*173a0*/  IMAD.MOV.U32 R225, RZ, RZ, R62 ;  /* 0x000000ffffe17224 */ /* 0x000fe200078e003e */
[----:B------:R4:W-:Y:S01]  /*173b0*/  STL.64 [R1+0x1c0], R60 ;  /* 0x0001c03c01007387 */ /* 0x0009e20000100a00 */
[----:B------:R-:W-:Y:S01]  /*173c0*/  MOV R224, R63 ;  /* 0x0000003f00e07202 */ /* 0x000fe20000000f00 */
[C---:B---3--:R-:W-:Y:S06]  /*173d0*/  HMMA.1688.F32.TF32 R124, R236.reuse, R38, R136 ;  /* 0x00000026ec7c723c */ /* 0x048fec0000081088 */
[C---:B----4-:R-:W-:Y:S06]  /*173e0*/  HMMA.1688.F32.TF32 R60, R236.reuse, R34, R228 ;  /* 0x00000022ec3c723c */ /* 0x050fec00000810e4 */
[C---:B------:R-:W-:Y:S11]  /*173f0*/  HMMA.1688.F32.TF32 R128, R236.reuse, R30, R192 ;  /* 0x0000001eec80723c */ /* 0x040ff600000810c0 */
[----:B------:R-:W-:Y:S04]  /*17400*/  STL.64 [R1+0x3e0], R124 ;  /* 0x0003e07c01007387 */ /* 0x000fe80000100a00 */
[----:B------:R3:W-:Y:S04]  /*17410*/  STL.64 [R1+0x3e8], R126 ;  /* 0x0003e87e01007387 */ /* 0x0007e80000100a00 */
[----:B------:R-:W-:Y:S04]  /*17420*/  STL.64 [R1+0x3d0], R60 ;  /* 0x0003d03c01007387 */ /* 0x000fe80000100a00 */
[----:B------:R4:W-:Y:S01]  /*17430*/  STL.64 [R1+0x3d8], R62 ;  /* 0x0003d83e01007387 */ /* 0x0009e20000100a00 */
[C---:B---3--:R-:W-:Y:S06]  /*17440*/  HMMA.1688.F32.TF32 R124, R236.reuse, R26, R196 ;  /* 0x0000001aec7c723c */ /* 0x048fec00000810c4 */
[----:B----4-:R-:W-:Y:S01]  /*17450*/  HMMA.1688.F32.TF32 R60, R236, R22, R200 ;  /* 0x00000016ec3c723c */ /* 0x010fe200000810c8 */
[----:B------:R-:W-:Y:S04]  /*17460*/  STL.64 [R1+0x3c0], R128 ;  /* 0x0003c08001007387 */ /* 0x000fe80000100a00 */
[----:B------:R3:W-:Y:S01]  /*17470*/  STL.64 [R1+0x3c8], R130 ;  /* 0x0003c88201007387 */ /* 0x0007e20000100a00 */
[----:B------:R-:W-:Y:S01]  /*17480*/  MOV R152, R191 ;  /* 0x000000bf00987202 */ /* 0x000fe20000000f00 */
[----:B------:R-:W-:-:S10]  /*17490*/  IMAD.MOV.U32 R153, RZ, RZ, R190 ;  /* 0x000000ffff997224 */ /* 0x000fd400078e00be */
[----:B------:R-:W-:Y:S04]  /*174a0*/  STL.64 [R1+0x3b0], R124 ;  /* 0x0003b07c01007387 */ /* 0x000fe80000100a00 */
[----:B------:R-:W-:Y:S04]  /*174b0*/  STL.64 [R1+0x3b8], R126 ;  /* 0x0003b87e01007387 */ /* 0x000fe80000100a00 */
[----:B------:R-:W4:Y:S04]  /*174c0*/  LDL.LU R67, [R1+0x1330] ;  /* 0x0013300001437983 */ /* 0x000f280000300800 */
[----:B------:R-:W-:Y:S04]  /*174d0*/  STL.64 [R1+0x3a0], R60 ;  /* 0x0003a03c01007387 */ /* 0x000fe80000100a00 */
[----:B------:R-:W-:Y:S04]  /*174e0*/  STL.64 [R1+0x3a8], R62 ;  /* 0x0003a83e01007387 */ /* 0x000fe80000100a00 */
[----:B------:R-:W2:Y:S04]  /*174f0*/  LDL.LU R66, [R1+0x132c] ;  /* 0x00132c0001427983 */ /* 0x000ea80000300800 */
[----:B------:R-:W3:Y:S04]  /*17500*/  LDL.LU R185, [R1+0x1328] ;  /* 0x0013280001b97983 */ /* 0x000ee80000300800 */
[----:B------:R-:W3:Y:S04]  /*17510*/  LDL.LU R184, [R1+0x1324] ;  /* 0x0013240001b87983 */ /* 0x000ee80000300800 */
[----:B------:R-:W3:Y:S04]  /*17520*/  LDL.LU R191, [R1+0x1320] ;  /* 0x0013200001bf7983 */ /* 0x000ee80000300800 */
[----:B------:R-:W3:Y:S01]  /*17530*/  LDL.LU R190, [R1+0x131c] ;  /* 0x00131c0001be7983 */ /* 0x000ee20000300800 */
[----:B------:R-:W-:-:S02]  /*17540*/  IMAD.MOV.U32 R154, RZ, RZ, R64 ;  /* 0x000000ffff9a7224 */ /* 0x000fc400078e0040 */
[----:B------:R-:W-:Y:S01]  /*17550*/  IMAD.MOV.U32 R4, RZ, RZ, R132 ;  /* 0x000000ffff047224 */ /* 0x000fe200078e0084 */
[----:B------:R-:W3:Y:S01]  /*17560*/  LDL.LU R64, [R1+0x1318] ;  /* 0x0013180001407983 */ /* 0x000ee20000300800 */
[----:B------:R-:W-:Y:S02]  /*17570*/  IMAD.MOV.U32 R155, RZ, RZ, R65 ;  /* 0x000000ffff9b7224 */ /* 0x000fe400078e0041 */
[----:B------:R-:W-:Y:S01]  /*17580*/  IMAD.MOV.U32 R5, RZ, RZ, R133 ;  /* 0x000000ffff057224 */ /* 0x000fe200078e0085 */
[----:B------:R-:W3:Y:S01]  /*17590*/  LDL.LU R65, [R1+0x1314] ;  /* 0x0013140001417983 */ /* 0x000ee20000300800 */
[----:B------:R-:W-:Y:S01]  /*175a0*/  IMAD.MOV.U32 R13, RZ, RZ, R134 ;  /* 0x000000ffff0d7224 */ /* 0x000fe200078e0086 */
[----:B------:R-:W-:Y:S01]  /*175b0*/  MOV R12, R135 ;  /* 0x00000087000c7202 */ /* 0x000fe20000000f00 */
[----:B------:R-:W-:Y:S01]  /*175c0*/  IMAD.MOV.U32 R134, RZ, RZ, R188 ;  /* 0x000000ffff867224 */ /* 0x000fe200078e00bc */
[----:B-1----:R-:W-:Y:S01]  /*175d0*/  HMMA.1688.F32.TF32 R144, R120, R42, R56 ;  /* 0x0000002a7890723c */ /* 0x002fe20000081038 */
[----:B------:R-:W-:Y:S01]  /*175e0*/  IMAD.MOV.U32 R135, RZ, RZ, R189 ;  /* 0x000000ffff877224 */ /* 0x000fe200078e00bd */
[----:B------:R-:W-:-:S04]  /*175f0*/  MOV R156, R186 ;  /* 0x000000ba009c7202 */ /* 0x000fc80000000f00 */
[----:B------:R-:W-:Y:S01]  /*17600*/  HMMA.1688.F32.TF32 R56, R120, R38, R68 ;  /* 0x000000267838723c */ /* 0x000fe20000081044 */
        /* <DEDUP_REMOVED lines=15> */
[----:B------:R-:W-:Y:S01]  /*17700*/  IMAD.MOV.U32 R199, RZ, RZ, R207 ;  /* 0x000000ffffc77224 */ /* 0x000fe200078e00cf */
[----:B------:R-:W-:Y:S01]  /*17710*/  HMMA.1688.F32.TF32 R52, R120, R34, R52 ;  /* 0x000000227834723c */ /* 0x000fe20000081034 */
[----:B------:R-:W-:-:S05]  /*17720*/  IMAD.MOV.U32 R229, RZ, RZ, R187 ;  /* 0x000000ffffe57224 */ /* 0x000fca00078e00bb */
[----:B------:R-:W-:Y:S06]  /*17730*/  HMMA.1688.F32.TF32 R68, R120, R30, R100 ;  /* 0x0000001e7844723c */ /* 0x000fec0000081064 */
[----:B------:R-:W-:Y:S07]  /*17740*/  HMMA.1688.F32.TF32 R48, R236, R226, R240 ;  /* 0x000000e2ec30723c */ /* 0x000fee00000810f0 */
[----:B------:R-:W-:Y:S01]  /*17750*/  MOV R240, R217 ;  /* 0x000000d900f07202 */ /* 0x000fe20000000f00 */
[----:B------:R-:W-:-:S02]  /*17760*/  IMAD.MOV.U32 R241, RZ, RZ, R216 ;  /* 0x000000fffff17224 */ /* 0x000fc400078e00d8 */
[----:B------:R-:W-:Y:S02]  /*17770*/  IMAD.MOV.U32 R242, RZ, RZ, R9 ;  /* 0x000000fffff27224 */ /* 0x000fe400078e0009 */
[----:B------:R-:W-:Y:S02]  /*17780*/  IMAD.MOV.U32 R243, RZ, RZ, R8 ;  /* 0x000000fffff37224 */ /* 0x000fe400078e0008 */
[----:B----4-:R-:W-:Y:S01]  /*17790*/  IMAD.MOV.U32 R133, RZ, RZ, R67 ;  /* 0x000000ffff857224 */ /* 0x010fe200078e0043 */
[----:B--2---:R-:W-:Y:S02]  /*177a0*/  MOV R132, R66 ;  /* 0x0000004200847202 */ /* 0x004fe40000000f00 */
[----:B------:R-:W2:Y:S04]  /*177b0*/  LDL.LU R66, [R1+0x1310] ;  /* 0x0013100001427983 */ /* 0x000ea80000300800 */
[----:B------:R-:W2:Y:S04]  /*177c0*/  LDL.LU R67, [R1+0x130c] ;  /* 0x00130c0001437983 */ /* 0x000ea80000300800 */
[----:B------:R-:W4:Y:S01]  /*177d0*/  LDL.LU R188, [R1+0x1308] ;  /* 0x0013080001bc7983 */ /* 0x000f220000300800 */
[----:B---3--:R-:W-:-:S02]  /*177e0*/  IMAD.MOV.U32 R130, RZ, RZ, R184 ;  /* 0x000000ffff827224 */ /* 0x008fc400078e00b8 */
[----:B------:R-:W-:Y:S01]  /*177f0*/  IMAD.MOV.U32 R129, RZ, RZ, R191 ;  /* 0x000000ffff817224 */ /* 0x000fe200078e00bf */
[----:B------:R-:W4:Y:S01]  /*17800*/  LDL.LU R189, [R1+0x1304] ;  /* 0x0013040001bd7983 */ /* 0x000f220000300800 */
[----:B------:R-:W-:-:S03]  /*17810*/  MOV R128, R190 ;  /* 0x000000be00807202 */ /* 0x000fc60000000f00 */
[----:B------:R-:W4:Y:S01]  /*17820*/  LDL.LU R190, [R1+0x1300] ;  /* 0x0013000001be7983 */ /* 0x000f220000300800 */
[----:B------:R-:W-:-:S03]  /*17830*/  IMAD.MOV.U32 R131, RZ, RZ, R185 ;  /* 0x000000ffff837224 */ /* 0x000fc600078e00b9 */
[----:B------:R-:W4:Y:S04]  /*17840*/  LDL.LU R191, [R1+0x12fc] ;  /* 0x0012fc0001bf7983 */ /* 0x000f280000300800 */
        /* <DEDUP_REMOVED lines=20> */
[----:B------:R-:W-:Y:S04]  /*17990*/  STL.64 [R1+0x2e0], R56 ;  /* 0x0002e03801007387 */ /* 0x000fe80000100a00 */
[----:B------:R1:W-:Y:S02]  /*179a0*/  STL.64 [R1+0x2e8], R58 ;  /* 0x0002e83a01007387 */ /* 0x0003e40000100a00 */
[C---:B-1----:R-:W-:Y:S02]  /*179b0*/  HMMA.1688.F32.TF32 R56, R120.reuse, R26, R104 ;  /* 0x0000001a7838723c */ /* 0x042fe40000081068 */
[----:B------:R-:W-:Y:S04]  /*179c0*/  STL.64 [R1+0x2d0], R52 ;  /* 0x0002d03401007387 */ /* 0x000fe80000100a00 */
[----:B------:R1:W-:Y:S04]  /*179d0*/  STL.64 [R1+0x2d8], R54 ;  /* 0x0002d83601007387 */ /* 0x0003e80000100a00 */
[----:B------:R-:W-:Y:S04]  /*179e0*/  STL.64 [R1+0x2a0], R68 ;  /* 0x0002a04401007387 */ /* 0x000fe80000100a00 */
[----:B------:R-:W-:Y:S01]  /*179f0*/  STL.64 [R1+0x2a8], R70 ;  /* 0x0002a84601007387 */ /* 0x000fe20000100a00 */
[----:B-1----:R-:W-:Y:S08]  /*17a00*/  HMMA.1688.F32.TF32 R52, R120, R22, R108 ;  /* 0x000000167834723c */ /* 0x002ff0000008106c */
[----:B------:R-:W-:Y:S04]  /*17a10*/  STL.64 [R1+0x290], R56 ;  /* 0x0002903801007387 */ /* 0x000fe80000100a00 */
[----:B------:R1:W-:Y:S02]  /*17a20*/  STL.64 [R1+0x298], R58 ;  /* 0x0002983a01007387 */ /* 0x0003e40000100a00 */
[C---:B-1----:R-:W-:Y:S09]  /*17a30*/  HMMA.1688.F32.TF32 R56, R116.reuse, R38, R164 ;  /* 0x000000267438723c */ /* 0x042ff200000810a4 */
[----:B------:R-:W-:Y:S04]  /*17a40*/  STL.64 [R1+0x280], R52 ;  /* 0x0002803401007387 */ /* 0x000fe80000100a00 */
[----:B------:R1:W-:Y:S01]  /*17a50*/  STL.64 [R1+0x288], R54 ;  /* 0x0002883601007387 */ /* 0x0003e20000100a00 */
[C---:B------:R-:W-:Y:S06]  /*17a60*/  HMMA.1688.F32.TF32 R68, R116.reuse, R214, R96 ;  /* 0x000000d67444723c */ /* 0x040fec0000081060 */
[----:B------:R-:W-:Y:S01]  /*17a70*/  HMMA.1688.F32.TF32 R96, R116, R30, R152 ;  /* 0x0000001e7460723c */ /* 0x000fe20000081098 */
[----:B------:R-:W-:-:S02]  /*17a80*/  IMAD.MOV.U32 R230, RZ, RZ, R221 ;  /* 0x000000ffffe67224 */ /* 0x000fc400078e00dd */
[----:B------:R-:W-:Y:S01]  /*17a90*/  IMAD.MOV.U32 R231, RZ, RZ, R220 ;  /* 0x000000ffffe77224 */ /* 0x000fe200078e00dc */
[----:B------:R-:W-:Y:S01]  /*17aa0*/  MOV R164, R209 ;  /* 0x000000d100a47202 */ /* 0x000fe20000000f00 */
[----:B------:R-:W-:Y:S01]  /*17ab0*/  IMAD.MOV.U32 R165, RZ, RZ, R36 ;  /* 0x000000ffffa57224 */ /* 0x000fe200078e0024 */
[C---:B-1----:R-:W-:Y:S01]  /*17ac0*/  HMMA.1688.F32.TF32 R52, R116.reuse, R34, R156 ;  /* 0x000000227434723c */ /* 0x042fe2000008109c */
[----:B------:R-:W-:Y:S01]  /*17ad0*/  IMAD.MOV.U32 R166, RZ, RZ, R40 ;  /* 0x000000ffffa67224 */ /* 0x000fe200078e0028 */
[----:B------:R-:W-:Y:S04]  /*17ae0*/  LDS R152, [R0+UR5+0x4080] ;  /* 0x0040800500987984 */ /* 0x000fe80008000800 */
[----:B------:R-:W-:Y:S04]  /*17af0*/  STL.64 [R1+0xa0], R56 ;  /* 0x0000a03801007387 */ /* 0x000fe80000100a00 */
[----:B------:R1:W-:Y:S01]  /*17b00*/  STL.64 [R1+0xa8], R58 ;  /* 0x0000a83a01007387 */ /* 0x0003e20000100a00 */
[----:B------:R-:W-:Y:S01]  /*17b10*/  IMAD.MOV.U32 R167, RZ, RZ, R41 ;  /* 0x000000ffffa77224 */ /* 0x000fe200078e0029 */
[----:B------:R-:W-:Y:S02]  /*17b20*/  HMMA.1688.F32.TF32 R92, R116, R6, R92 ;  /* 0x00000006745c723c */ /* 0x000fe4000008105c */
[----:B------:R-:W-:Y:S04]  /*17b30*/  LDS R154, [R0+UR5+0x5080] ;  /* 0x00508005009a7984 */ /* 0x000fe80008000800 */
[----:B------:R-:W-:Y:S01]  /*17b40*/  HMMA.1688.F32.TF32 R136, R120, R46, R248 ;  /* 0x0000002e7888723c */ /* 0x000fe200000810f8 */
[----:B------:R-:W-:Y:S04]  /*17b50*/  LDS R153, [R252+UR5+0x4080] ;  /* 0x00408005fc997984 */ /* 0x000fe80008000800 */
[----:B------:R-:W-:Y:S01]  /*17b60*/  LDS R155, [R252+UR5+0x5080] ;  /* 0x00508005fc9b7984 */ /* 0x000fe20008000800 */
[----:B-1----:R-:W-:Y:S03]  /*17b70*/  HMMA.1688.F32.TF32 R56, R116, R26, R240 ;  /* 0x0000001a7438723c */ /* 0x002fe600000810f0 */
[----:B------:R-:W-:Y:S04]  /*17b80*/  STL.64 [R1+0x90], R52 ;  /* 0x0000903401007387 */ /* 0x000fe80000100a00 */
[----:B------:R1:W-:Y:S01]  /*17b90*/  STL.64 [R1+0x98], R54 ;  /* 0x0000983601007387 */ /* 0x0003e20000100a00 */
[----:B------:R-:W-:-:S03]  /*17ba0*/  MOV R156, R37 ;  /* 0x00000025009c7202 */ /* 0x000fc60000000f00 */
[----:B------:R-:W-:Y:S04]  /*17bb0*/  STL.64 [R1+0x80], R96 ;  /* 0x0000806001007387 */ /* 0x000fe80000100a00 */
[----:B------:R-:W-:Y:S01]  /*17bc0*/  STL.64 [R1+0x88], R98 ;  /* 0x0000886201007387 */ /* 0x000fe20000100a00 */
[----:B-1----:R-:W-:Y:S01]  /*17bd0*/  HMMA.1688.F32.TF32 R52, R116, R22, R244 ;  /* 0x000000167434723c */ /* 0x002fe200000810f4 */
[----:B------:R-:W-:Y:S02]  /*17be0*/  IMAD.MOV.U32 R157, RZ, RZ, R44 ;  /* 0x000000ffff9d7224 */ /* 0x000fe400078e002c */
[----:B------:R-:W-:Y:S04]  /*17bf0*/  LDS R96, [R0+UR5+0x4000] ;  /* 0x0040000500607984 */ /* 0x000fe80008000800 */
[----:B------:R-:W-:Y:S04]  /*17c00*/  STL.64 [R1+0x70], R56 ;  /* 0x0000703801007387 */ /* 0x000fe80000100a00 */
[----:B------:R-:W-:Y:S04]  /*17c10*/  STL.64 [R1+0x78], R58 ;  /* 0x0000783a01007387 */ /* 0x000fe80000100a00 */
[----:B------:R-:W3:Y:S01]  /*17c20*/  LDL.LU R37, [R1+0x12a8] ;  /* 0x0012a80001257983 */ /* 0x000ee20000300800 */
[----:B------:R-:W-:-:S02]  /*17c30*/  IMAD.MOV.U32 R158, RZ, RZ, R45 ;  /* 0x000000ffff9e7224 */ /* 0x000fc400078e002d */
[----:B------:R-:W-:Y:S01]  /*17c40*/  IMAD.MOV.U32 R159, RZ, RZ, R208 ;  /* 0x000000ffff9f7224 */ /* 0x000fe200078e00d0 */
[----:B------:R-:W-:Y:S04]  /*17c50*/  LDS R98, [R0+UR5+0x5000] ;  /* 0x0050000500627984 */ /* 0x000fe80008000800 */
[----:B------:R-:W-:Y:S04]  /*17c60*/  LDS R97, [R252+UR5+0x4000] ;  /* 0x00400005fc617984 */ /* 0x000fe80008000800 */
[----:B------:R-:W-:Y:S04]  /*17c70*/  STL.64 [R1+0x60], R52 ;  /* 0x0000603401007387 */ /* 0x000fe80000100a00 */
[----:B------:R-:W-:Y:S04]  /*17c80*/  STL.64 [R1+0x68], R54 ;  /* 0x0000683601007387 */ /* 0x000fe80000100a00 */
[----:B------:R-:W3:Y:S04]  /*17c90*/  LDL.LU R44, [R1+0x12a4] ;  /* 0x0012a400012c7983 */ /* 0x000ee80000300800 */
[----:B------:R-:W3:Y:S04]  /*17ca0*/  LDL.LU R45, [R1+0x12a0] ;  /* 0x0012a000012d7983 */ /* 0x000ee80000300800 */
[----:B------:R-:W3:Y:S04]  /*17cb0*/  LDL.LU R208, [R1+0x129c] ;  /* 0x00129c0001d07983 */ /* 0x000ee80000300800 */
[----:B------:R-:W3:Y:S04]  /*17cc0*/  LDL.LU R209, [R1+0x1298] ;  /* 0x0012980001d17983 */ /* 0x000ee80000300800 */
[----:B------:R-:W3:Y:S04]  /*17cd0*/  LDL.LU R36, [R1+0x1294] ;  /* 0x0012940001247983 */ /* 0x000ee80000300800 */
[----:B------:R-:W3:Y:S04]  /*17ce0*/  LDL.LU R40, [R1+0x1290] ;  /* 0x0012900001287983 */ /* 0x000ee80000300800 */
[----:B------:R-:W3:Y:S04]  /*17cf0*/  LDL.LU R41, [R1+0x128c] ;  /* 0x00128c0001297983 */ /* 0x000ee80000300800 */
[----:B------:R-:W-:Y:S04]  /*17d00*/  LDS R99, [R252+UR5+0x5000] ;  /* 0x00500005fc637984 */ /* 0x000fe80008000800 */
[----:B------:R-:W-:Y:S04]  /*17d10*/  LDS R244, [R0+UR5+0x4100] ;  /* 0x0041000500f47984 */ /* 0x000fe80008000800 */
[----:B------:R-:W-:Y:S04]  /*17d20*/  LDS R246, [R0+UR5+0x5100] ;  /* 0x0051000500f67984 */ /* 0x000fe80008000800 */
[----:B------:R-:W-:Y:S04]  /*17d30*/  LDS R245, [R252+UR5+0x4100] ;  /* 0x00410005fcf57984 */ /* 0x000fe80008000800 */
[----:B------:R-:W-:Y:S04]  /*17d40*/  LDS R247, [R252+UR5+0x5100] ;  /* 0x00510005fcf77984 */ /* 0x000fe80008000800 */
[----:B------:R-:W-:Y:S01]  /*17d50*/  LDS R240, [R0+UR5+0x4180] ;  /* 0x0041800500f07984 */ /* 0x000fe20008000800 */
[C---:B--2---:R-:W-:Y:S03]  /*17d60*/  HMMA.1688.F32.TF32 R64, R120.reuse, R6, R64 ;  /* 0x000000067840723c */ /* 0x044fe60000081040 */
[----:B------:R-:W-:Y:S04]  /*17d70*/  LDS R242, [R0+UR5+0x5180] ;  /* 0x0051800500f27984 */ /* 0x000fe80008000800 */
[----:B------:R-:W-:Y:S04]  /*17d80*/  LDS R241, [R252+UR5+0x4180] ;  /* 0x00418005fcf17984 */ /* 0x000fe80008000800 */
[----:B------:R-:W-:Y:S01]  /*17d90*/  LDS R243, [R252+UR5+0x5180] ;  /* 0x00518005fcf37984 */ /* 0x000fe20008000800 */
[-C--:B----4-:R-:W-:Y:S06]  /*17da0*/  HMMA.1688.F32.TF32 R180, R120, R10.reuse, R180 ;  /* 0x0000000a78b4723c */ /* 0x090fec00000810b4 */
[C---:B------:R-:W-:Y:S06]  /*17db0*/  HMMA.1688.F32.TF32 R8, R116.reuse, R10, R80 ;  /* 0x0000000a7408723c */ /* 0x040fec0000081050 */
[----:B------:R-:W-:Y:S07]  /*17dc0*/  HMMA.1688.F32.TF32 R80, R116, R42, R228 ;  /* 0x0000002a7450723c */ /* 0x000fee00000810e4 */
[----:B---3--:R-:W-:-:S02]  /*17dd0*/  MOV R228, R37 ;  /* 0x0000002500e47202 */ /* 0x008fc40000000f00 */
[----:B------:R-:W2:Y:S04]  /*17de0*/  LDL.LU R37, [R1+0x1288] ;  /* 0x0012880001257983 */ /* 0x000ea80000300800 */
[----:B------:R-:W3:Y:S01]  /*17df0*/  LDL.LU R229, [R1+0x364] ;  /* 0x0003640001e57983 */ /* 0x000ee20000300800 */
[----:B------:R-:W-:Y:S02]  /*17e00*/  IMAD.MOV.U32 R230, RZ, RZ, R213 ;  /* 0x000000ffffe67224 */ /* 0x000fe400078e00d5 */
[----:B------:R-:W1:Y:S01]  /*17e10*/  S2R R213, SR_TID.X ;  /* 0x0000000000d57919 */ /* 0x000e620000002100 */
[-C--:B------:R-:W-:Y:S06]  /*17e20*/  HMMA.1688.F32.TF32 R176, R120, R218.reuse, R176 ;  /* 0x000000da78b0723c */ /* 0x080fec00000810b0 */
[C---:B------:R-:W-:Y:S06]  /*17e30*/  HMMA.1688.F32.TF32 R216, R116.reuse, R218, R76 ;  /* 0x000000da74d8723c */ /* 0x040fec000008104c */
[----:B------:R-:W-:Y:S01]  /*17e40*/  HMMA.1688.F32.TF32 R76, R116, R46, R192 ;  /* 0x0000002e744c723c */ /* 0x000fe200000810c0 */
[C---:B-1----:R-:W-:Y:S01]  /*17e50*/  LOP3.LUT R6, R213.reuse, 0x7, RZ, 0xc0, !PT ;  /* 0x00000007d5067812 */ /* 0x042fe200078ec0ff */
[----:B------:R-:W-:-:S05]  /*17e60*/  IMAD.SHL.U32 R7, R213, 0x2, RZ ;  /* 0x00000002d5077824 */ /* 0x000fca00078e00ff */
[----:B------:R-:W-:Y:S01]  /*17e70*/  IMAD.MOV.U32 R194, RZ, RZ, R45 ;  /* 0x000000ffffc27224 */ /* 0x000fe200078e002d */
[-C--:B------:R-:W-:Y:S01]  /*17e80*/  HMMA.1688.F32.TF32 R232, R120, R222.reuse, R232 ;  /* 0x000000de78e8723c */ /* 0x080fe200000810e8 */
[----:B------:R-:W-:Y:S01]  /*17e90*/  IMAD R6, R6, 0x90, RZ ;  /* 0x0000009006067824 */ /* 0x000fe200078e02ff */
[----:B------:R-:W-:Y:S01]  /*17ea0*/  MOV R193, R208 ;  /* 0x000000d000c17202 */ /* 0x000fe20000000f00 */
[----:B------:R-:W-:Y:S01]  /*17eb0*/  IMAD.MOV.U32 R195, RZ, RZ, R44 ;  /* 0x000000ffffc37224 */ /* 0x000fe200078e002c */
[----:B------:R-:W-:Y:S02]  /*17ec0*/  LDS R213, [R252+UR5+0x4380] ;  /* 0x00438005fcd57984 */ /* 0x000fe40008000800 */
[----:B------:R-:W-:Y:S01]  /*17ed0*/  LOP3.LUT R6, R6, 0x30, R7, 0x78, !PT ;  /* 0x0000003006067812 */ /* 0x000fe200078e7807 */
[----:B------:R-:W-:Y:S01]  /*17ee0*/  HMMA.1688.F32.TF32 R220, R116, R222, R72 ;  /* 0x000000de74dc723c */ /* 0x000fe20000081048 */
[----:B------:R-:W-:Y:S01]  /*17ef0*/  IMAD.MOV.U32 R192, RZ, RZ, R209 ;  /* 0x000000ffffc07224 */ /* 0x000fe200078e00d1 */
[----:B------:R-:W-:Y:S01]  /*17f00*/  LDS R208, [R0+UR5+0x4300] ;  /* 0x0043000500d07984 */ /* 0x000fe20008000800 */
[----:B------:R-:W-:-:S03]  /*17f10*/  LOP3.LUT R6, R6, 0x40, RZ, 0x3c, !PT ;  /* 0x0000004006067812 */ /* 0x000fc600078e3cff */
[----:B------:R-:W-:Y:S01]  /*17f20*/  HMMA.1688.F32.TF32 R72, R116, R210, R196 ;  /* 0x000000d27448723c */ /* 0x000fe200000810c4 */
[----:B------:R-:W-:Y:S04]  /*17f30*/  LDS R209, [R252+UR5+0x4300] ;  /* 0x00430005fcd17984 */ /* 0x000fe80008000800 */
[----:B------:R-:W1:Y:S02]  /*17f40*/  LDSM.16.M88.4 R44, [R6+UR13+0x10000] ;  /* 0x0100000d062c783b */ /* 0x000e640008000200 */
[----:B------:R-:W-:Y:S01]  /*17f50*/  IMAD.MOV.U32 R196, RZ, RZ, R41 ;  /* 0x000000ffffc47224 */ /* 0x000fe200078e0029 */
[----:B------:R-:W-:Y:S01]  /*17f60*/  MOV R197, R40 ;  /* 0x0000002800c57202 */ /* 0x000fe20000000f00 */
[----:B------:R-:W-:Y:S01]  /*17f70*/  IMAD.MOV.U32 R199, RZ, RZ, R36 ;  /* 0x000000ffffc77224 */ /* 0x000fe200078e0024 */
[----:B------:R-:W4:Y:S01]  /*17f80*/  LDSM.16.M88.4 R40, [R6+UR13+0x10400] ;  /* 0x0104000d0628783b */ /* 0x000f220008000200 */
[----:B------:R-:W-:Y:S03]  /*17f90*/  HMMA.1688.F32.TF32 R148, R236, R214, R148 ;  /* 0x000000d6ec94723c */ /* 0x000fe60000081094 */
[----:B------:R-:W-:Y:S03]  /*17fa0*/  LDS R237, [R252+UR5+0x4200] ;  /* 0x00420005fced7984 */ /* 0x000fe60008000800 */
[C---:B------:R-:W-:Y:S01]  /*17fb0*/  HMMA.1688.F32.TF32 R124, R120.reuse, R226, R204 ;  /* 0x000000e2787c723c */ /* 0x040fe200000810cc */
[----:B------:R-:W-:Y:S04]  /*17fc0*/  LDS R239, [R252+UR5+0x5200] ;  /* 0x00520005fcef7984 */ /* 0x000fe80008000800 */
[----:B------:R-:W-:Y:S01]  /*17fd0*/  LDS R205, [R252+UR5+0x4280] ;  /* 0x00428005fccd7984 */ /* 0x000fe20008000800 */
[C---:B------:R-:W-:Y:S03]  /*17fe0*/  HMMA.1688.F32.TF32 R128, R120.reuse, R214, R128 ;  /* 0x000000d67880723c */ /* 0x040fe60000081080 */
[----:B------:R-:W-:Y:S03]  /*17ff0*/  LDS R207, [R252+UR5+0x5280] ;  /* 0x00528005fccf7984 */ /* 0x000fe60008000800 */
[----:B------:R-:W-:Y:S01]  /*18000*/  HMMA.1688.F32.TF32 R132, R120, R210, R132 ;  /* 0x000000d27884723c */ /* 0x000fe20000081084 */
[----:B------:R-:W-:Y:S04]  /*18010*/  LDS R211, [R252+UR5+0x5300] ;  /* 0x00530005fcd37984 */ /* 0x000fe80008000800 */
[----:B------:R-:W-:Y:S04]  /*18020*/  LDS R215, [R252+UR5+0x5380] ;  /* 0x00538005fcd77984 */ /* 0x000fe80008000800 */
[----:B------:R-:W-:Y:S04]  /*18030*/  LDS R236, [R0+UR5+0x4200] ;  /* 0x0042000500ec7984 */ /* 0x000fe80008000800 */
[----:B------:R-:W4:Y:S04]  /*18040*/  LDS R238, [R0+UR5+0x5200] ;  /* 0x0052000500ee7984 */ /* 0x000f280008000800 */
[----:B-1----:R-:W-:Y:S04]  /*18050*/  STL [R1+0x119c], R46 ;  /* 0x00119c2e01007387 */ /* 0x002fe80000100800 */
[----:B------:R-:W-:Y:S04]  /*18060*/  STL [R1+0x1198], R47 ;  /* 0x0011982f01007387 */ /* 0x000fe80000100800 */
[----:B----4-:R-:W-:Y:S04]  /*18070*/  STL [R1+0x11a0], R42 ;  /* 0x0011a02a01007387 */ /* 0x010fe80000100800 */
[----:B------:R-:W-:Y:S04]  /*18080*/  STL [R1+0x1164], R43 ;  /* 0x0011642b01007387 */ /* 0x000fe80000100800 */
[----:B------:R-:W-:Y:S04]  /*18090*/  LDS R204, [R0+UR5+0x4280] ;  /* 0x0042800500cc7984 */ /* 0x000fe80008000800 */
[----:B------:R-:W-:Y:S01]  /*180a0*/  LDS R206, [R0+UR5+0x5280] ;  /* 0x0052800500ce7984 */ /* 0x000fe20008000800 */
[----:B------:R-:W-:-:S03]  /*180b0*/  IMAD.MOV.U32 R231, RZ, RZ, R212 ;  /* 0x000000ffffe77224 */ /* 0x000fc600078e00d4 */
[----:B------:R-:W-:Y:S04]  /*180c0*/  LDS R210, [R0+UR5+0x5300] ;  /* 0x0053000500d27984 */ /* 0x000fe80008000800 */
[----:B------:R-:W-:Y:S04]  /*180d0*/  LDS R212, [R0+UR5+0x4380] ;  /* 0x0043800500d47984 */ /* 0x000fe80008000800 */
[----:B------:R-:W-:Y:S01]  /*180e0*/  LDS R214, [R0+UR5+0x5380] ;  /* 0x0053800500d67984 */ /* 0x000fe20008000800 */
[----:B------:R-:W-:Y:S06]  /*180f0*/  HMMA.1688.F32.TF32 R112, R116, R226, R112 ;  /* 0x000000e27470723c */ /* 0x000fec0000081070 */
[----:B------:R-:W-:Y:S01]  /*18100*/  HMMA.1688.F32.TF32 R100, R236, R44, R156 ;  /* 0x0000002cec64723c */ /* 0x000fe2000008109c */
[----:B------:R-:W-:-:S02]  /*18110*/  IMAD.MOV.U32 R248, RZ, RZ, R21 ;  /* 0x000000fffff87224 */ /* 0x000fc400078e0015 */
[----:B------:R-:W-:Y:S02]  /*18120*/  IMAD.MOV.U32 R249, RZ, RZ, R20 ;  /* 0x000000fffff97224 */ /* 0x000fe400078e0014 */
[----:B--2---:R-:W-:Y:S02]  /*18130*/  IMAD.MOV.U32 R198, RZ, RZ, R37 ;  /* 0x000000ffffc67224 */ /* 0x004fe400078e0025 */
[----:B------:R-:W1:Y:S05]  /*18140*/  LDSM.16.M88.4 R36, [R6+UR13+0x10800] ;  /* 0x0108000d0624783b */ /* 0x000e6a0008000200 */
[----:B------:R-:W-:-:S15]  /*18150*/  HMMA.1688.F32.TF32 R52, R96, R44, R196 ;  /* 0x0000002c6034723c */ /* 0x000fde00000810c4 */
[----:B------:R-:W-:-:S09]  /*18160*/  NOP ;  /* 0x0000000000007918 */ /* 0x000fd20000000000 */
[----:B------:R-:W-:Y:S01]  /*18170*/  MOV R252, R55 ;  /* 0x0000003700fc7202 */ /* 0x000fe20000000f00 */
[----:B-1----:R-:W-:Y:S04]  /*18180*/  STL [R1+0x11a4], R38 ;  /* 0x0011a42601007387 */ /* 0x002fe80000100800 */
[----:B------:R-:W-:Y:S04]  /*18190*/  STL [R1+0x1160], R39 ;  /* 0x0011602701007387 */ /* 0x000fe80000100800 */
[----:B------:R-:W-:Y:S04]  /*181a0*/  STL.64 [R1+0x50], R52 ;  /* 0x0000503401007387 */ /* 0x000fe80000100a00 */
[----:B------:R1:W-:Y:S02]  /*181b0*/  STL [R1+0x58], R54 ;  /* 0x0000583601007387 */ /* 0x0003e40000100800 */
[-C--:B-1----:R-:W-:Y:S06]  /*181c0*/  HMMA.1688.F32.TF32 R52, R152, R44.reuse, R192 ;  /* 0x0000002c9834723c */ /* 0x082fec00000810c0 */
[----:B---3--:R-:W-:-:S15]  /*181d0*/  HMMA.1688.F32.TF32 R56, R244, R44, R228 ;  /* 0x0000002cf438723c */ /* 0x008fde00000810e4 */
[----:B------:R-:W-:-:S03]  /*181e0*/  NOP ;  /* 0x0000000000007918 */ /* 0x000fc60000000000 */
[----:B------:R-:W-:Y:S01]  /*181f0*/  IMAD.MOV.U32 R38, RZ, RZ, R52 ;  /* 0x000000ffff267224 */ /* 0x000fe200078e0034 */
[----:B------:R-:W-:Y:S01]  /*18200*/  MOV R47, R55 ;  /* 0x00000037002f7202 */ /* 0x000fe20000000f00 */
[----:B------:R-:W-:Y:S02]  /*18210*/  IMAD.MOV.U32 R42, RZ, RZ, R53 ;  /* 0x000000ffff2a7224 */ /* 0x000fe400078e0035 */
[----:B------:R-:W-:Y:S02]  /*18220*/  IMAD.MOV.U32 R46, RZ, RZ, R54 ;  /* 0x000000ffff2e7224 */ /* 0x000fe400078e0036 */
[-C--:B------:R-:W-:Y:S01]  /*18230*/  HMMA.1688.F32.TF32 R52, R240, R44.reuse, R164 ;  /* 0x0000002cf034723c */ /* 0x080fe200000810a4 */
[----:B------:R-:W-:Y:S04]  /*18240*/  STL.64 [R1+0x4b0], R56 ;  /* 0x0004b03801007387 */ /* 0x000fe80000100a00 */
[----:B------:R1:W-:Y:S02]  /*18250*/  STL.64 [R1+0x4b8], R58 ;  /* 0x0004b83a01007387 */ /* 0x0003e40000100a00 */
[----:B-1----:R-:W-:-:S15]  /*18260*/  HMMA.1688.F32.TF32 R56, R204, R44, R48 ;  /* 0x0000002ccc38723c */ /* 0x002fde0000081030 */
[----:B------:R-:W-:-:S01]  /*18270*/  NOP ;  /* 0x0000000000007918 */ /* 0x000fc20000000000 */
[----:B------:R-:W-:Y:S01]  /*18280*/  STL.64 [R1+0x5b0], R52 ;  /* 0x0005b03401007387 */ /* 0x000fe20000100a00 */
[-C--:B------:R-:W-:Y:S03]  /*18290*/  HMMA.1688.F32.TF32 R48, R212, R44.reuse, R112 ;  /* 0x0000002cd430723c */ /* 0x080fe60000081070 */
[----:B------:R1:W-:Y:S03]  /*182a0*/  STL.64 [R1+0x5b8], R54 ;  /* 0x0005b83601007387 */ /* 0x0003e60000100a00 */
[----:B-1----:R-:W-:Y:S01]  /*182b0*/  HMMA.1688.F32.TF32 R52, R208, R44, R124 ;  /* 0x0000002cd034723c */ /* 0x002fe2000008107c */
[----:B------:R-:W-:Y:S04]  /*182c0*/  STL.64 [R1+0x690], R100 ;  /* 0x0006906401007387 */ /* 0x000fe80000100a00 */
[----:B------:R-:W-:Y:S04]  /*182d0*/  STL.64 [R1+0x698], R102 ;  /* 0x0006986601007387 */ /* 0x000fe80000100a00 */
[----:B------:R1:W-:Y:S04]  /*182e0*/  STL.64 [R1+0x800], R56 ;  /* 0x0008003801007387 */ /* 0x0003e80000100a00 */
[----:B------:R2:W-:Y:S04]  /*182f0*/  STL.64 [R1+0x808], R58 ;  /* 0x0008083a01007387 */ /* 0x0005e80000100a00 */
[----:B------:R-:W3:Y:S06]  /*18300*/  LDL.LU R192, [R1+0x220] ;  /* 0x0002200001c07983 */ /* 0x000eec0000300800 */
[----:B------:R4:W-:Y:S04]  /*18310*/  STL.64 [R1+0x8b0], R52 ;  /* 0x0008b03401007387 */ /* 0x0009e80000100a00 */
[----:B------:R4:W-:Y:S04]  /*18320*/  STL.64 [R1+0x8b8], R54 ;  /* 0x0008b83601007387 */ /* 0x0009e80000100a00 */
[----:B------:R-:W-:Y:S04]  /*18330*/  STL.64 [R1+0x930], R48 ;  /* 0x0009303001007387 */ /* 0x000fe80000100a00 */
[----:B------:R3:W-:Y:S04]  /*18340*/  STL.64 [R1+0x938], R50 ;  /* 0x0009383201007387 */ /* 0x0007e80000100a00 */
        /* <DEDUP_REMOVED lines=11> */
[----:B------:R-:W2:Y:S04]  /*18400*/  LDL.LU R21, [R1+0x1284] ;  /* 0x0012840001157983 */ /* 0x000ea80000300800 */
[----:B------:R-:W4:Y:S01]  /*18410*/  LDL.LU R20, [R1+0x1280] ;  /* 0x0012800001147983 */ /* 0x000f220000300800 */
[----:B-1----:R-:W-:Y:S01]  /*18420*/  IMAD.MOV.U32 R56, RZ, RZ, R28 ;  /* 0x000000ffff387224 */ /* 0x002fe200078e001c */
[----:B------:R-:W-:-:S02]  /*18430*/  MOV R57, R24 ;  /* 0x0000001800397202 */ /* 0x000fc40000000f00 */
[----:B------:R-:W3:Y:S04]  /*18440*/  LDL.LU R250, [R1+0x108] ;  /* 0x0001080001fa7983 */ /* 0x000ee80000300800 */
[----:B------:R-:W3:Y:S04]  /*18450*/  LDL.LU R251, [R1+0x10c] ;  /* 0x00010c0001fb7983 */ /* 0x000ee80000300800 */
[----:B------:R-:W3:Y:S04]  /*18460*/  LDL.LU R28, [R1+0x127c] ;  /* 0x00127c00011c7983 */ /* 0x000ee80000300800 */
[----:B------:R-:W3:Y:S01]  /*18470*/  LDL.LU R24, [R1+0x1278] ;  /* 0x0012780001187983 */ /* 0x000ee20000300800 */
[----:B--2---:R-:W-:-:S03]  /*18480*/  IMAD.MOV.U32 R58, RZ, RZ, R21 ;  /* 0x000000ffff3a7224 */ /* 0x004fc600078e0015 */
[----:B------:R-:W2:Y:S01]  /*18490*/  LDL.LU R21, [R1+0x1274] ;  /* 0x0012740001157983 */ /* 0x000ea20000300800 */
[----:B----4-:R-:W-:-:S03]  /*184a0*/  IMAD.MOV.U32 R59, RZ, RZ, R20 ;  /* 0x000000ffff3b7224 */ /* 0x010fc600078e0014 */
[----:B------:R-:W4:Y:S04]  /*184b0*/  LDL.LU R20, [R1+0x1270] ;  /* 0x0012700001147983 */ /* 0x000f280000300800 */
[----:B------:R-:W4:Y:S04]  /*184c0*/  LDL.LU R52, [R1+0x350] ;  /* 0x0003500001347983 */ /* 0x000f280000300800 */
[----:B------:R-:W4:Y:S04]  /*184d0*/  LDL.LU R53, [R1+0x354] ;  /* 0x0003540001357983 */ /* 0x000f280000300800 */
[----:B------:R-:W4:Y:S04]  /*184e0*/  LDL.LU R54, [R1+0x358] ;  /* 0x0003580001367983 */ /* 0x000f280000300800 */
[----:B------:R-:W4:Y:S01]  /*184f0*/  LDL.LU R55, [R1+0x35c] ;  /* 0x00035c0001377983 */ /* 0x000f220000300800 */
[----:B------:R-:W-:Y:S03]  /*18500*/  HMMA.1688.F32.TF32 R60, R120, R14, R188 ;  /* 0x0000000e783c723c */ /* 0x000fe600000810bc */
[----:B------:R-:W4:Y:S04]  /*18510*/  LDL.LU R200, [R1+0x440] ;  /* 0x0004400001c87983 */ /* 0x000f280000300800 */
[----:B------:R-:W4:Y:S04]  /*18520*/  LDL.LU R201, [R1+0x444] ;  /* 0x0004440001c97983 */ /* 0x000f280000300800 */
[----:B------:R-:W4:Y:S04]  /*18530*/  LDL.LU R202, [R1+0x448] ;  /* 0x0004480001ca7983 */ /* 0x000f280000300800 */
[----:B------:R-:W4:Y:S04]  /*18540*/  LDL.LU R203, [R1+0x44c] ;  /* 0x00044c0001cb7983 */ /* 0x000f280000300800 */
[----:B------:R-:W4:Y:S04]  /*18550*/  LDL.LU R188, [R1+0x490] ;  /* 0x0004900001bc7983 */ /* 0x000f280000300800 */
[----:B------:R-:W4:Y:S01]  /*18560*/  LDL.LU R189, [R1+0x494] ;  /* 0x0004940001bd7983 */ /* 0x000f220000300800 */
[----:B---3--:R-:W-:-:S03]  /*18570*/  IMAD.MOV.U32 R198, RZ, RZ, R24 ;  /* 0x000000ffffc67224 */ /* 0x008fc600078e0018 */
[----:B------:R-:W3:Y:S01]  /*18580*/  LDL.LU R190, [R1+0x498] ;  /* 0x0004980001be7983 */ /* 0x000ee20000300800 */
[----:B------:R-:W-:-:S03]  /*18590*/  IMAD.MOV.U32 R199, RZ, RZ, R28 ;  /* 0x000000ffffc77224 */ /* 0x000fc600078e001c */
[----:B------:R-:W3:Y:S01]  /*185a0*/  LDL.LU R191, [R1+0x49c] ;  /* 0x00049c0001bf7983 */ /* 0x000ee20000300800 */
[----:B------:R-:W-:Y:S01]  /*185b0*/  IMAD.MOV.U32 R228, RZ, RZ, R32 ;  /* 0x000000ffffe47224 */ /* 0x000fe200078e0020 */
[----:B------:R-:W-:Y:S01]  /*185c0*/  MOV R229, R33 ;  /* 0x0000002100e57202 */ /* 0x000fe20000000f00 */
[----:B------:R-:W-:Y:S02]  /*185d0*/  IMAD.MOV.U32 R230, RZ, RZ, R29 ;  /* 0x000000ffffe67224 */ /* 0x000fe400078e001d */
[----:B------:R-:W-:Y:S01]  /*185e0*/  IMAD.MOV.U32 R231, RZ, RZ, R25 ;  /* 0x000000ffffe77224 */ /* 0x000fe200078e0019 */
[----:B--2---:R-:W-:Y:S01]  /*185f0*/  MOV R197, R21 ;  /* 0x0000001500c57202 */ /* 0x004fe20000000f00 */
[----:B----4-:R-:W-:Y:S02]  /*18600*/  IMAD.MOV.U32 R196, RZ, RZ, R20 ;  /* 0x000000ffffc47224 */ /* 0x010fe400078e0014 */
[----:B------:R-:W2:Y:S04]  /*18610*/  LDL.LU R20, [R1+0x126c] ;  /* 0x00126c0001147983 */ /* 0x000ea80000300800 */
[----:B------:R-:W4:Y:S04]  /*18620*/  LDL.LU R21, [R1+0x1268] ;  /* 0x0012680001157983 */ /* 0x000f280000300800 */
[----:B------:R-:W3:Y:S04]  /*18630*/  LDL.LU R24, [R1+0x1264] ;  /* 0x0012640001187983 */ /* 0x000ee80000300800 */
[----:B------:R-:W2:Y:S04]  /*18640*/  LDL.LU R28, [R1+0x1260] ;  /* 0x00126000011c7983 */ /* 0x000ea80000300800 */
[----:B------:R-:W4:Y:S04]  /*18650*/  LDL.LU R32, [R1+0x125c] ;  /* 0x00125c0001207983 */ /* 0x000f280000300800 */
[----:B------:R-:W4:Y:S04]  /*18660*/  LDL.LU R33, [R1+0x1258] ;  /* 0x0012580001217983 */ /* 0x000f280000300800 */
[----:B------:R-:W3:Y:S04]  /*18670*/  LDL.LU R29, [R1+0x1254] ;  /* 0x00125400011d7983 */ /* 0x000ee80000300800 */
[----:B------:R-:W4:Y:S01]  /*18680*/  LDL.LU R25, [R1+0x1250] ;  /* 0x0012500001197983 */ /* 0x000f220000300800 */
[-C--:B------:R-:W-:Y:S06]  /*18690*/  HMMA.1688.F32.TF32 R48, R96, R40.reuse, R164 ;  /* 0x000000286030723c */ /* 0x080fec00000810a4 */
[----:B------:R-:W-:Y:S01]  /*186a0*/  HMMA.1688.F32.TF32 R100, R152, R40, R156 ;  /* 0x000000289864723c */ /* 0x000fe2000008109c */
[----:B------:R-:W-:-:S15]  /*186b0*/  STL.64 [R1+0x11a8], R46 ;  /* 0x0011a82e01007387 */ /* 0x000fde0000100a00 */
[----:B------:R-:W-:-:S01]  /*186c0*/  NOP ;  /* 0x0000000000007918 */ /* 0x000fc20000000000 */
[----:B------:R-:W-:Y:S06]  /*186d0*/  STL.64 [R1+0x8], R50 ;  /* 0x0000083201007387 */ /* 0x000fec0000100a00 */
[----:B------:R-:W-:Y:S04]  /*186e0*/  STL.64 [R1+0x1158], R102 ;  /* 0x0011586601007387 */ /* 0x000fe80000100a00 */
[----:B------:R-:W-:Y:S01]  /*186f0*/  STL.64 [R1+0x1150], R100 ;  /* 0x0011506401007387 */ /* 0x000fe20000100a00 */
[----:B------:R-:W-:Y:S01]  /*18700*/  HMMA.1688.F32.TF32 R104, R152, R36, R200 ;  /* 0x000000249868723c */ /* 0x000fe200000810c8 */
[----:B------:R-:W-:Y:S01]  /*18710*/  IMAD.MOV.U32 R43, RZ, RZ, R48 ;  /* 0x000000ffff2b7224 */ /* 0x000fe200078e0030 */
[----:B--2---:R-:W-:Y:S01]  /*18720*/  MOV R167, R28 ;  /* 0x0000001c00a77202 */ /* 0x004fe20000000f00 */
[----:B---3--:R-:W-:-:S03]  /*18730*/  IMAD.MOV.U32 R166, RZ, RZ, R29 ;  /* 0x000000ffffa67224 */ /* 0x008fc600078e001d */
[-C--:B------:R-:W-:Y:S01]  /*18740*/  HMMA.1688.F32.TF32 R28, R244, R40.reuse, R52 ;  /* 0x00000028f41c723c */ /* 0x080fe20000081034 */
[----:B------:R-:W-:Y:S02]  /*18750*/  IMAD.MOV.U32 R157, RZ, RZ, R24 ;  /* 0x000000ffff9d7224 */ /* 0x000fe400078e0018 */
[----:B----4-:R-:W-:Y:S01]  /*18760*/  IMAD.MOV.U32 R156, RZ, RZ, R25 ;  /* 0x000000ffff9c7224 */ /* 0x010fe200078e0019 */
[----:B------:R-:W-:Y:S01]  /*18770*/  MOV R159, R20 ;  /* 0x00000014009f7202 */ /* 0x000fe20000000f00 */
[----:B------:R-:W-:Y:S01]  /*18780*/  IMAD.MOV.U32 R158, RZ, RZ, R21 ;  /* 0x000000ffff9e7224 */ /* 0x000fe200078e0015 */
[-C--:B------:R-:W-:Y:S06]  /*18790*/  HMMA.1688.F32.TF32 R24, R240, R40.reuse, R56 ;  /* 0x00000028f018723c */ /* 0x080fec0000081038 */
[-C--:B------:R-:W-:Y:S11]  /*187a0*/  HMMA.1688.F32.TF32 R20, R236, R40.reuse, R248 ;  /* 0x00000028ec14723c */ /* 0x080ff600000810f8 */
[----:B------:R-:W-:Y:S04]  /*187b0*/  STL.64 [R1+0x30], R28 ;  /* 0x0000301c01007387 */ /* 0x000fe80000100a00 */
[----:B------:R1:W-:Y:S02]  /*187c0*/  STL.64 [R1+0x38], R30 ;  /* 0x0000381e01007387 */ /* 0x0003e40000100a00 */
[----:B-1----:R-:W-:Y:S02]  /*187d0*/  HMMA.1688.F32.TF32 R28, R204, R40, R140 ;  /* 0x00000028cc1c723c */ /* 0x002fe4000008108c */
[----:B------:R-:W-:Y:S04]  /*187e0*/  STL.64 [R1+0x530], R24 ;  /* 0x0005301801007387 */ /* 0x000fe80000100a00 */
[----:B------:R1:W-:Y:S04]  /*187f0*/  STL.64 [R1+0x538], R26 ;  /* 0x0005381a01007387 */ /* 0x0003e80000100a00 */
[----:B------:R-:W-:Y:S01]  /*18800*/  STL.64 [R1+0x650], R20 ;  /* 0x0006501401007387 */ /* 0x000fe20000100a00 */
[----:B------:R-:W-:Y:S03]  /*18810*/  HMMA.1688.F32.TF32 R248, R96, R36, R188 ;  /* 0x0000002460f8723c */ /* 0x000fe600000810bc */
[----:B------:R2:W-:Y:S03]  /*18820*/  STL.64 [R1+0x658], R22 ;  /* 0x0006581601007387 */ /* 0x0005e60000100a00 */
[-C--:B-1----:R-:W-:Y:S06]  /*18830*/  HMMA.1688.F32.TF32 R24, R208, R40.reuse, R232 ;  /* 0x00000028d018723c */ /* 0x082fec00000810e8 */
[----:B--2---:R-:W-:Y:S01]  /*18840*/  HMMA.1688.F32.TF32 R20, R212, R40, R220 ;  /* 0x00000028d414723c */ /* 0x004fe200000810dc */
[----:B------:R-:W-:Y:S04]  /*18850*/  STL.64 [R1+0x770], R28 ;  /* 0x0007701c01007387 */ /* 0x000fe80000100a00 */
[----:B------:R1:W-:Y:S02]  /*18860*/  STL.64 [R1+0x778], R30 ;  /* 0x0007781e01007387 */ /* 0x0003e40000100a00 */
[-C--:B-1----:R-:W-:Y:S02]  /*18870*/  HMMA.1688.F32.TF32 R28, R244, R36.reuse, R196 ;  /* 0x00000024f41c723c */ /* 0x082fe400000810c4 */
[----:B------:R-:W-:Y:S08]  /*18880*/  STL.64 [R1+0x11d8], R42 ;  /* 0x0011d82a01007387 */ /* 0x000ff00000100a00 */
[----:B------:R-:W-:Y:S04]  /*18890*/  STL.64 [R1+0x890], R24 ;  /* 0x0008901801007387 */ /* 0x000fe80000100a00 */
[----:B------:R1:W-:Y:S04]  /*188a0*/  STL.64 [R1+0x898], R26 ;  /* 0x0008981a01007387 */ /* 0x0003e80000100a00 */
[----:B------:R-:W-:Y:S04]  /*188b0*/  STL.64 [R1+0x920], R20 ;  /* 0x0009201401007387 */ /* 0x000fe80000100a00 */
[----:B------:R2:W-:Y:S04]  /*188c0*/  STL.64 [R1+0x928], R22 ;  /* 0x0009281601007387 */ /* 0x0005e80000100a00 */
[----:B------:R-:W-:Y:S01]  /*188d0*/  STL.64 [R1+0x1170], R250 ;  /* 0x001170fa01007387 */ /* 0x000fe20000100a00 */
[-C--:B-1----:R-:W-:Y:S03]  /*188e0*/  HMMA.1688.F32.TF32 R24, R240, R36.reuse, R192 ;  /* 0x00000024f018723c */ /* 0x082fe600000810c0 */
[----:B------:R-:W-:Y:S04]  /*188f0*/  STL.64 [R1+0x1168], R248 ;  /* 0x001168f801007387 */ /* 0x000fe80000100a00 */
[----:B------:R-:W-:Y:S01]  /*18900*/  STL.64 [R1+0x1180], R106 ;  /* 0x0011806a01007387 */ /* 0x000fe20000100a00 */
[-C--:B--2---:R-:W-:Y:S03]  /*18910*/  HMMA.1688.F32.TF32 R20, R236, R36.reuse, R228 ;  /* 0x00000024ec14723c */ /* 0x084fe600000810e4 */
[----:B------:R-:W-:Y:S04]  /*18920*/  STL.64 [R1+0x1178], R104 ;  /* 0x0011786801007387 */ /* 0x000fe80000100a00 */
[----:B------:R-:W-:Y:S04]  /*18930*/  STL.64 [R1+0x10], R28 ;  /* 0x0000101c01007387 */ /* 0x000fe80000100a00 */
[----:B------:R1:W-:Y:S02]  /*18940*/  STL.64 [R1+0x18], R30 ;  /* 0x0000181e01007387 */ /* 0x0003e40000100a00 */
[-C--:B-1----:R-:W-:Y:S02]  /*18950*/  HMMA.1688.F32.TF32 R28, R204, R36.reuse, R160 ;  /* 0x00000024cc1c723c */ /* 0x082fe400000810a0 */
[----:B------:R-:W-:Y:S04]  /*18960*/  STL.64 [R1+0x4e0], R24 ;  /* 0x0004e01801007387 */ /* 0x000fe80000100a00 */
[----:B------:R-:W-:Y:S04]  /*18970*/  STL.64 [R1+0x4e8], R26 ;  /* 0x0004e81a01007387 */ /* 0x000fe80000100a00 */
[----:B------:R-:W-:Y:S04]  /*18980*/  STL.64 [R1+0x5c0], R20 ;  /* 0x0005c01401007387 */ /* 0x000fe80000100a00 */
[----:B------:R1:W-:Y:S09]  /*18990*/  STL.64 [R1+0x5c8], R22 ;  /* 0x0005c81601007387 */ /* 0x0003f20000100a00 */
[----:B------:R-:W-:Y:S01]  /*189a0*/  STL.64 [R1+0x730], R28 ;  /* 0x0007301c01007387 */ /* 0x000fe20000100a00 */
[----:B-1----:R-:W-:Y:S03]  /*189b0*/  HMMA.1688.F32.TF32 R20, R212, R36, R216 ;  /* 0x00000024d414723c */ /* 0x002fe600000810d8 */
[----:B------:R-:W-:Y:S04]  /*189c0*/  STL.64 [R1+0x738], R30 ;  /* 0x0007381e01007387 */ /* 0x000fe80000100a00 */
[----:B------:R-:W2:Y:S01]  /*189d0*/  LDL R219, [R1+0xf78] ;  /* 0x000f780001db7983 */ /* 0x000ea20000100800 */
[----:B------:R-:W-:-:S02]  /*189e0*/  IMAD.MOV.U32 R164, RZ, RZ, R33 ;  /* 0x000000ffffa47224 */ /* 0x000fc400078e0021 */
[----:B------:R-:W-:Y:S01]  /*189f0*/  IMAD.MOV.U32 R165, RZ, RZ, R32 ;  /* 0x000000ffffa57224 */ /* 0x000fe200078e0020 */
[----:B------:R-:W-:Y:S01]  /*18a00*/  HMMA.1688.F32.TF32 R24, R208, R36, R176 ;  /* 0x00000024d018723c */ /* 0x000fe200000810b0 */
[----:B------:R-:W-:Y:S01]  /*18a10*/  MOV R39, R49 ;  /* 0x0000003100277202 */ /* 0x000fe20000000f00 */
[----:B------:R-:W-:Y:S01]  /*18a20*/  IMAD.MOV.U32 R230, RZ, RZ, R169 ;  /* 0x000000ffffe67224 */ /* 0x000fe200078e00a9 */
[----:B------:R-:W-:Y:S01]  /*18a30*/  MOV R231, R168 ;  /* 0x000000a800e77202 */ /* 0x000fe20000000f00 */
[----:B------:R-:W-:Y:S02]  /*18a40*/  IMAD.MOV.U32 R229, RZ, RZ, R170 ;  /* 0x000000ffffe57224 */ /* 0x000fe400078e00aa */
[----:B------:R-:W-:-:S15]  /*18a50*/  IMAD.MOV.U32 R228, RZ, RZ, R171 ;  /* 0x000000ffffe47224 */ /* 0x000fde00078e00ab */
[----:B------:R-:W-:-:S02]  /*18a60*/  NOP ;  /* 0x0000000000007918 */ /* 0x000fc40000000000 */
[----:B------:R-:W-:Y:S04]  /*18a70*/  STL.64 [R1+0x810], R24 ;  /* 0x0008101801007387 */ /* 0x000fe80000100a00 */
[----:B------:R-:W-:Y:S04]  /*18a80*/  STL.64 [R1+0x818], R26 ;  /* 0x0008181a01007387 */ /* 0x000fe80000100a00 */
[----:B------:R-:W-:Y:S04]  /*18a90*/  STL.64 [R1+0x11b0], R38 ;  /* 0x0011b02601007387 */ /* 0x000fe80000100a00 */
[----:B------:R-:W-:Y:S04]  /*18aa0*/  STL.64 [R1+0x8c0], R20 ;  /* 0x0008c01401007387 */ /* 0x000fe80000100a00 */
[----:B------:R-:W-:Y:S01]  /*18ab0*/  STL.64 [R1+0x8c8], R22 ;  /* 0x0008c81601007387 */ /* 0x000fe20000100a00 */
[-C--:B------:R-:W-:Y:S06]  /*18ac0*/  HMMA.1688.F32.TF32 R184, R120, R18.reuse, R184 ;  /* 0x0000001278b8723c */ /* 0x080fec00000810b8 */
[C---:B------:R-:W-:Y:S06]  /*18ad0*/  HMMA.1688.F32.TF32 R84, R116.reuse, R18, R84 ;  /* 0x000000127454723c */ /* 0x040fec0000081054 */
[----:B------:R-:W-:Y:S01]  /*18ae0*/  HMMA.1688.F32.TF32 R88, R116, R14, R88 ;  /* 0x0000000e7458723c */ /* 0x000fe20000081058 */
[----:B------:R-:W-:-:S02]  /*18af0*/  IMAD.MOV.U32 R56, RZ, RZ, R4 ;  /* 0x000000ffff387224 */ /* 0x000fc400078e0004 */
[----:B------:R-:W-:Y:S01]  /*18b00*/  IMAD.MOV.U32 R57, RZ, RZ, R5 ;  /* 0x000000ffff397224 */ /* 0x000fe200078e0005 */
[----:B------:R-:W-:Y:S01]  /*18b10*/  MOV R59, R12 ;  /* 0x0000000c003b7202 */ /* 0x000fe20000000f00 */
[----:B------:R-:W-:Y:S01]  /*18b20*/  IMAD.MOV.U32 R58, RZ, RZ, R13 ;  /* 0x000000ffff3a7224 */ /* 0x000fe200078e000d */
[----:B--2---:R-:W1:Y:S04]  /*18b30*/  LDSM.16.M88.4 R32, [R219+UR13+0x10c00] ;  /* 0x010c000ddb20783b */ /* 0x004e680008000200 */
[----:B------:R-:W2:Y:S04]  /*18b40*/  LDSM.16.M88.4 R28, [R219+UR13+0x11000] ;  /* 0x0110000ddb1c783b */ /* 0x000ea80008000200 */
[----:B------:R-:W3:Y:S04]  /*18b50*/  LDSM.16.M88.4 R24, [R219+UR13+0x11400] ;  /* 0x0114000ddb18783b */ /* 0x000ee80008000200 */
[----:B------:R-:W4:Y:S01]  /*18b60*/  LDSM.16.M88.4 R20, [R219+UR13+0x11800] ;  /* 0x0118000ddb14783b */ /* 0x000f220008000200 */
[----:B-1----:R-:W-:-:S15]  /*18b70*/  HMMA.1688.F32.TF32 R48, R96, R32, R164 ;  /* 0x000000206030723c */ /* 0x002fde00000810a4 */
[----:B------:R-:W-:-:S08]  /*18b80*/  NOP ;  /* 0x0000000000007918 */ /* 0x000fd00000000000 */
[----:B------:R-:W-:Y:S04]  /*18b90*/  STL.64 [R1+0x1190], R50 ;  /* 0x0011903201007387 */ /* 0x000fe80000100a00 */
[----:B------:R-:W-:Y:S04]  /*18ba0*/  STL.64 [R1+0x1188], R48 ;  /* 0x0011883001007387 */ /* 0x000fe80000100a00 */
        /* <DEDUP_REMOVED lines=31> */
[----:B------:R-:W4:Y:S01]  /*18da0*/  LDL.LU R127, [R1+0x14c] ;  /* 0x00014c00017f7983 */ /* 0x000f220000300800 */
[-C--:B------:R-:W-:Y:S03]  /*18db0*/  HMMA.1688.F32.TF32 R108, R152, R32.reuse, R156 ;  /* 0x00000020986c723c */ /* 0x080fe6000008109c */
        /* <DEDUP_REMOVED lines=24> */
[-C--:B------:R-:W-:Y:S03]  /*18f40*/  HMMA.1688.F32.TF32 R40, R204, R32.reuse, R172 ;  /* 0x00000020cc28723c */ /* 0x080fe600000810ac */
[----:B------:R-:W-:Y:S04]  /*18f50*/  STL.64 [R1+0x11c0], R110 ;  /* 0x0011c06e01007387 */ /* 0x000fe80000100a00 */
[----:B------:R-:W-:Y:S01]  /*18f60*/  STL.64 [R1+0x11b8], R108 ;  /* 0x0011b86c01007387 */ /* 0x000fe20000100a00 */
[----:B------:R-:W-:Y:S01]  /*18f70*/  HMMA.1688.F32.TF32 R8, R212, R32, R8 ;  /* 0x00000020d408723c */ /* 0x000fe20000081008 */
[----:B------:R-:W-:-:S02]  /*18f80*/  IMAD.MOV.U32 R18, RZ, RZ, R2 ;  /* 0x000000ffff127224 */ /* 0x000fc400078e0002 */
[----:B------:R-:W-:-:S03]  /*18f90*/  IMAD.MOV.U32 R19, RZ, RZ, R3 ;  /* 0x000000ffff137224 */ /* 0x000fc600078e0003 */
[-C--:B--2---:R-:W-:Y:S06]  /*18fa0*/  HMMA.1688.F32.TF32 R36, R240, R32.reuse, R112 ;  /* 0x00000020f024723c */ /* 0x084fec0000081070 */
[-C--:B---3--:R-:W-:Y:S06]  /*18fb0*/  HMMA.1688.F32.TF32 R160, R244, R32.reuse, R44 ;  /* 0x00000020f4a0723c */ /* 0x088fec000008102c */
[----:B----4-:R-:W-:-:S15]  /*18fc0*/  HMMA.1688.F32.TF32 R44, R236, R32, R124 ;  /* 0x00000020ec2c723c */ /* 0x010fde000008107c */
[----:B------:R-:W-:-:S02]  /*18fd0*/  NOP ;  /* 0x0000000000007918 */ /* 0x000fc40000000000 */
[----:B------:R-:W-:Y:S04]  /*18fe0*/  STL.64 [R1+0x11d0], R162 ;  /* 0x0011d0a201007387 */ /* 0x000fe80000100a00 */
[----:B------:R-:W-:Y:S04]  /*18ff0*/  STL.64 [R1+0x11c8], R160 ;  /* 0x0011c8a001007387 */ /* 0x000fe80000100a00 */
[----:B------:R-:W-:Y:S04]  /*19000*/  STL.64 [R1+0x4a0], R36 ;  /* 0x0004a02401007387 */ /* 0x000fe80000100a00 */
[----:B------:R1:W-:Y:S02]  /*19010*/  STL.64 [R1+0x4a8], R38 ;  /* 0x0004a82601007387 */ /* 0x0003e40000100a00 */
[----:B-1----:R-:W-:Y:S02]  /*19020*/  HMMA.1688.F32.TF32 R36, R208, R32, R180 ;  /* 0x00000020d024723c */ /* 0x002fe400000810b4 */
[----:B------:R-:W-:Y:S04]  /*19030*/  STL.64 [R1+0x550], R44 ;  /* 0x0005502c01007387 */ /* 0x000fe80000100a00 */
[-C--:B------:R-:W-:Y:S01]  /*19040*/  HMMA.1688.F32.TF32 R52, R96, R28.reuse, R52 ;  /* 0x0000001c6034723c */ /* 0x080fe20000081034 */
[----:B------:R-:W-:Y:S04]  /*19050*/  STL.64 [R1+0x558], R46 ;  /* 0x0005582e01007387 */ /* 0x000fe80000100a00 */
[----:B------:R-:W-:Y:S01]  /*19060*/  STL.64 [R1+0x660], R40 ;  /* 0x0006602801007387 */ /* 0x000fe20000100a00 */
[-C--:B------:R-:W-:Y:S03]  /*19070*/  HMMA.1688.F32.TF32 R156, R152, R28.reuse, R156 ;  /* 0x0000001c989c723c */ /* 0x080fe6000008109c */
[----:B------:R-:W-:Y:S03]  /*19080*/  STL.64 [R1+0x668], R42 ;  /* 0x0006682a01007387 */ /* 0x000fe60000100a00 */
[-C--:B------:R-:W-:Y:S01]  /*19090*/  HMMA.1688.F32.TF32 R164, R244, R28.reuse, R164 ;  /* 0x0000001cf4a4723c */ /* 0x080fe200000810a4 */
[----:B------:R1:W-:Y:S04]  /*190a0*/  STL.64 [R1+0x11e0], R34 ;  /* 0x0011e02201007387 */ /* 0x0003e80000100a00 */
[----:B------:R-:W-:Y:S04]  /*190b0*/  STL.64 [R1+0x790], R36 ;  /* 0x0007902401007387 */ /* 0x000fe80000100a00 */
[----:B------:R-:W-:Y:S01]  /*190c0*/  STL.64 [R1+0x798], R38 ;  /* 0x0007982601007387 */ /* 0x000fe20000100a00 */
[-C--:B-1----:R-:W-:Y:S03]  /*190d0*/  HMMA.1688.F32.TF32 R32, R240, R28.reuse, R116 ;  /* 0x0000001cf020723c */ /* 0x082fe60000081074 */
[----:B------:R-:W-:Y:S04]  /*190e0*/  STL.64 [R1+0x8a0], R8 ;  /* 0x0008a00801007387 */ /* 0x000fe80000100a00 */
[----:B------:R1:W-:Y:S02]  /*190f0*/  STL.64 [R1+0x8a8], R10 ;  /* 0x0008a80a01007387 */ /* 0x0003e40000100a00 */
[-C--:B-1----:R-:W-:Y:S02]  /*19100*/  HMMA.1688.F32.TF32 R8, R236, R28.reuse, R120 ;  /* 0x0000001cec08723c */ /* 0x082fe40000081078 */
[----:B------:R-:W-:Y:S04]  /*19110*/  STL.64 [R1+0x11f0], R54 ;  /* 0x0011f03601007387 */ /* 0x000fe80000100a00 */
[----:B------:R-:W-:Y:S01]  /*19120*/  STL.64 [R1+0x11e8], R52 ;  /* 0x0011e83401007387 */ /* 0x000fe20000100a00 */
[-C--:B------:R-:W-:Y:S03]  /*19130*/  HMMA.1688.F32.TF32 R36, R204, R28.reuse, R56 ;  /* 0x0000001ccc24723c */ /* 0x080fe60000081038 */
        /* <DEDUP_REMOVED lines=8> */
[-C--:B-1----:R-:W-:Y:S06]  /*191c0*/  HMMA.1688.F32.TF32 R32, R208, R28.reuse, R184 ;  /* 0x0000001cd020723c */ /* 0x082fec00000810b8 */
[----:B--2---:R-:W-:Y:S01]  /*191d0*/  HMMA.1688.F32.TF32 R8, R212, R28, R84 ;  /* 0x0000001cd408723c */ /* 0x004fe20000081054 */
[----:B------:R-:W-:Y:S04]  /*191e0*/  STL.64 [R1+0x630], R36 ;  /* 0x0006302401007387 */ /* 0x000fe80000100a00 */
[----:B------:R-:W-:Y:S04]  /*191f0*/  STL.64 [R1+0x638], R38 ;  /* 0x0006382601007387 */ /* 0x000fe80000100a00 */
[----:B------:R1:W-:Y:S08]  /*19200*/  STL.64 [R1+0x1218], R30 ;  /* 0x0012181e01007387 */ /* 0x0003f00000100a00 */
[----:B------:R-:W-:Y:S04]  /*19210*/  STL.64 [R1+0x740], R32 ;  /* 0x0007402001007387 */ /* 0x000fe80000100a00 */
[----:B------:R2:W-:Y:S01]  /*19220*/  STL.64 [R1+0x748], R34 ;  /* 0x0007482201007387 */ /* 0x0005e20000100a00 */
[-C--:B-1----:R-:W-:Y:S03]  /*19230*/  HMMA.1688.F32.TF32 R28, R236, R24.reuse, R192 ;  /* 0x00000018ec1c723c */ /* 0x082fe600000810c0 */
[----:B------:R-:W-:Y:S04]  /*19240*/  STL.64 [R1+0x820], R8 ;  /* 0x0008200801007387 */ /* 0x000fe80000100a00 */
[----:B------:R1:W-:Y:S01]  /*19250*/  STL.64 [R1+0x828], R10 ;  /* 0x0008280a01007387 */ /* 0x0003e20000100a00 */
[-C--:B--2---:R-:W-:Y:S06]  /*19260*/  HMMA.1688.F32.TF32 R32, R240, R24.reuse, R196 ;  /* 0x00000018f020723c */ /* 0x084fec00000810c4 */
[----:B-1----:R-:W-:Y:S01]  /*19270*/  HMMA.1688.F32.TF32 R8, R204, R24, R228 ;  /* 0x00000018cc08723c */ /* 0x002fe200000810e4 */
[----:B------:R-:W-:Y:S01]  /*19280*/  IMAD.MOV.U32 R14, RZ, RZ, R5 ;  /* 0x000000ffff0e7224 */ /* 0x000fe200078e0005 */
[----:B------:R-:W-:-:S15]  /*19290*/  MOV R15, R4 ;  /* 0x00000004000f7202 */ /* 0x000fde0000000f00 */
[----:B------:R-:W-:Y:S04]  /*192a0*/  STL.64 [R1+0x180], R32 ;  /* 0x0001802001007387 */ /* 0x000fe80000100a00 */
[----:B------:R-:W-:Y:S04]  /*192b0*/  STL.64 [R1+0x188], R34 ;  /* 0x0001882201007387 */ /* 0x000fe80000100a00 */
[----:B------:R-:W-:Y:S04]  /*192c0*/  STL.64 [R1+0x500], R28 ;  /* 0x0005001c01007387 */ /* 0x000fe80000100a00 */
[----:B------:R-:W-:Y:S04]  /*192d0*/  STL.64 [R1+0x508], R30 ;  /* 0x0005081e01007387 */ /* 0x000fe80000100a00 */
[----:B------:R-:W-:Y:S04]  /*192e0*/  STL.64 [R1+0x580], R8 ;  /* 0x0005800801007387 */ /* 0x000fe80000100a00 */
[----:B------:R1:W-:Y:S04]  /*192f0*/  STL.64 [R1+0x588], R10 ;  /* 0x0005880a01007387 */ /* 0x0003e80000100a00 */
[----:B------:R-:W2:Y:S04]  /*19300*/  LDL.LU R2, [R1+0x123c] ;  /* 0x00123c0001027983 */ /* 0x000ea80000300800 */
[----:B------:R-:W3:Y:S04]  /*19310*/  LDL.LU R3, [R1+0x1238] ;  /* 0x0012380001037983 */ /* 0x000ee80000300800 */
[----:B------:R-:W4:Y:S04]  /*19320*/  LDL.LU R5, [R1+0x1234] ;  /* 0x0012340001057983 */ /* 0x000f280000300800 */
[----:B------:R-:W4:Y:S04]  /*19330*/  LDL.LU R4, [R1+0x1230] ;  /* 0x0012300001047983 */ /* 0x000f280000300800 */
        /* <DEDUP_REMOVED lines=16> */
[----:B------:R-:W2:Y:S04]  /*19440*/  LDL.LU R194, [R1+0x308] ;  /* 0x0003080001c27983 */ /* 0x000ea80000300800 */
[----:B------:R-:W2:Y:S01]  /*19450*/  LDL.LU R195, [R1+0x30c] ;  /* 0x00030c0001c37983 */ /* 0x000ea20000300800 */
[-C--:B------:R-:W-:Y:S03]  /*19460*/  HMMA.1688.F32.TF32 R116, R152, R24.reuse, R200 ;  /* 0x000000189874723c */ /* 0x080fe600000810c8 */
        /* <DEDUP_REMOVED lines=15> */
[-C--:B-1----:R-:W-:Y:S06]  /*19560*/  HMMA.1688.F32.TF32 R8, R212, R24.reuse, R88 ;  /* 0x00000018d408723c */ /* 0x082fec0000081058 */
[----:B------:R-:W-:-:S15]  /*19570*/  HMMA.1688.F32.TF32 R28, R208, R24, R60 ;  /* 0x00000018d01c723c */ /* 0x000fde000008103c */
[----:B------:R-:W-:-:S02]  /*19580*/  NOP ;  /* 0x0000000000007918 */ /* 0x000fc40000000000 */
[----:B------:R-:W-:Y:S06]  /*19590*/  STL.64 [R1+0x7e0], R8 ;  /* 0x0007e00801007387 */ /* 0x000fec0000100a00 */
[----:B------:R-:W-:Y:S04]  /*195a0*/  STL.64 [R1+0x670], R28 ;  /* 0x0006701c01007387 */ /* 0x000fe80000100a00 */
[----:B------:R-:W-:Y:S04]  /*195b0*/  STL.64 [R1+0x678], R30 ;  /* 0x0006781e01007387 */ /* 0x000fe80000100a00 */
[----:B------:R2:W-:Y:S01]  /*195c0*/  STL [R1+0x7e8], R10 ;  /* 0x0007e80a01007387 */ /* 0x0005e20000100800 */
[----:B---3--:R-:W-:-:S02]  /*195d0*/  IMAD.MOV.U32 R230, RZ, RZ, R3 ;  /* 0x000000ffffe67224 */ /* 0x008fc400078e0003 */
[----:B------:R-:W-:-:S05]  /*195e0*/  IMAD.MOV.U32 R3, RZ, RZ, R11 ;  /* 0x000000ffff037224 */ /* 0x000fca00078e000b */
[----:B------:R-:W-:Y:S01]  /*195f0*/  STL [R1+0x10f0], R3 ;  /* 0x0010f00301007387 */ /* 0x000fe20000100800 */
[-C--:B----4-:R-:W-:Y:S06]  /*19600*/  HMMA.1688.F32.TF32 R172, R244, R20.reuse, R124 ;  /* 0x00000014f4ac723c */ /* 0x090fec000008107c */
[-C--:B--2---:R-:W-:Y:S06]  /*19610*/  HMMA.1688.F32.TF32 R8, R240, R20.reuse, R4 ;  /* 0x00000014f008723c */ /* 0x084fec0000081004 */
[-C--:B------:R-:W-:Y:S06]  /*19620*/  HMMA.1688.F32.TF32 R4, R236, R20.reuse, R12 ;  /* 0x00000014ec04723c */ /* 0x080fec000008100c */
[-C--:B------:R-:W-:Y:S01]  /*19630*/  HMMA.1688.F32.TF32 R12, R204, R20.reuse, R16 ;  /* 0x00000014cc0c723c */ /* 0x080fe20000081010 */
[----:B------:R-:W1:Y:S04]  /*19640*/  LDSM.16.M88.4 R16, [R219+UR13+0x11c00] ;  /* 0x011c000ddb10783b */ /* 0x000e680008000200 */
[----:B------:R-:W-:Y:S04]  /*19650*/  STL [R1+0x114c], R172 ;  /* 0x00114cac01007387 */ /* 0x000fe80000100800 */
[----:B------:R-:W-:Y:S04]  /*19660*/  STL [R1+0x1148], R173 ;  /* 0x001148ad01007387 */ /* 0x000fe80000100800 */
[----:B------:R-:W-:Y:S04]  /*19670*/  STL [R1+0x1144], R174 ;  /* 0x001144ae01007387 */ /* 0x000fe80000100800 */
[----:B------:R-:W-:Y:S04]  /*19680*/  STL [R1+0x1140], R175 ;  /* 0x001140af01007387 */ /* 0x000fe80000100800 */
[----:B------:R-:W-:Y:S04]  /*19690*/  STL.64 [R1+0x170], R8 ;  /* 0x0001700801007387 */ /* 0x000fe80000100a00 */
[----:B------:R2:W-:Y:S04]  /*196a0*/  STL.64 [R1+0x178], R10 ;  /* 0x0001780a01007387 */ /* 0x0005e80000100a00 */
[----:B------:R-:W-:Y:S04]  /*196b0*/  STL.64 [R1+0x4c0], R4 ;  /* 0x0004c00401007387 */ /* 0x000fe80000100a00 */
[----:B------:R3:W-:Y:S01]  /*196c0*/  STL.64 [R1+0x4c8], R6 ;  /* 0x0004c80601007387 */ /* 0x0007e20000100a00 */
[-C--:B--2---:R-:W-:Y:S06]  /*196d0*/  HMMA.1688.F32.TF32 R8, R208, R20.reuse, R64 ;  /* 0x00000014d008723c */ /* 0x084fec0000081040 */
[----:B---3--:R-:W-:Y:S06]  /*196e0*/  HMMA.1688.F32.TF32 R4, R212, R20, R92 ;  /* 0x00000014d404723c */ /* 0x008fec000008105c */
[----:B-1----:R-:W-:Y:S01]  /*196f0*/  HMMA.1688.F32.TF32 R28, R240, R16, R192 ;  /* 0x00000010f01c723c */ /* 0x002fe200000810c0 */
[----:B------:R-:W-:Y:S01]  /*19700*/  IMAD.MOV.U32 R231, RZ, RZ, R2 ;  /* 0x000000ffffe77224 */ /* 0x000fe200078e0002 */
[----:B------:R-:W-:Y:S04]  /*19710*/  STL.64 [R1+0x560], R12 ;  /* 0x0005600c01007387 */ /* 0x000fe80000100a00 */
[-C--:B------:R-:W-:Y:S01]  /*19720*/  HMMA.1688.F32.TF32 R60, R96, R20.reuse, R112 ;  /* 0x00000014603c723c */ /* 0x080fe20000081070 */
[----:B------:R-:W-:Y:S05]  /*19730*/  STL.64 [R1+0x568], R14 ;  /* 0x0005680e01007387 */ /* 0x000fea0000100a00 */
[----:B------:R-:W-:Y:S01]  /*19740*/  HMMA.1688.F32.TF32 R120, R152, R20, R120 ;  /* 0x000000149878723c */ /* 0x000fe20000081078 */
[----:B------:R-:W-:Y:S05]  /*19750*/  STL.64 [R1+0x640], R8 ;  /* 0x0006400801007387 */ /* 0x000fea0000100a00 */
[----:B------:R-:W-:Y:S01]  /*19760*/  IMAD.MOV.U32 R2, RZ, RZ, R7 ;  /* 0x000000ffff027224 */ /* 0x000fe200078e0007 */
[----:B------:R-:W-:Y:S01]  /*19770*/  MOV R3, R5 ;  /* 0x0000000500037202 */ /* 0x000fe20000000f00 */
[----:B------:R-:W-:Y:S01]  /*19780*/  IMAD.MOV.U32 R20, RZ, RZ, R6 ;  /* 0x000000ffff147224 */ /* 0x000fe200078e0006 */
[----:B------:R-:W-:Y:S01]  /*19790*/  STL.64 [R1+0x648], R10 ;  /* 0x0006480a01007387 */ /* 0x000fe20000100a00 */
[-C--:B------:R-:W-:Y:S03]  /*197a0*/  HMMA.1688.F32.TF32 R36, R236, R16.reuse, R228 ;  /* 0x00000010ec24723c */ /* 0x080fe600000810e4 */
[----:B------:R-:W-:Y:S04]  /*197b0*/  STL [R1+0x750], R4 ;  /* 0x0007500401007387 */ /* 0x000fe80000100800 */
[----:B------:R-:W-:Y:S01]  /*197c0*/  STL [R1+0x10fc], R2 ;  /* 0x0010fc0201007387 */ /* 0x000fe20000100800 */
[-C--:B------:R-:W-:Y:S03]  /*197d0*/  HMMA.1688.F32.TF32 R32, R204, R16.reuse, R148 ;  /* 0x00000010cc20723c */ /* 0x080fe60000081094 */
[----:B------:R-:W-:Y:S04]  /*197e0*/  STL [R1+0x10f8], R20 ;  /* 0x0010f81401007387 */ /* 0x000fe80000100800 */
[----:B------:R-:W-:Y:S04]  /*197f0*/  STL [R1+0x10f4], R3 ;  /* 0x0010f40301007387 */ /* 0x000fe80000100800 */
[----:B------:R-:W-:Y:S04]  /*19800*/  STL.64 [R1+0x160], R28 ;  /* 0x0001601c01007387 */ /* 0x000fe80000100a00 */
[----:B------:R1:W-:Y:S01]  /*19810*/  STL.64 [R1+0x168], R30 ;  /* 0x0001681e01007387 */ /* 0x0003e20000100a00 */
[-C--:B------:R-:W-:Y:S06]  /*19820*/  HMMA.1688.F32.TF32 R176, R244, R16.reuse, R196 ;  /* 0x00000010f4b0723c */ /* 0x080fec00000810c4 */
[-C--:B------:R-:W-:Y:S06]  /*19830*/  HMMA.1688.F32.TF32 R124, R152, R16.reuse, R200 ;  /* 0x00000010987c723c */ /* 0x080fec00000810c8 */
[-C--:B------:R-:W-:Y:S01]  /*19840*/  HMMA.1688.F32.TF32 R64, R96, R16.reuse, R188 ;  /* 0x000000106040723c */ /* 0x080fe200000810bc */
[----:B------:R-:W-:Y:S01]  /*19850*/  IMAD.MOV.U32 R230, RZ, RZ, R225 ;  /* 0x000000ffffe67224 */ /* 0x000fe200078e00e1 */
[----:B------:R-:W-:Y:S01]  /*19860*/  MOV R231, R224 ;  /* 0x000000e000e77202 */ /* 0x000fe20000000f00 */
[----:B------:R-:W2:Y:S03]  /*19870*/  LDSM.16.M88.4 R12, [R219+UR13+0x12000] ;  /* 0x0120000ddb0c783b */ /* 0x000ea60008000200 */
[-C--:B-1----:R-:W-:Y:S01]  /*19880*/  HMMA.1688.F32.TF32 R28, R208, R16.reuse, R128 ;  /* 0x00000010d01c723c */ /* 0x082fe20000081080 */
[----:B------:R1:W-:Y:S04]  /*19890*/  STL.64 [R1+0x450], R36 ;  /* 0x0004502401007387 */ /* 0x0003e80000100a00 */
[----:B------:R3:W-:Y:S04]  /*198a0*/  STL.64 [R1+0x458], R38 ;  /* 0x0004582601007387 */ /* 0x0007e80000100a00 */
[----:B------:R-:W4:Y:S04]  /*198b0*/  LDL.LU R192, [R1+0x2f0] ;  /* 0x0002f00001c07983 */ /* 0x000f280000300800 */
[----:B------:R-:W-:Y:S04]  /*198c0*/  STL.64 [R1+0x540], R32 ;  /* 0x0005402001007387 */ /* 0x000fe80000100a00 */
[----:B------:R-:W-:Y:S04]  /*198d0*/  STL.64 [R1+0x548], R34 ;  /* 0x0005482201007387 */ /* 0x000fe80000100a00 */
[----:B------:R-:W2:Y:S04]  /*198e0*/  LDSM.16.M88.4 R8, [R219+UR13+0x12400] ;  /* 0x0124000ddb08783b */ /* 0x000ea80008000200 */
[----:B------:R-:W-:Y:S04]  /*198f0*/  STL.64 [R1+0x620], R28 ;  /* 0x0006201c01007387 */ /* 0x000fe80000100a00 */
        /* <DEDUP_REMOVED lines=28> */
[----:B-1----:R-:W4:Y:S04]  /*19ac0*/  LDL.LU R36, [R1+0x310] ;  /* 0x0003100001247983 */ /* 0x002f280000300800 */
[----:B------:R-:W4:Y:S04]  /*19ad0*/  LDL.LU R37, [R1+0x314] ;  /* 0x0003140001257983 */ /* 0x000f280000300800 */
[----:B---3--:R-:W3:Y:S04]  /*19ae0*/  LDL.LU R38, [R1+0x318] ;  /* 0x0003180001267983 */ /* 0x008ee80000300800 */
        /* <DEDUP_REMOVED lines=40> */
[----:B------:R-:W3:Y:S01]  /*19d70*/  LDL.LU R224, [R1+0x1228] ;  /* 0x0012280001e07983 */ /* 0x000ee20000300800 */
[----:B--2---:R-:W-:Y:S03]  /*19d80*/  HMMA.1688.F32.TF32 R28, R212, R16, R68 ;  /* 0x00000010d41c723c */ /* 0x004fe60000081044 */
[----:B------:R-:W1:-:S15]  /*19d90*/  LDSM.16.M88.4 R4, [R219+UR13+0x12800] ;  /* 0x0128000ddb04783b */ /* 0x000e5e0008000200 */
[----:B------:R-:W-:-:S05]  /*19da0*/  NOP ;  /* 0x0000000000007918 */ /* 0x000fca0000000000 */
[----:B------:R-:W-:Y:S04]  /*19db0*/  STL.64 [R1+0x720], R28 ;  /* 0x0007201c01007387 */ /* 0x000fe80000100a00 */
[----:B------:R4:W-:Y:S02]  /*19dc0*/  STL.64 [R1+0x728], R30 ;  /* 0x0007281e01007387 */ /* 0x0009e40000100a00 */
[-C--:B----4-:R-:W-:Y:S06]  /*19dd0*/  HMMA.1688.F32.TF32 R28, R236, R12.reuse, R104 ;  /* 0x0000000cec1c723c */ /* 0x090fec0000081068 */
[----:B---3--:R-:W-:-:S15]  /*19de0*/  HMMA.1688.F32.TF32 R32, R240, R12, R36 ;  /* 0x0000000cf020723c */ /* 0x008fde0000081024 */
[----:B------:R-:W-:-:S08]  /*19df0*/  NOP ;  /* 0x0000000000007918 */ /* 0x000fd00000000000 */
[----:B------:R-:W-:Y:S04]  /*19e00*/  STL.64 [R1+0x150], R32 ;  /* 0x0001502001007387 */ /* 0x000fe80000100a00 */
[----:B------:R2:W-:Y:S04]  /*19e10*/  STL.64 [R1+0x158], R34 ;  /* 0x0001582201007387 */ /* 0x0005e80000100a00 */
[----:B------:R-:W-:Y:S04]  /*19e20*/  STL.64 [R1+0x410], R28 ;  /* 0x0004101c01007387 */ /* 0x000fe80000100a00 */
[----:B------:R3:W-:Y:S01]  /*19e30*/  STL.64 [R1+0x418], R30 ;  /* 0x0004181e01007387 */ /* 0x0007e20000100a00 */
[-C--:B--2---:R-:W-:Y:S06]  /*19e40*/  HMMA.1688.F32.TF32 R32, R208, R12.reuse, R132 ;  /* 0x0000000cd020723c */ /* 0x084fec0000081084 */
[-C--:B---3--:R-:W-:Y:S06]  /*19e50*/  HMMA.1688.F32.TF32 R28, R212, R12.reuse, R72 ;  /* 0x0000000cd41c723c */ /* 0x088fec0000081048 */
[----:B------:R-:W-:-:S15]  /*19e60*/  HMMA.1688.F32.TF32 R36, R204, R12, R248 ;  /* 0x0000000ccc24723c */ /* 0x000fde00000810f8 */
[----:B------:R-:W-:-:S08]  /*19e70*/  NOP ;  /* 0x0000000000007918 */ /* 0x000fd00000000000 */
[----:B------:R-:W-:Y:S04]  /*19e80*/  STL.64 [R1+0x510], R36 ;  /* 0x0005102401007387 */ /* 0x000fe80000100a00 */
[----:B------:R-:W-:Y:S04]  /*19e90*/  STL.64 [R1+0x518], R38 ;  /* 0x0005182601007387 */ /* 0x000fe80000100a00 */
[----:B------:R-:W-:Y:S04]  /*19ea0*/  STL.64 [R1+0x5a0], R32 ;  /* 0x0005a02001007387 */ /* 0x000fe80000100a00 */
[----:B------:R-:W-:Y:S04]  /*19eb0*/  STL.64 [R1+0x5a8], R34 ;  /* 0x0005a82201007387 */ /* 0x000fe80000100a00 */
[----:B------:R-:W-:Y:S04]  /*19ec0*/  STL.64 [R1+0x710], R28 ;  /* 0x0007101c01007387 */ /* 0x000fe80000100a00 */
[----:B------:R2:W-:Y:S02]  /*19ed0*/  STL.64 [R1+0x718], R30 ;  /* 0x0007181e01007387 */ /* 0x0005e40000100a00 */
[----:B--2---:R-:W-:-:S15]  /*19ee0*/  HMMA.1688.F32.TF32 R28, R240, R8, R140 ;  /* 0x00000008f01c723c */ /* 0x004fde000008108c */
[----:B------:R-:W-:-:S08]  /*19ef0*/  NOP ;  /* 0x0000000000007918 */ /* 0x000fd00000000000 */
[----:B------:R-:W-:Y:S04]  /*19f00*/  STL.64 [R1+0x120], R28 ;  /* 0x0001201c01007387 */ /* 0x000fe80000100a00 */
[----:B------:R2:W-:Y:S02]  /*19f10*/  STL.64 [R1+0x128], R30 ;  /* 0x0001281e01007387 */ /* 0x0005e40000100a00 */
[-C--:B--2---:R-:W-:Y:S06]  /*19f20*/  HMMA.1688.F32.TF32 R28, R208, R8.reuse, R136 ;  /* 0x00000008d01c723c */ /* 0x084fec0000081088 */
[-C--:B------:R-:W-:Y:S06]  /*19f30*/  HMMA.1688.F32.TF32 R36, R236, R8.reuse, R100 ;  /* 0x00000008ec24723c */ /* 0x080fec0000081064 */
[----:B------:R-:W-:-:S12]  /*19f40*/  HMMA.1688.F32.TF32 R32, R204, R8, R44 ;  /* 0x00000008cc20723c */ /* 0x000fd8000008102c */
[----:B------:R-:W-:Y:S01]  /*19f50*/  IMAD.MOV.U32 R2, RZ, RZ, R28 ;  /* 0x000000ffff027224 */ /* 0x000fe200078e001c */
[----:B------:R-:W-:Y:S01]  /*19f60*/  MOV R17, R31 ;  /* 0x0000001f00117202 */ /* 0x000fe20000000f00 */
[----:B------:R-:W-:Y:S02]  /*19f70*/  IMAD.MOV.U32 R20, RZ, RZ, R29 ;  /* 0x000000ffff147224 */ /* 0x000fe400078e001d */
[----:B------:R-:W-:Y:S02]  /*19f80*/  IMAD.MOV.U32 R3, RZ, RZ, R30 ;  /* 0x000000ffff037224 */ /* 0x000fe400078e001e */
[----:B------:R-:W-:Y:S01]  /*19f90*/  HMMA.1688.F32.TF32 R28, R212, R8, R76 ;  /* 0x00000008d41c723c */ /* 0x000fe2000008104c */
[----:B------:R-:W-:Y:S04]  /*19fa0*/  STL.64 [R1+0x2c0], R36 ;  /* 0x0002c02401007387 */ /* 0x000fe80000100a00 */
[----:B------:R1:W-:Y:S04]  /*19fb0*/  STL.64 [R1+0x2c8], R38 ;  /* 0x0002c82601007387 */ /* 0x0003e80000100a00 */
[----:B------:R-:W-:Y:S04]  /*19fc0*/  STL.64 [R1+0x4f0], R32 ;  /* 0x0004f02001007387 */ /* 0x000fe80000100a00 */
[----:B------:R2:W-:Y:S04]  /*19fd0*/  STL.64 [R1+0x4f8], R34 ;  /* 0x0004f82201007387 */ /* 0x0005e80000100a00 */
[----:B------:R-:W-:Y:S01]  /*19fe0*/  STL [R1+0x110c], R17 ;  /* 0x00110c1101007387 */ /* 0x000fe20000100800 */
[-C--:B-1----:R-:W-:Y:S03]  /*19ff0*/  HMMA.1688.F32.TF32 R36, R240, R4.reuse, R196 ;  /* 0x00000004f024723c */ /* 0x082fe600000810c4 */
[----:B------:R-:W-:Y:S04]  /*1a000*/  STL [R1+0x1108], R3 ;  /* 0x0011080301007387 */ /* 0x000fe80000100800 */
[----:B------:R-:W-:Y:S01]  /*1a010*/  STL [R1+0x1104], R20 ;  /* 0x0011041401007387 */ /* 0x000fe20000100800 */
[-C--:B--2---:R-:W-:Y:S03]  /*1a020*/  HMMA.1688.F32.TF32 R32, R236, R4.reuse, R192 ;  /* 0x00000004ec20723c */ /* 0x084fe600000810c0 */
[----:B------:R-:W-:Y:S04]  /*1a030*/  STL [R1+0x1100], R2 ;  /* 0x0011000201007387 */ /* 0x000fe80000100800 */
[----:B------:R-:W-:Y:S04]  /*1a040*/  STL.64 [R1+0x700], R28 ;  /* 0x0007001c01007387 */ /* 0x000fe80000100a00 */
[----:B------:R1:W-:Y:S02]  /*1a050*/  STL.64 [R1+0x708], R30 ;  /* 0x0007081e01007387 */ /* 0x0003e40000100a00 */
[----:B-1----:R-:W-:Y:S02]  /*1a060*/  HMMA.1688.F32.TF32 R28, R204, R4, R228 ;  /* 0x00000004cc1c723c */ /* 0x002fe400000810e4 */
[----:B------:R-:W-:Y:S04]  /*1a070*/  STL.64 [R1+0x110], R36 ;  /* 0x0001102401007387 */ /* 0x000fe80000100a00 */
[----:B------:R-:W-:Y:S04]  /*1a080*/  STL.64 [R1+0x118], R38 ;  /* 0x0001182601007387 */ /* 0x000fe80000100a00 */
[----:B------:R-:W2:Y:S04]  /*1a090*/  LDL.LU R44, [R1+0x6d0] ;  /* 0x0006d000012c7983 */ /* 0x000ea80000300800 */
[----:B------:R1:W-:Y:S01]  /*1a0a0*/  STL.64 [R1+0x270], R32 ;  /* 0x0002702001007387 */ /* 0x0003e20000100a00 */
[----:B------:R-:W-:-:S03]  /*1a0b0*/  IMAD.MOV.U32 R46, RZ, RZ, R224 ;  /* 0x000000ffff2e7224 */ /* 0x000fc600078e00e0 */
[----:B------:R3:W-:Y:S01]  /*1a0c0*/  STL.64 [R1+0x278], R34 ;  /* 0x0002782201007387 */ /* 0x0007e20000100a00 */
[----:B------:R-:W-:Y:S01]  /*1a0d0*/  IMAD.MOV.U32 R47, RZ, RZ, R225 ;  /* 0x000000ffff2f7224 */ /* 0x000fe200078e00e1 */
[C---:B------:R-:W-:Y:S02]  /*1a0e0*/  HMMA.1688.F32.TF32 R72, R96.reuse, R8, R40 ;  /* 0x000000086048723c */ /* 0x040fe40000081028 */
[----:B------:R-:W-:Y:S04]  /*1a0f0*/  LDSM.16.M88.4 R228, [R219+UR13+0x13000] ;  /* 0x0130000ddbe4783b */ /* 0x000fe80008000200 */
[----:B------:R-:W-:Y:S04]  /*1a100*/  STL.64 [R1+0x4d0], R28 ;  /* 0x0004d01c01007387 */ /* 0x000fe80000100a00 */
[----:B------:R4:W-:Y:S04]  /*1a110*/  STL.64 [R1+0x4d8], R30 ;  /* 0x0004d81e01007387 */ /* 0x0009e80000100a00 */
[----:B------:R-:W2:Y:S04]  /*1a120*/  LDL.LU R45, [R1+0x6d4] ;  /* 0x0006d400012d7983 */ /* 0x000ea80000300800 */
[----:B------:R-:W2:Y:S04]  /*1a130*/  LDL.LU R224, [R1+0x1224] ;  /* 0x0012240001e07983 */ /* 0x000ea80000300800 */
[----:B------:R-:W2:Y:S04]  /*1a140*/  LDL.LU R225, [R1+0x1220] ;  /* 0x0012200001e17983 */ /* 0x000ea80000300800 */
[----:B------:R-:W2:Y:S04]  /*1a150*/  LDL.LU R40, [R1+0x7a0] ;  /* 0x0007a00001287983 */ /* 0x000ea80000300800 */
[----:B------:R-:W2:Y:S04]  /*1a160*/  LDL.LU R41, [R1+0x7a4] ;  /* 0x0007a40001297983 */ /* 0x000ea80000300800 */
[----:B------:R-:W2:Y:S04]  /*1a170*/  LDL.LU R42, [R1+0x7a8] ;  /* 0x0007a800012a7983 */ /* 0x000ea80000300800 */
[----:B------:R-:W2:Y:S01]  /*1a180*/  LDL.LU R43, [R1+0x7ac] ;  /* 0x0007ac00012b7983 */ /* 0x000ea20000300800 */
[-C--:B------:R-:W-:Y:S06]  /*1a190*/  HMMA.1688.F32.TF32 R76, R96, R4.reuse, R112 ;  /* 0x00000004604c723c */ /* 0x080fec0000081070 */
[-C--:B------:R-:W-:Y:S06]  /*1a1a0*/  HMMA.1688.F32.TF32 R112, R152, R4.reuse, R188 ;  /* 0x000000049870723c */ /* 0x080fec00000810bc */
[C---:B------:R-:W-:Y:S01]  /*1a1b0*/  HMMA.1688.F32.TF32 R188, R244.reuse, R4, R200 ;  /* 0x00000004f4bc723c */ /* 0x040fe200000810c8 */
        /* <DEDUP_REMOVED lines=30> */
[----:B-1----:R-:W2:Y:S04]  /*1a3a0*/  LDL.LU R32, [R1+0x8f0] ;  /* 0x0008f00001207983 */ /* 0x002ea80000300800 */
[----:B------:R-:W2:Y:S04]  /*1a3b0*/  LDL.LU R33, [R1+0x8f4] ;  /* 0x0008f40001217983 */ /* 0x000ea80000300800 */
        /* <DEDUP_REMOVED lines=9> */
[----:B------:R-:W-:Y:S03]  /*1a450*/  HMMA.1688.F32.TF32 R68, R96, R12, R160 ;  /* 0x0000000c6044723c */ /* 0x000fe600000810a0 */
        /* <DEDUP_REMOVED lines=15> */
[----:B----4-:R-:W-:Y:S06]  /*1a550*/  HMMA.1688.F32.TF32 R28, R208, R4, R144 ;  /* 0x00000004d01c723c */ /* 0x010fec0000081090 */
[-C--:B------:R-:W-:Y:S01]  /*1a560*/  HMMA.1688.F32.TF32 R132, R152, R8.reuse, R220 ;  /* 0x000000089884723c */ /* 0x080fe200000810dc */
[----:B------:R-:W2:Y:S05]  /*1a570*/  LDSM.16.M88.4 R220, [R219+UR13+0x13800] ;  /* 0x0138000ddbdc783b */ /* 0x000eaa0008000200 */
[----:B------:R-:W-:Y:S01]  /*1a580*/  HMMA.1688.F32.TF32 R184, R244, R8, R232 ;  /* 0x00000008f4b8723c */ /* 0x000fe200000810e8 */
[----:B------:R-:W1:Y:S11]  /*1a590*/  LDSM.16.M88.4 R232, [R219+UR13+0x12c00] ;  /* 0x012c000ddbe8783b */ /* 0x000e760008000200 */
[----:B------:R-:W-:Y:S01]  /*1a5a0*/  IMAD.MOV.U32 R17, RZ, RZ, R28 ;  /* 0x000000ffff117224 */ /* 0x000fe200078e001c */
[----:B------:R-:W-:Y:S01]  /*1a5b0*/  MOV R2, R31 ;  /* 0x0000001f00027202 */ /* 0x000fe20000000f00 */
[----:B------:R-:W-:-:S02]  /*1a5c0*/  IMAD.MOV.U32 R3, RZ, RZ, R29 ;  /* 0x000000ffff037224 */ /* 0x000fc400078e001d */
[----:B------:R-:W-:Y:S02]  /*1a5d0*/  IMAD.MOV.U32 R20, RZ, RZ, R30 ;  /* 0x000000ffff147224 */ /* 0x000fe400078e001e */
[----:B------:R-:W-:Y:S01]  /*1a5e0*/  HMMA.1688.F32.TF32 R28, R212, R4, R80 ;  /* 0x00000004d41c723c */ /* 0x000fe20000081050 */
[----:B------:R-:W-:Y:S04]  /*1a5f0*/  STL [R1+0x111c], R17 ;  /* 0x00111c1101007387 */ /* 0x000fe80000100800 */
[----:B------:R-:W-:Y:S04]  /*1a600*/  STL [R1+0x1118], R3 ;  /* 0x0011180301007387 */ /* 0x000fe80000100800 */
[----:B------:R-:W-:Y:S04]  /*1a610*/  STL [R1+0x1114], R20 ;  /* 0x0011141401007387 */ /* 0x000fe80000100800 */
[----:B------:R-:W-:Y:S10]  /*1a620*/  STL [R1+0x1110], R2 ;  /* 0x0011100201007387 */ /* 0x000ff40000100800 */
[----:B------:R-:W-:Y:S04]  /*1a630*/  STL.64 [R1+0x6f0], R28 ;  /* 0x0006f01c01007387 */ /* 0x000fe80000100a00 */
[----:B------:R2:W-:Y:S02]  /*1a640*/  STL.64 [R1+0x6f8], R30 ;  /* 0x0006f81e01007387 */ /* 0x0005e40000100a00 */
[----:B--2---:R-:W-:-:S15]  /*1a650*/  HMMA.1688.F32.TF32 R28, R244, R220, R40 ;  /* 0x000000dcf41c723c */ /* 0x004fde0000081028 */
[----:B------:R-:W-:-:S09]  /*1a660*/  NOP ;  /* 0x0000000000007918 */ /* 0x000fd20000000000 */
[----:B------:R-:W-:Y:S01]  /*1a670*/  IMAD.MOV.U32 R172, RZ, RZ, R28 ;  /* 0x000000ffffac7224 */ /* 0x000fe200078e001c */
[----:B------:R-:W-:Y:S01]  /*1a680*/  MOV R175, R31 ;  /* 0x0000001f00af7202 */ /* 0x000fe20000000f00 */
[----:B------:R-:W-:Y:S02]  /*1a690*/  IMAD.MOV.U32 R173, RZ, RZ, R29 ;  /* 0x000000ffffad7224 */ /* 0x000fe400078e001d */
[----:B------:R-:W-:Y:S02]  /*1a6a0*/  IMAD.MOV.U32 R174, RZ, RZ, R30 ;  /* 0x000000ffffae7224 */ /* 0x000fe400078e001e */
[----:B-1----:R-:W-:Y:S01]  /*1a6b0*/  HMMA.1688.F32.TF32 R28, R240, R232, R44 ;  /* 0x000000e8f01c723c */ /* 0x002fe2000008102c */
[----:B------:R-:W-:Y:S01]  /*1a6c0*/  IMAD.MOV.U32 R102, RZ, RZ, R225 ;  /* 0x000000ffff667224 */ /* 0x000fe200078e00e1 */
[----:B------:R-:W-:Y:S02]  /*1a6d0*/  MOV R103, R224 ;  /* 0x000000e000677202 */ /* 0x000fe40000000f00 */
[----:B------:R-:W1:Y:S04]  /*1a6e0*/  LDSM.16.M88.4 R224, [R219+UR13+0x13400] ;  /* 0x0134000ddbe0783b */ /* 0x000e680008000200 */
[----:B------:R-:W2:Y:S01]  /*1a6f0*/  LDSM.16.M88.4 R216, [R219+UR13+0x13c00] ;  /* 0x013c000ddbd8783b */ /* 0x000ea20008000200 */
[----:B------:R-:W-:Y:S06]  /*1a700*/  HMMA.1688.F32.TF32 R168, R244, R24, R168 ;  /* 0x00000018f4a8723c */ /* 0x000fec00000810a8 */
[C---:B------:R-:W-:Y:S06]  /*1a710*/  HMMA.1688.F32.TF32 R148, R152.reuse, R220, R104 ;  /* 0x000000dc9894723c */ /* 0x040fec0000081068 */
[-C--:B------:R-:W-:Y:S01]  /*1a720*/  HMMA.1688.F32.TF32 R136, R152, R232.reuse, R48 ;  /* 0x000000e89888723c */ /* 0x080fe20000081030 */
[----:B------:R-:W4:Y:S04]  /*1a730*/  LDL.LU R48, [R1+0x3b0] ;  /* 0x0003b00001307983 */ /* 0x000f280000300800 */
[----:B------:R1:W-:Y:S04]  /*1a740*/  STL.64 [R1+0xb0], R28 ;  /* 0x0000b01c01007387 */ /* 0x0003e80000100a00 */
        /* <DEDUP_REMOVED lines=22> */
[----:B--2---:R-:W2:Y:S01]  /*1a8b0*/  LDL.LU R30, [R1+0x6c8] ;  /* 0x0006c800011e7983 */ /* 0x004ea20000300800 */
[-C--:B---3--:R-:W-:Y:S03]  /*1a8c0*/  HMMA.1688.F32.TF32 R80, R96, R232.reuse, R156 ;  /* 0x000000e86050723c */ /* 0x088fe6000008109c */
[----:B------:R-:W2:Y:S04]  /*1a8d0*/  LDL.LU R31, [R1+0x6cc] ;  /* 0x0006cc00011f7983 */ /* 0x000ea80000300800 */
[----:B------:R-:W3:Y:S04]  /*1a8e0*/  LDL.LU R156, [R1+0x6a0] ;  /* 0x0006a000019c7983 */ /* 0x000ee80000300800 */
[----:B------:R-:W3:Y:S04]  /*1a8f0*/  LDL.LU R157, [R1+0x6a4] ;  /* 0x0006a400019d7983 */ /* 0x000ee80000300800 */
[----:B------:R-:W3:Y:S04]  /*1a900*/  LDL.LU R158, [R1+0x6a8] ;  /* 0x0006a800019e7983 */ /* 0x000ee80000300800 */
[----:B------:R-:W3:Y:S01]  /*1a910*/  LDL.LU R159, [R1+0x6ac] ;  /* 0x0006ac00019f7983 */ /* 0x000ee20000300800 */
[C---:B------:R-:W-:Y:S06]  /*1a920*/  HMMA.1688.F32.TF32 R192, R244.reuse, R232, R192 ;  /* 0x000000e8f4c0723c */ /* 0x040fec00000810c0 */
[C---:B------:R-:W-:Y:S06]  /*1a930*/  HMMA.1688.F32.TF32 R196, R244.reuse, R228, R196 ;  /* 0x000000e4f4c4723c */ /* 0x040fec00000810c4 */
[C---:B------:R-:W-:Y:S06]  /*1a940*/  HMMA.1688.F32.TF32 R200, R244.reuse, R224, R200 ;  /* 0x000000e0f4c8723c */ /* 0x040fec00000810c8 */
[----:B------:R-:W-:Y:S01]  /*1a950*/  HMMA.1688.F32.TF32 R244, R244, R216, R100 ;  /* 0x000000d8f4f4723c */ /* 0x000fe20000081064 */
[----:B------:R-:W3:Y:S04]  /*1a960*/  LDL.LU R100, [R1+0x610] ;  /* 0x0006100001647983 */ /* 0x000ee80000300800 */
[----:B------:R-:W3:Y:S01]  /*1a970*/  LDL.LU R101, [R1+0x614] ;  /* 0x0006140001657983 */ /* 0x000ee20000300800 */
[C---:B------:R-:W-:Y:S03]  /*1a980*/  HMMA.1688.F32.TF32 R84, R96.reuse, R228, R52 ;  /* 0x000000e46054723c */ /* 0x040fe60000081034 */
[----:B------:R-:W3:Y:S04]  /*1a990*/  LDL.LU R102, [R1+0x618] ;  /* 0x0006180001667983 */ /* 0x000ee80000300800 */
[----:B------:R-:W3:Y:S01]  /*1a9a0*/  LDL.LU R103, [R1+0x61c] ;  /* 0x00061c0001677983 */ /* 0x000ee20000300800 */
[-C--:B------:R-:W-:Y:S03]  /*1a9b0*/  HMMA.1688.F32.TF32 R88, R96, R224.reuse, R32 ;  /* 0x000000e06058723c */ /* 0x080fe60000081020 */
        /* <DEDUP_REMOVED lines=9> */
[----:B------:R-:W3:Y:S03]  /*1aa50*/  LDL.LU R36, [R1+0x3c0] ;  /* 0x0003c00001247983 */ /* 0x000ee60000300800 */
[C---:B------:R-:W-:Y:S01]  /*1aa60*/  HMMA.1688.F32.TF32 R92, R96.reuse, R220, R160 ;  /* 0x000000dc605c723c */ /* 0x040fe200000810a0 */
        /* <DEDUP_REMOVED lines=14> */
[----:B------:R-:W3:Y:S04]  /*1ab50*/  LDL.LU R248, [R1+0x3a0] ;  /* 0x0003a00001f87983 */ /* 0x000ee80000300800 */
[----:B------:R-:W3:Y:S04]  /*1ab60*/  LDL.LU R249, [R1+0x3a4] ;  /* 0x0003a40001f97983 */ /* 0x000ee80000300800 */
[----:B------:R-:W3:Y:S04]  /*1ab70*/  LDL.LU R250, [R1+0x3a8] ;  /* 0x0003a80001fa7983 */ /* 0x000ee80000300800 */
[----:B------:R-:W3:Y:S01]  /*1ab80*/  LDL.LU R251, [R1+0x3ac] ;  /* 0x0003ac0001fb7983 */ /* 0x000ee20000300800 */
[C---:B----4-:R-:W-:Y:S06]  /*1ab90*/  HMMA.1688.F32.TF32 R164, R240.reuse, R224, R164 ;  /* 0x000000e0f0a4723c */ /* 0x050fec00000810a4 */
[C---:B--2---:R-:W-:Y:S06]  /*1aba0*/  HMMA.1688.F32.TF32 R28, R240.reuse, R228, R28 ;  /* 0x000000e4f01c723c */ /* 0x044fec000008101c */
[----:B---3--:R-:W-:-:S15]  /*1abb0*/  HMMA.1688.F32.TF32 R156, R240, R220, R156 ;  /* 0x000000dcf09c723c */ /* 0x008fde000008109c */
[----:B------:R-:W-:-:S02]  /*1abc0*/  NOP ;  /* 0x0000000000007918 */ /* 0x000fc40000000000 */
[----:B------:R-:W-:Y:S04]  /*1abd0*/  STL.64 [R1+0xd0], R28 ;  /* 0x0000d01c01007387 */ /* 0x000fe80000100a00 */
[----:B------:R1:W-:Y:S01]  /*1abe0*/  STL.64 [R1+0xd8], R30 ;  /* 0x0000d81e01007387 */ /* 0x0003e20000100a00 */
[----:B------:R-:W-:Y:S03]  /*1abf0*/  HMMA.1688.F32.TF32 R240, R240, R216, R104 ;  /* 0x000000d8f0f0723c */ /* 0x000fe60000081068 */
[----:B-1----:R-:W2:Y:S04]  /*1ac00*/  LDL.LU.64 R30, [R1+0x1218] ;  /* 0x00121800011e7983 */ /* 0x002ea80000300a00 */
[----:B------:R-:W-:Y:S01]  /*1ac10*/  STL.64 [R1+0xf0], R164 ;  /* 0x0000f0a401007387 */ /* 0x000fe20000100a00 */
[C---:B------:R-:W-:Y:S03]  /*1ac20*/  HMMA.1688.F32.TF32 R100, R236.reuse, R232, R100 ;  /* 0x000000e8ec64723c */ /* 0x040fe60000081064 */
[----:B------:R1:W-:Y:S04]  /*1ac30*/  STL.64 [R1+0xf8], R166 ;  /* 0x0000f8a601007387 */ /* 0x0003e80000100a00 */
[----:B-1----:R-:W3:Y:S01]  /*1ac40*/  LDL.LU.64 R166, [R1+0x1210] ;  /* 0x0012100001a67983 */ /* 0x002ee20000300a00 */
[C---:B------:R-:W-:Y:S03]  /*1ac50*/  HMMA.1688.F32.TF32 R52, R236.reuse, R228, R52 ;  /* 0x000000e4ec34723c */ /* 0x040fe60000081034 */
[----:B------:R-:W3:Y:S04]  /*1ac60*/  LDL.LU.64 R164, [R1+0x1208] ;  /* 0x0012080001a47983 */ /* 0x000ee80000300a00 */
[----:B------:R-:W-:Y:S04]  /*1ac70*/  STL.64 [R1+0x100], R156 ;  /* 0x0001009c01007387 */ /* 0x000fe80000100a00 */
[----:B------:R1:W-:Y:S01]  /*1ac80*/  STL.64 [R1+0x108], R158 ;  /* 0x0001089e01007387 */ /* 0x0003e20000100a00 */
[C---:B------:R-:W-:Y:S06]  /*1ac90*/  HMMA.1688.F32.TF32 R40, R236.reuse, R220, R40 ;  /* 0x000000dcec28723c */ /* 0x040fec0000081028 */
[C---:B------:R-:W-:Y:S01]  /*1aca0*/  HMMA.1688.F32.TF32 R32, R236.reuse, R224, R32 ;  /* 0x000000e0ec20723c */ /* 0x040fe20000081020 */
[----:B-1----:R-:W4:Y:S04]  /*1acb0*/  LDL.LU.64 R158, [R1+0x1200] ;  /* 0x00120000019e7983 */ /* 0x002f280000300a00 */
[----:B------:R-:W4:Y:S04]  /*1acc0*/  LDL.LU.64 R156, [R1+0x11f8] ;  /* 0x0011f800019c7983 */ /* 0x000f280000300a00 */
[----:B------:R-:W2:Y:S04]  /*1acd0*/  LDL.LU R104, [R1+0x2e0] ;  /* 0x0002e00001687983 */ /* 0x000ea80000300800 */
[----:B------:R-:W2:Y:S04]  /*1ace0*/  LDL.LU R105, [R1+0x2e4] ;  /* 0x0002e40001697983 */ /* 0x000ea80000300800 */
[----:B------:R-:W2:Y:S04]  /*1acf0*/  LDL.LU R106, [R1+0x2e8] ;  /* 0x0002e800016a7983 */ /* 0x000ea80000300800 */
[----:B------:R-:W2:Y:S01]  /*1ad00*/  LDL.LU R107, [R1+0x2ec] ;  /* 0x0002ec00016b7983 */ /* 0x000ea20000300800 */
[----:B------:R-:W-:Y:S03]  /*1ad10*/  HMMA.1688.F32.TF32 R236, R236, R216, R44 ;  /* 0x000000d8ecec723c */ /* 0x000fe6000008102c */
[----:B------:R1:W-:Y:S04]  /*1ad20*/  STL.64 [R1+0x1e0], R100 ;  /* 0x0001e06401007387 */ /* 0x0003e80000100a00 */
[----:B------:R1:W-:Y:S04]  /*1ad30*/  STL.64 [R1+0x1e8], R102 ;  /* 0x0001e86601007387 */ /* 0x0003e80000100a00 */
[----:B-1----:R-:W3:Y:S04]  /*1ad40*/  LDL.LU R100, [R1+0x2d0] ;  /* 0x0002d00001647983 */ /* 0x002ee80000300800 */
[----:B------:R-:W3:Y:S04]  /*1ad50*/  LDL.LU R101, [R1+0x2d4] ;  /* 0x0002d40001657983 */ /* 0x000ee80000300800 */
[----:B------:R-:W3:Y:S04]  /*1ad60*/  LDL.LU R102, [R1+0x2d8] ;  /* 0x0002d80001667983 */ /* 0x000ee80000300800 */
[----:B------:R-:W3:Y:S04]  /*1ad70*/  LDL.LU R103, [R1+0x2dc] ;  /* 0x0002dc0001677983 */ /* 0x000ee80000300800 */
[----:B------:R-:W-:Y:S04]  /*1ad80*/  STL.64 [R1+0x210], R52 ;  /* 0x0002103401007387 */ /* 0x000fe80000100a00 */
[----:B------:R1:W-:Y:S04]  /*1ad90*/  STL.64 [R1+0x218], R54 ;  /* 0x0002183601007387 */ /* 0x0003e80000100a00 */
[----:B-1----:R-:W4:Y:S04]  /*1ada0*/  LDL.LU.64 R54, [R1+0x11f0] ;  /* 0x0011f00001367983 */ /* 0x002f280000300a00 */
[----:B------:R-:W4:Y:S04]  /*1adb0*/  LDL.LU.64 R52, [R1+0x11e8] ;  /* 0x0011e80001347983 */ /* 0x000f280000300a00 */
[----:B------:R-:W-:Y:S04]  /*1adc0*/  STL.64 [R1+0x240], R32 ;  /* 0x0002402001007387 */ /* 0x000fe80000100a00 */
[----:B------:R1:W-:Y:S04]  /*1add0*/  STL.64 [R1+0x248], R34 ;  /* 0x0002482201007387 */ /* 0x0003e80000100a00 */
[----:B-1----:R-:W4:Y:S04]  /*1ade0*/  LDL.LU.64 R34, [R1+0x11e0] ;  /* 0x0011e00001227983 */ /* 0x002f280000300a00 */
[----:B------:R-:W-:Y:S04]  /*1adf0*/  STL.64 [R1+0x260], R40 ;  /* 0x0002602801007387 */ /* 0x000fe80000100a00 */
[----:B------:R1:W-:Y:S04]  /*1ae00*/  STL.64 [R1+0x268], R42 ;  /* 0x0002682a01007387 */ /* 0x0003e80000100a00 */
[----:B-1----:R-:W4:Y:S04]  /*1ae10*/  LDL.LU.64 R42, [R1+0x11d8] ;  /* 0x0011d800012a7983 */ /* 0x002f280000300a00 */
[----:B------:R-:W2:Y:S04]  /*1ae20*/  LDL.LU R44, [R1+0x2a0] ;  /* 0x0002a000012c7983 */ /* 0x000ea80000300800 */
[----:B------:R-:W-:Y:S04]  /*1ae30*/  STL.64 [R1+0x250], R236 ;  /* 0x000250ec01007387 */ /* 0x000fe80000100a00 */
[----:B------:R-:W-:Y:S04]  /*1ae40*/  STL.64 [R1+0x258], R238 ;  /* 0x000258ee01007387 */ /* 0x000fe80000100a00 */
[----:B------:R-:W2:Y:S04]  /*1ae50*/  LDL.LU R45, [R1+0x2a4] ;  /* 0x0002a400012d7983 */ /* 0x000ea80000300800 */
[----:B------:R-:W2:Y:S04]  /*1ae60*/  LDL.LU R46, [R1+0x2a8] ;  /* 0x0002a800012e7983 */ /* 0x000ea80000300800 */
[----:B------:R-:W2:Y:S01]  /*1ae70*/  LDL.LU R47, [R1+0x2ac] ;  /* 0x0002ac00012f7983 */ /* 0x000ea20000300800 */
[C---:B------:R-:W-:Y:S06]  /*1ae80*/  HMMA.1688.F32.TF32 R160, R204.reuse, R232, R160 ;  /* 0x000000e8cca0723c */ /* 0x040fec00000810a0 */
[C---:B------:R-:W-:Y:S06]  /*1ae90*/  HMMA.1688.F32.TF32 R108, R204.reuse, R228, R108 ;  /* 0x000000e4cc6c723c */ /* 0x040fec000008106c */
[C---:B------:R-:W-:Y:S06]  /*1aea0*/  HMMA.1688.F32.TF32 R36, R204.reuse, R224, R36 ;  /* 0x000000e0cc24723c */ /* 0x040fec0000081024 */
[C---:B------:R-:W-:Y:S01]  /*1aeb0*/  HMMA.1688.F32.TF32 R48, R204.reuse, R220, R48 ;  /* 0x000000dccc30723c */ /* 0x040fe20000081030 */
[----:B------:R-:W-:Y:S01]  /*1aec0*/  LOP3.LUT R41, R0, 0x20, RZ, 0x3c, !PT ;  /* 0x0000002000297812 */ /* 0x000fe200078e3cff */
[----:B------:R-:W-:Y:S04]  /*1aed0*/  LDS R236, [R0+UR5+0x6000] ;  /* 0x0060000500ec7984 */ /* 0x000fe80008000800 */
        /* <DEDUP_REMOVED lines=8> */
[----:B------:R-:W2:Y:S04]  /*1af60*/  LDS R238, [R0+UR5+0x7000] ;  /* 0x0070000500ee7984 */ /* 0x000ea80008000800 */
[----:B-1----:R-:W4:Y:S04]  /*1af70*/  LDL.LU.64 R110, [R1+0x11c0] ;  /* 0x0011c000016e7983 */ /* 0x002f280000300a00 */
[----:B------:R-:W4:Y:S04]  /*1af80*/  LDL.LU.64 R108, [R1+0x11b8] ;  /* 0x0011b800016c7983 */ /* 0x000f280000300a00 */
[----:B------:R-:W-:Y:S04]  /*1af90*/  STL.64 [R1+0x470], R36 ;  /* 0x0004702401007387 */ /* 0x000fe80000100a00 */
[----:B------:R1:W-:Y:S04]  /*1afa0*/  STL.64 [R1+0x478], R38 ;  /* 0x0004782601007387 */ /* 0x0003e80000100a00 */
[----:B-1----:R-:W4:Y:S04]  /*1afb0*/  LDL.LU.64 R38, [R1+0x11b0] ;  /* 0x0011b00001267983 */ /* 0x002f280000300a00 */
[----:B------:R-:W-:Y:S04]  /*1afc0*/  STL.64 [R1+0x460], R48 ;  /* 0x0004603001007387 */ /* 0x000fe80000100a00 */
[----:B------:R1:W-:Y:S02]  /*1afd0*/  STL.64 [R1+0x468], R50 ;  /* 0x0004683201007387 */ /* 0x0003e40000100a00 */
[----:B-1----:R-:W-:Y:S02]  /*1afe0*/  HMMA.1688.F32.TF32 R48, R204, R216, R248 ;  /* 0x000000d8cc30723c */ /* 0x002fe400000810f8 */
[----:B------:R-:W4:Y:S04]  /*1aff0*/  LDL.LU R248, [R1+0x290] ;  /* 0x0002900001f87983 */ /* 0x000f280000300800 */
[----:B------:R-:W-:Y:S04]  /*1b000*/  LDS R205, [R41+UR5+0x6080] ;  /* 0x0060800529cd7984 */ /* 0x000fe80008000800 */
[----:B------:R-:W-:Y:S01]  /*1b010*/  LDS R207, [R41+UR5+0x7080] ;  /* 0x0070800529cf7984 */ /* 0x000fe20008000800 */
[----:B--2---:R-:W-:-:S12]  /*1b020*/  HMMA.1688.F32.TF32 R44, R208, R224, R44 ;  /* 0x000000e0d02c723c */ /* 0x004fd8000008102c */
[----:B------:R-:W-:Y:S04]  /*1b030*/  STL.64 [R1+0x440], R48 ;  /* 0x0004403001007387 */ /* 0x000fe80000100a00 */
[----:B------:R1:W-:Y:S04]  /*1b040*/  STL.64 [R1+0x448], R50 ;  /* 0x0004483201007387 */ /* 0x0003e80000100a00 */
[----:B------:R-:W4:Y:S04]  /*1b050*/  LDL.LU R249, [R1+0x294] ;  /* 0x0002940001f97983 */ /* 0x000f280000300800 */
[----:B------:R-:W4:Y:S01]  /*1b060*/  LDL.LU R250, [R1+0x298] ;  /* 0x0002980001fa7983 */ /* 0x000f220000300800 */
[----:B-1----:R-:W-:Y:S03]  /*1b070*/  HMMA.1688.F32.TF32 R48, R208, R232, R104 ;  /* 0x000000e8d030723c */ /* 0x002fe60000081068 */
[----:B------:R-:W4:Y:S04]  /*1b080*/  LDL.LU R251, [R1+0x29c] ;  /* 0x00029c0001fb7983 */ /* 0x000f280000300800 */
[----:B------:R-:W-:Y:S01]  /*1b090*/  LDS R204, [R0+UR5+0x6080] ;  /* 0x0060800500cc7984 */ /* 0x000fe20008000800 */
[----:B------:R-:W-:Y:S03]  /*1b0a0*/  HMMA.1688.F32.TF32 R56, R236, R26, R56 ;  /* 0x0000001aec38723c */ /* 0x000fe60000081038 */
[----:B------:R-:W1:-:S12]  /*1b0b0*/  LDS R206, [R0+UR5+0x7080] ;  /* 0x0070800500ce7984 */ /* 0x000e580008000800 */
[----:B------:R3:W-:Y:S01]  /*1b0c0*/  STL.64 [R1+0x438], R50 ;  /* 0x0004383201007387 */ /* 0x0007e20000100a00 */
[----:B------:R-:W-:Y:S02]  /*1b0d0*/  IMAD.MOV.U32 R20, RZ, RZ, R48 ;  /* 0x000000ffff147224 */ /* 0x000fe400078e0030 */
[----:B------:R-:W-:Y:S02]  /*1b0e0*/  IMAD.MOV.U32 R2, RZ, RZ, R49 ;  /* 0x000000ffff027224 */ /* 0x000fe400078e0031 */
[----:B---3--:R-:W-:Y:S01]  /*1b0f0*/  HMMA.1688.F32.TF32 R48, R208, R228, R100 ;  /* 0x000000e4d030723c */ /* 0x008fe20000081064 */
[----:B------:R-:W-:Y:S04]  /*1b100*/  STL [R1+0x1124], R20 ;  /* 0x0011241401007387 */ /* 0x000fe80000100800 */
[----:B------:R-:W-:Y:S01]  /*1b110*/  STL [R1+0x1120], R2 ;  /* 0x0011200201007387 */ /* 0x000fe20000100800 */
[----:B------:R-:W-:-:S02]  /*1b120*/  IMAD.MOV.U32 R12, RZ, RZ, R44 ;  /* 0x000000ffff0c7224 */ /* 0x000fc400078e002c */
[----:B------:R-:W-:Y:S01]  /*1b130*/  IMAD.MOV.U32 R8, RZ, RZ, R45 ;  /* 0x000000ffff087224 */ /* 0x000fe200078e002d */
[----:B------:R-:W-:Y:S01]  /*1b140*/  MOV R4, R47 ;  /* 0x0000002f00047202 */ /* 0x000fe20000000f00 */
[----:B------:R-:W-:-:S13]  /*1b150*/  IMAD.MOV.U32 R5, RZ, RZ, R46 ;  /* 0x000000ffff057224 */ /* 0x000fda00078e002e */
[----:B------:R4:W-:Y:S01]  /*1b160*/  STL.64 [R1+0x420], R48 ;  /* 0x0004203001007387 */ /* 0x0009e20000100a00 */
[----:B------:R-:W-:Y:S01]  /*1b170*/  IMAD.MOV.U32 R17, RZ, RZ, R50 ;  /* 0x000000ffff117224 */ /* 0x000fe200078e0032 */
[----:B------:R-:W-:Y:S02]  /*1b180*/  MOV R3, R51 ;  /* 0x0000003300037202 */ /* 0x000fe40000000f00 */
[----:B------:R-:W2:Y:S04]  /*1b190*/  LDL.LU R100, [R1+0x280] ;  /* 0x0002800001647983 */ /* 0x000ea80000300800 */
[----:B------:R-:W2:Y:S04]  /*1b1a0*/  LDL.LU R101, [R1+0x284] ;  /* 0x0002840001657983 */ /* 0x000ea80000300800 */
[----:B------:R-:W2:Y:S04]  /*1b1b0*/  LDL.LU R102, [R1+0x288] ;  /* 0x0002880001667983 */ /* 0x000ea80000300800 */
[----:B------:R-:W2:Y:S04]  /*1b1c0*/  LDL.LU R103, [R1+0x28c] ;  /* 0x00028c0001677983 */ /* 0x000ea80000300800 */
[----:B------:R3:W-:Y:S04]  /*1b1d0*/  STL [R1+0x112c], R17 ;  /* 0x00112c1101007387 */ /* 0x0007e80000100800 */
[----:B------:R1:W-:Y:S04]  /*1b1e0*/  STL [R1+0x1128], R3 ;  /* 0x0011280301007387 */ /* 0x0003e80000100800 */
[----:B------:R-:W2:Y:S04]  /*1b1f0*/  LDL.LU R44, [R1+0xa0] ;  /* 0x0000a000012c7983 */ /* 0x000ea80000300800 */
[----:B------:R-:W2:Y:S04]  /*1b200*/  LDL.LU R45, [R1+0xa4] ;  /* 0x0000a400012d7983 */ /* 0x000ea80000300800 */
[----:B------:R-:W2:Y:S04]  /*1b210*/  LDL.LU R46, [R1+0xa8] ;  /* 0x0000a800012e7983 */ /* 0x000ea80000300800 */
[----:B------:R-:W2:Y:S04]  /*1b220*/  LDL.LU R47, [R1+0xac] ;  /* 0x0000ac00012f7983 */ /* 0x000ea80000300800 */
[----:B------:R2:W-:Y:S04]  /*1b230*/  STL [R1+0x113c], R4 ;  /* 0x00113c0401007387 */ /* 0x0005e80000100800 */
[----:B------:R2:W-:Y:S04]  /*1b240*/  STL [R1+0x1138], R5 ;  /* 0x0011380501007387 */ /* 0x0005e80000100800 */
[----:B------:R2:W-:Y:S04]  /*1b250*/  STL [R1+0x1134], R8 ;  /* 0x0011340801007387 */ /* 0x0005e80000100800 */
[----:B------:R2:W-:Y:S01]  /*1b260*/  STL [R1+0x1130], R12 ;  /* 0x0011300c01007387 */ /* 0x0005e20000100800 */
[----:B----4-:R-:W-:-:S15]  /*1b270*/  HMMA.1688.F32.TF32 R48, R208, R220, R248 ;  /* 0x000000dcd030723c */ /* 0x010fde00000810f8 */
[----:B------:R-:W-:-:S09]  /*1b280*/  NOP ;  /* 0x0000000000007918 */ /* 0x000fd20000000000 */
[----:B---3--:R-:W-:Y:S02]  /*1b290*/  IMAD.MOV.U32 R17, RZ, RZ, R48 ;  /* 0x000000ffff117224 */ /* 0x008fe400078e0030 */
[----:B-1----:R-:W-:Y:S01]  /*1b2a0*/  IMAD.MOV.U32 R3, RZ, RZ, R49 ;  /* 0x000000ffff037224 */ /* 0x002fe200078e0031 */
[----:B------:R-:W3:Y:S01]  /*1b2b0*/  LDL.LU R48, [R1+0x80] ;  /* 0x0000800001307983 */ /* 0x000ee20000300800 */
[----:B------:R-:W-:Y:S01]  /*1b2c0*/  IMAD.MOV.U32 R20, RZ, RZ, R50 ;  /* 0x000000ffff147224 */ /* 0x000fe200078e0032 */
[----:B------:R-:W-:Y:S02]  /*1b2d0*/  MOV R2, R51 ;  /* 0x0000003300027202 */ /* 0x000fe40000000f00 */
        /* <DEDUP_REMOVED lines=11> */
[----:B--2---:R-:W-:Y:S03]  /*1b390*/  HMMA.1688.F32.TF32 R100, R208, R216, R100 ;  /* 0x000000d8d064723c */ /* 0x004fe60000081064 */
[----:B------:R-:W2:Y:S04]  /*1b3a0*/  LDL.LU R208, [R1+0x90] ;  /* 0x0000900001d07983 */ /* 0x000ea80000300800 */
[----:B------:R-:W2:Y:S04]  /*1b3b0*/  LDL.LU R209, [R1+0x94] ;  /* 0x0000940001d17983 */ /* 0x000ea80000300800 */
[----:B------:R-:W2:Y:S04]  /*1b3c0*/  LDL.LU R210, [R1+0x98] ;  /* 0x0000980001d27983 */ /* 0x000ea80000300800 */
[----:B------:R-:W2:Y:S01]  /*1b3d0*/  LDL.LU R211, [R1+0x9c] ;  /* 0x00009c0001d37983 */ /* 0x000ea20000300800 */
[----:B------:R-:W-:Y:S08]  /*1b3e0*/  HMMA.1688.F32.TF32 R44, R212, R232, R44 ;  /* 0x000000e8d42c723c */ /* 0x000ff0000008102c */
[----:B------:R-:W-:-:S02]  /*1b3f0*/  IMAD.MOV.U32 R4, RZ, RZ, R100 ;  /* 0x000000ffff047224 */ /* 0x000fc400078e0064 */
[----:B------:R-:W-:Y:S01]  /*1b400*/  IMAD.MOV.U32 R5, RZ, RZ, R101 ;  /* 0x000000ffff057224 */ /* 0x000fe200078e0065 */
[----:B------:R-:W2:Y:S01]  /*1b410*/  LDL.LU R100, [R1+0x50] ;  /* 0x0000500001647983 */ /* 0x000ea20000300800 */
[----:B------:R-:W-:-:S03]  /*1b420*/  IMAD.MOV.U32 R8, RZ, RZ, R102 ;  /* 0x000000ffff087224 */ /* 0x000fc600078e0066 */
[----:B------:R-:W2:Y:S04]  /*1b430*/  LDL.LU R101, [R1+0x54] ;  /* 0x0000540001657983 */ /* 0x000ea80000300800 */
[----:B------:R-:W2:Y:S04]  /*1b440*/  LDL.LU R102, [R1+0x58] ;  /* 0x0000580001667983 */ /* 0x000ea80000300800 */
[----:B------:R1:W-:Y:S01]  /*1b450*/  STL [R1+0x3f0], R44 ;  /* 0x0003f02c01007387 */ /* 0x0003e20000100800 */
[----:B------:R-:W-:Y:S01]  /*1b460*/  IMAD.MOV.U32 R233, RZ, RZ, R46 ;  /* 0x000000ffffe97224 */ /* 0x000fe200078e002e */
[----:B------:R-:W-:-:S02]  /*1b470*/  MOV R232, R47 ;  /* 0x0000002f00e87202 */ /* 0x000fc40000000f00 */
[----:B------:R-:W2:Y:S01]  /*1b480*/  LDL.LU.64 R46, [R1+0x11a8] ;  /* 0x0011a800012e7983 */ /* 0x000ea20000300a00 */
[----:B------:R-:W-:Y:S01]  /*1b490*/  MOV R12, R103 ;  /* 0x00000067000c7202 */ /* 0x000fe20000000f00 */
[----:B------:R-:W-:Y:S02]  /*1b4a0*/  IMAD.MOV.U32 R103, RZ, RZ, R252 ;  /* 0x000000ffff677224 */ /* 0x000fe400078e00fc */
[----:B------:R-:W-:Y:S01]  /*1b4b0*/  IMAD.MOV.U32 R252, RZ, RZ, R45 ;  /* 0x000000fffffc7224 */ /* 0x000fe200078e002d */
[C---:B---3--:R-:W-:Y:S06]  /*1b4c0*/  HMMA.1688.F32.TF32 R48, R212.reuse, R224, R48 ;  /* 0x000000e0d430723c */ /* 0x048fec0000081030 */
[C---:B----4-:R-:W-:Y:S06]  /*1b4d0*/  HMMA.1688.F32.TF32 R104, R212.reuse, R220, R104 ;  /* 0x000000dcd468723c */ /* 0x050fec0000081068 */
[C---:B--2---:R-:W-:Y:S06]  /*1b4e0*/  HMMA.1688.F32.TF32 R208, R212.reuse, R228, R208 ;  /* 0x000000e4d4d0723c */ /* 0x044fec00000810d0 */
[----:B------:R-:W-:Y:S06]  /*1b4f0*/  HMMA.1688.F32.TF32 R212, R212, R216, R248 ;  /* 0x000000d8d4d4723c */ /* 0x000fec00000810f8 */
[----:B------:R-:W-:Y:S01]  /*1b500*/  IMAD.MOV.U32 R33, RZ, RZ, R50 ;  /* 0x000000ffff217224 */ /* 0x000fe200078e0032 */
[----:B------:R-:W-:Y:S01]  /*1b510*/  MOV R32, R51 ;  /* 0x0000003300207202 */ /* 0x000fe20000000f00 */
[----:B------:R-:W-:-:S04]  /*1b520*/  IMAD.MOV.U32 R37, RZ, RZ, R48 ;  /* 0x000000ffff257224 */ /* 0x000fc800078e0030 */
[----:B------:R-:W-:Y:S01]  /*1b530*/  MOV R9, R107 ;  /* 0x0000006b00097202 */ /* 0x000fe20000000f00 */
[----:B------:R-:W-:-:S05]  /*1b540*/  IMAD.MOV.U32 R36, RZ, RZ, R49 ;  /* 0x000000ffff247224 */ /* 0x000fca00078e0031 */
[----:B------:R-:W-:Y:S02]  /*1b550*/  IMAD.MOV.U32 R45, RZ, RZ, R208 ;  /* 0x000000ffff2d7224 */ /* 0x000fe400078e00d0 */
[----:B-1----:R-:W-:Y:S02]  /*1b560*/  IMAD.MOV.U32 R44, RZ, RZ, R209 ;  /* 0x000000ffff2c7224 */ /* 0x002fe400078e00d1 */
[----:B------:R-:W-:Y:S01]  /*1b570*/  IMAD.MOV.U32 R208, RZ, RZ, R38 ;  /* 0x000000ffffd07224 */ /* 0x000fe200078e0026 */
[----:B------:R-:W-:Y:S01]  /*1b580*/  MOV R40, R211 ;  /* 0x000000d300287202 */ /* 0x000fe20000000f00 */
[----:B------:R-:W-:Y:S01]  /*1b590*/  IMAD.MOV.U32 R41, RZ, RZ, R210 ;  /* 0x000000ffff297224 */ /* 0x000fe200078e00d2 */
[----:B------:R-:W2:Y:S01]  /*1b5a0*/  LDL.LU R38, [R1+0x11a4] ;  /* 0x0011a40001267983 */ /* 0x000ea20000300800 */
[----:B------:R-:W-:-:S03]  /*1b5b0*/  IMAD.MOV.U32 R209, RZ, RZ, R42 ;  /* 0x000000ffffd17224 */ /* 0x000fc600078e002a */
[----:B------:R-:W3:Y:S01]  /*1b5c0*/  LDL.LU R42, [R1+0x11a0] ;  /* 0x0011a000012a7983 */ /* 0x000ee20000300800 */
[----:B------:R-:W-:Y:S01]  /*1b5d0*/  IMAD.MOV.U32 R210, RZ, RZ, R46 ;  /* 0x000000ffffd27224 */ /* 0x000fe200078e002e */
[----:B------:R-:W-:Y:S02]  /*1b5e0*/  MOV R211, R47 ;  /* 0x0000002f00d37202 */ /* 0x000fe40000000f00 */
[----:B------:R-:W4:Y:S04]  /*1b5f0*/  LDL.LU R46, [R1+0x119c] ;  /* 0x00119c00012e7983 */ /* 0x000f280000300800 */
[----:B------:R-:W4:Y:S01]  /*1b600*/  LDL.LU R47, [R1+0x1198] ;  /* 0x00119800012f7983 */ /* 0x000f220000300800 */
[----:B------:R-:W-:-:S03]  /*1b610*/  IMAD.MOV.U32 R13, RZ, RZ, R106 ;  /* 0x000000ffff0d7224 */ /* 0x000fc600078e006a */
[----:B------:R-:W2:Y:S01]  /*1b620*/  LDL.LU.64 R50, [R1+0x1190] ;  /* 0x0011900001327983 */ /* 0x000ea20000300a00 */
[----:B------:R-:W-:Y:S02]  /*1b630*/  IMAD.MOV.U32 R29, RZ, RZ, R104 ;  /* 0x000000ffff1d7224 */ /* 0x000fe400078e0068 */
[----:B------:R-:W-:Y:S01]  /*1b640*/  IMAD.MOV.U32 R16, RZ, RZ, R105 ;  /* 0x000000ffff107224 */ /* 0x000fe200078e0069 */
[----:B------:R-:W2:Y:S01]  /*1b650*/  LDL.LU.64 R48, [R1+0x1188] ;  /* 0x0011880001307983 */ /* 0x000ea20000300a00 */
[----:B------:R-:W-:-:S03]  /*1b660*/  IMAD.MOV.U32 R28, RZ, RZ, R212 ;  /* 0x000000ffff1c7224 */ /* 0x000fc600078e00d4 */
[----:B------:R-:W2:Y:S01]  /*1b670*/  LDL.LU.64 R106, [R1+0x1180] ;  /* 0x00118000016a7983 */ /* 0x000ea20000300a00 */
[----:B------:R-:W-:-:S03]  /*1b680*/  IMAD.MOV.U32 R25, RZ, RZ, R213 ;  /* 0x000000ffff197224 */ /* 0x000fc600078e00d5 */
[----:B------:R-:W2:Y:S01]  /*1b690*/  LDL.LU.64 R104, [R1+0x1178] ;  /* 0x0011780001687983 */ /* 0x000ea20000300a00 */
[----:B------:R-:W-:-:S03]  /*1b6a0*/  IMAD.MOV.U32 R212, RZ, RZ, R43 ;  /* 0x000000ffffd47224 */ /* 0x000fc600078e002b */
[----:B------:R-:W2:Y:S01]  /*1b6b0*/  LDL.LU.64 R250, [R1+0x1170] ;  /* 0x0011700001fa7983 */ /* 0x000ea20000300a00 */
[----:B------:R-:W-:-:S03]  /*1b6c0*/  IMAD.MOV.U32 R213, RZ, RZ, R39 ;  /* 0x000000ffffd57224 */ /* 0x000fc600078e0027 */
[----:B------:R-:W2:Y:S01]  /*1b6d0*/  LDL.LU.64 R248, [R1+0x1168] ;  /* 0x0011680001f87983 */ /* 0x000ea20000300a00 */
[----:B------:R-:W-:Y:S01]  /*1b6e0*/  IMAD.MOV.U32 R24, RZ, RZ, R214 ;  /* 0x000000ffff187224 */ /* 0x000fe200078e00d6 */
[----:B------:R-:W-:Y:S02]  /*1b6f0*/  MOV R21, R215 ;  /* 0x000000d700157202 */ /* 0x000fe40000000f00 */
[----:B------:R-:W3:Y:S04]  /*1b700*/  LDL.LU R43, [R1+0x1164] ;  /* 0x00116400012b7983 */ /* 0x000ee80000300800 */
[----:B------:R-:W2:Y:S04]  /*1b710*/  LDL.LU R39, [R1+0x1160] ;  /* 0x0011600001277983 */ /* 0x000ea80000300800 */
[----:B------:R-:W3:Y:S04]  /*1b720*/  LDL.LU R214, [R1+0x8] ;  /* 0x0000080001d67983 */ /* 0x000ee80000300800 */
[----:B------:R-:W3:Y:S01]  /*1b730*/  LDL.LU R215, [R1+0xc] ;  /* 0x00000c0001d77983 */ /* 0x000ee20000300800 */
[----:B----4-:R-:W-:-:S15]  /*1b740*/  HMMA.1688.F32.TF32 R100, R236, R46, R100 ;  /* 0x0000002eec64723c */ /* 0x010fde0000081064 */
[----:B------:R-:W-:-:S08]  /*1b750*/  NOP ;  /* 0x0000000000007918 */ /* 0x000fd00000000000 */
[----:B------:R-:W-:Y:S04]  /*1b760*/  STL.64 [R1+0x3e0], R100 ;  /* 0x0003e06401007387 */ /* 0x000fe80000100a00 */
[----:B------:R1:W-:Y:S04]  /*1b770*/  STL.64 [R1+0x3e8], R102 ;  /* 0x0003e86601007387 */ /* 0x0003e80000100a00 */
[----:B-1----:R-:W4:Y:S01]  /*1b780*/  LDL.LU.64 R102, [R1+0x1158] ;  /* 0x0011580001667983 */ /* 0x002f220000300a00 */
[C---:B---3--:R-:W-:Y:S03]  /*1b790*/  HMMA.1688.F32.TF32 R212, R236.reuse, R42, R212 ;  /* 0x0000002aecd4723c */ /* 0x048fe600000810d4 */
[----:B------:R-:W4:Y:S03]  /*1b7a0*/  LDL.LU.64 R100, [R1+0x1150] ;  /* 0x0011500001647983 */ /* 0x000f260000300a00 */
[----:B--2---:R-:W-:-:S15]  /*1b7b0*/  HMMA.1688.F32.TF32 R248, R236, R38, R248 ;  /* 0x00000026ecf8723c */ /* 0x004fde00000810f8 */
[----:B------:R-:W-:-:S02]  /*1b7c0*/  NOP ;  /* 0x0000000000007918 */ /* 0x000fc40000000000 */
[----:B------:R-:W-:Y:S04]  /*1b7d0*/  STL.64 [R1+0x3b0], R212 ;  /* 0x0003b0d401007387 */ /* 0x000fe80000100a00 */
[----:B------:R1:W-:Y:S02]  /*1b7e0*/  STL.64 [R1+0x3b8], R214 ;  /* 0x0003b8d601007387 */ /* 0x0003e40000100a00 */
[C---:B-1----:R-:W-:Y:S06]  /*1b7f0*/  HMMA.1688.F32.TF32 R212, R236.reuse, R34, R48 ;  /* 0x00000022ecd4723c */ /* 0x042fec0000081030 */
[C---:B------:R-:W-:Y:S01]  /*1b800*/  HMMA.1688.F32.TF32 R48, R236.reuse, R30, R52 ;  /* 0x0000001eec30723c */ /* 0x040fe20000081034 */
[----:B------:R-:W-:Y:S04]  /*1b810*/  STL.64 [R1+0x390], R248 ;  /* 0x000390f801007387 */ /* 0x000fe80000100a00 */
[----:B------:R-:W-:Y:S01]  /*1b820*/  STL.64 [R1+0x398], R250 ;  /* 0x000398fa01007387 */ /* 0x000fe20000100a00 */
[C---:B------:R-:W-:Y:S11]  /*1b830*/  HMMA.1688.F32.TF32 R52, R236.reuse, R22, R60 ;  /* 0x00000016ec34723c */ /* 0x040ff6000008103c */
[----:B------:R-:W-:Y:S04]  /*1b840*/  STL.64 [R1+0x370], R212 ;  /* 0x000370d401007387 */ /* 0x000fe80000100a00 */
[----:B------:R-:W-:Y:S04]  /*1b850*/  STL.64 [R1+0x378], R214 ;  /* 0x000378d601007387 */ /* 0x000fe80000100a00 */
[----:B------:R-:W-:Y:S04]  /*1b860*/  STL.64 [R1+0x360], R48 ;  /* 0x0003603001007387 */ /* 0x000fe80000100a00 */
[----:B------:R1:W-:Y:S02]  /*1b870*/  STL.64 [R1+0x368], R50 ;  /* 0x0003683201007387 */ /* 0x0003e40000100a00 */
[C---:B-1----:R-:W-:Y:S02]  /*1b880*/  HMMA.1688.F32.TF32 R48, R236.reuse, R18, R64 ;  /* 0x00000012ec30723c */ /* 0x042fe40000081040 */
[----:B------:R-:W-:Y:S04]  /*1b890*/  STL.64 [R1+0x330], R56 ;  /* 0x0003303801007387 */ /* 0x000fe80000100a00 */
[----:B------:R1:W-:Y:S04]  /*1b8a0*/  STL.64 [R1+0x338], R58 ;  /* 0x0003383a01007387 */ /* 0x0003e80000100a00 */
[----:B------:R-:W-:Y:S04]  /*1b8b0*/  STL.64 [R1+0x320], R52 ;  /* 0x0003203401007387 */ /* 0x000fe80000100a00 */
[----:B------:R2:W-:Y:S01]  /*1b8c0*/  STL.64 [R1+0x328], R54 ;  /* 0x0003283601007387 */ /* 0x0005e20000100a00 */
[C---:B-1----:R-:W-:Y:S08]  /*1b8d0*/  HMMA.1688.F32.TF32 R56, R236.reuse, R14, R68 ;  /* 0x0000000eec38723c */ /* 0x042ff00000081044 */
[----:B------:R-:W-:Y:S01]  /*1b8e0*/  STL.64 [R1+0x310], R48 ;  /* 0x0003103001007387 */ /* 0x000fe20000100a00 */
[C---:B--2---:R-:W-:Y:S03]  /*1b8f0*/  HMMA.1688.F32.TF32 R52, R236.reuse, R10, R72 ;  /* 0x0000000aec34723c */ /* 0x044fe60000081048 */
[----:B------:R1:W-:Y:S03]  /*1b900*/  STL.64 [R1+0x318], R50 ;  /* 0x0003183201007387 */ /* 0x0003e60000100a00 */
[C---:B-1----:R-:W-:Y:S08]  /*1b910*/  HMMA.1688.F32.TF32 R48, R236.reuse, R6, R76 ;  /* 0x00000006ec30723c */ /* 0x042ff0000008104c */
[----:B------:R-:W-:Y:S04]  /*1b920*/  STL.64 [R1+0x300], R56 ;  /* 0x0003003801007387 */ /* 0x000fe80000100a00 */
[----:B------:R1:W-:Y:S05]  /*1b930*/  STL.64 [R1+0x308], R58 ;  /* 0x0003083a01007387 */ /* 0x0003ea0000100a00 */
[----:B------:R-:W-:Y:S04]  /*1b940*/  STL.64 [R1+0x2f0], R52 ;  /* 0x0002f03401007387 */ /* 0x000fe80000100a00 */
[----:B------:R2:W-:Y:S01]  /*1b950*/  STL.64 [R1+0x2f8], R54 ;  /* 0x0002f83601007387 */ /* 0x0005e20000100a00 */
[C---:B-1----:R-:W-:Y:S03]  /*1b960*/  HMMA.1688.F32.TF32 R56, R236.reuse, R234, R80 ;  /* 0x000000eaec38723c */ /* 0x042fe60000081050 */
[----:B------:R-:W-:Y:S03]  /*1b970*/  STL.64 [R1+0x2e0], R48 ;  /* 0x0002e03001007387 */ /* 0x000fe60000100a00 */
[C---:B--2---:R-:W-:Y:S01]  /*1b980*/  HMMA.1688.F32.TF32 R52, R236.reuse, R230, R84 ;  /* 0x000000e6ec34723c */ /* 0x044fe20000081054 */
[----:B------:R1:W-:Y:S05]  /*1b990*/  STL.64 [R1+0x2e8], R50 ;  /* 0x0002e83201007387 */ /* 0x0003ea0000100a00 */
[C---:B-1----:R-:W-:Y:S11]  /*1b9a0*/  HMMA.1688.F32.TF32 R48, R236.reuse, R226, R88 ;  /* 0x000000e2ec30723c */ /* 0x042ff60000081058 */
[----:B------:R-:W-:Y:S04]  /*1b9b0*/  STL.64 [R1+0x2d0], R56 ;  /* 0x0002d03801007387 */ /* 0x000fe80000100a00 */
[----:B------:R1:W-:Y:S04]  /*1b9c0*/  STL.64 [R1+0x2d8], R58 ;  /* 0x0002d83a01007387 */ /* 0x0003e80000100a00 */
[----:B------:R-:W-:Y:S04]  /*1b9d0*/  STL.64 [R1+0x2b0], R52 ;  /* 0x0002b03401007387 */ /* 0x000fe80000100a00 */
[----:B------:R2:W-:Y:S01]  /*1b9e0*/  STL.64 [R1+0x2b8], R54 ;  /* 0x0002b83601007387 */ /* 0x0005e20000100a00 */
[C---:B-1----:R-:W-:Y:S03]  /*1b9f0*/  HMMA.1688.F32.TF32 R56, R236.reuse, R222, R92 ;  /* 0x000000deec38723c */ /* 0x042fe6000008105c */
[----:B------:R-:W-:Y:S03]  /*1ba00*/  STL.64 [R1+0x2a0], R48 ;  /* 0x0002a03001007387 */ /* 0x000fe60000100a00 */
[----:B--2---:R-:W-:Y:S01]  /*1ba10*/  HMMA.1688.F32.TF32 R52, R236, R218, R96 ;  /* 0x000000daec34723c */ /* 0x004fe20000081060 */
[----:B------:R1:W-:Y:S05]  /*1ba20*/  STL.64 [R1+0x2a8], R50 ;  /* 0x0002a83201007387 */ /* 0x0003ea0000100a00 */
[C---:B-1----:R-:W-:Y:S11]  /*1ba30*/  HMMA.1688.F32.TF32 R48, R204.reuse, R46, R208 ;  /* 0x0000002ecc30723c */ /* 0x042ff600000810d0 */
[----:B------:R-:W-:Y:S04]  /*1ba40*/  STL.64 [R1+0x290], R56 ;  /* 0x0002903801007387 */ /* 0x000fe80000100a00 */
[----:B------:R-:W-:Y:S04]  /*1ba50*/  STL.64 [R1+0x298], R58 ;  /* 0x0002983a01007387 */ /* 0x000fe80000100a00 */
[----:B------:R-:W2:Y:S04]  /*1ba60*/  LDL.LU R212, [R1+0x30] ;  /* 0x0000300001d47983 */ /* 0x000ea80000300800 */
[----:B------:R-:W-:Y:S04]  /*1ba70*/  STL.64 [R1+0x280], R52 ;  /* 0x0002803401007387 */ /* 0x000fe80000100a00 */
[----:B------:R1:W-:Y:S01]  /*1ba80*/  STL.64 [R1+0x288], R54 ;  /* 0x0002883601007387 */ /* 0x0003e20000100a00 */
[----:B------:R-:W-:Y:S01]  /*1ba90*/  HMMA.1688.F32.TF32 R60, R204, R30, R156 ;  /* 0x0000001ecc3c723c */ /* 0x000fe2000008109c */
[----:B------:R-:W-:-:S02]  /*1baa0*/  LOP3.LUT R229, R0, 0x20, RZ, 0x3c, !PT ;  /* 0x0000002000e57812 */ /* 0x000fc400078e3cff */
[----:B------:R-:W-:Y:S04]  /*1bab0*/  LDS R56, [R0+UR5+0x6100] ;  /* 0x0061000500387984 */ /* 0x000fe80008000800 */
[----:B------:R-:W-:Y:S04]  /*1bac0*/  STL.64 [R1+0x230], R48 ;  /* 0x0002303001007387 */ /* 0x000fe80000100a00 */
[----:B------:R4:W-:Y:S04]  /*1bad0*/  STL.64 [R1+0x238], R50 ;  /* 0x0002383201007387 */ /* 0x0009e80000100a00 */
[----:B------:R-:W2:Y:S04]  /*1bae0*/  LDL.LU R213, [R1+0x34] ;  /* 0x0000340001d57983 */ /* 0x000ea80000300800 */
[----:B------:R-:W2:Y:S04]  /*1baf0*/  LDL.LU R214, [R1+0x38] ;  /* 0x0000380001d67983 */ /* 0x000ea80000300800 */
[----:B------:R-:W2:Y:S04]  /*1bb00*/  LDL.LU R215, [R1+0x3c] ;  /* 0x00003c0001d77983 */ /* 0x000ea80000300800 */
        /* <DEDUP_REMOVED lines=8> */
[C---:B-1----:R-:W-:Y:S03]  /*1bb90*/  HMMA.1688.F32.TF32 R52, R204.reuse, R38, R104 ;  /* 0x00000026cc34723c */ /* 0x042fe60000081068 */
[----:B------:R-:W-:Y:S04]  /*1bba0*/  LDS R58, [R0+UR5+0x7100] ;  /* 0x00710005003a7984 */ /* 0x000fe80008000800 */
[----:B------:R-:W-:Y:S04]  /*1bbb0*/  LDS R57, [R229+UR5+0x6100] ;  /* 0x00610005e5397984 */ /* 0x000fe80008000800 */
[----:B------:R-:W1:Y:S04]  /*1bbc0*/  LDS R59, [R229+UR5+0x7100] ;  /* 0x00710005e53b7984 */ /* 0x000e680008000800 */
[----:B------:R-:W-:Y:S04]  /*1bbd0*/  LDS R104, [R0+UR5+0x6180] ;  /* 0x0061800500687984 */ /* 0x000fe80008000800 */
[----:B------:R-:W-:Y:S04]  /*1bbe0*/  LDS R106, [R0+UR5+0x7180] ;  /* 0x00718005006a7984 */ /* 0x000fe80008000800 */
[----:B------:R-:W-:Y:S01]  /*1bbf0*/  LDS R105, [R229+UR5+0x6180] ;  /* 0x00618005e5697984 */ /* 0x000fe20008000800 */
[----:B----4-:R-:W-:Y:S03]  /*1bc00*/  HMMA.1688.F32.TF32 R48, R204, R42, R100 ;  /* 0x0000002acc30723c */ /* 0x010fe60000081064 */
[----:B------:R-:W4:-:S15]  /*1bc10*/  LDS R107, [R229+UR5+0x7180] ;  /* 0x00718005e56b7984 */ /* 0x000f1e0008000800 */
[----:B------:R-:W-:-:S05]  /*1bc20*/  NOP ;  /* 0x0000000000007918 */ /* 0x000fca0000000000 */
[----:B------:R-:W-:Y:S04]  /*1bc30*/  STL.64 [R1+0x220], R48 ;  /* 0x0002203001007387 */ /* 0x000fe80000100a00 */
[----:B------:R1:W-:Y:S02]  /*1bc40*/  STL.64 [R1+0x228], R50 ;  /* 0x0002283201007387 */ /* 0x0003e40000100a00 */
[C---:B-1----:R-:W-:Y:S02]  /*1bc50*/  HMMA.1688.F32.TF32 R48, R204.reuse, R34, R108 ;  /* 0x00000022cc30723c */ /* 0x042fe4000008106c */
[----:B------:R-:W-:Y:S04]  /*1bc60*/  STL.64 [R1+0x200], R52 ;  /* 0x0002003401007387 */ /* 0x000fe80000100a00 */
[----:B------:R1:W-:Y:S02]  /*1bc70*/  STL.64 [R1+0x208], R54 ;  /* 0x0002083601007387 */ /* 0x0003e40000100a00 */
[----:B-1----:R-:W-:-:S15]  /*1bc80*/  HMMA.1688.F32.TF32 R52, R204, R26, R116 ;  /* 0x0000001acc34723c */ /* 0x002fde0000081074 */
        /* <DEDUP_REMOVED lines=9> */
[C---:B----4-:R-:W-:Y:S03]  /*1bd20*/  HMMA.1688.F32.TF32 R52, R204.reuse, R14, R128 ;  /* 0x0000000ecc34723c */ /* 0x050fe60000081080 */
[----:B------:R1:W-:Y:S03]  /*1bd30*/  STL.64 [R1+0x1b8], R50 ;  /* 0x0001b83201007387 */ /* 0x0003e60000100a00 */
[C---:B-1----:R-:W-:Y:S08]  /*1bd40*/  HMMA.1688.F32.TF32 R48, R204.reuse, R10, R132 ;  /* 0x0000000acc30723c */ /* 0x042ff00000081084 */
[----:B------:R-:W-:Y:S04]  /*1bd50*/  STL.64 [R1+0x1a0], R60 ;  /* 0x0001a03c01007387 */ /* 0x000fe80000100a00 */
[----:B------:R1:W-:Y:S05]  /*1bd60*/  STL.64 [R1+0x1a8], R62 ;  /* 0x0001a83e01007387 */ /* 0x0003ea0000100a00 */
[----:B------:R-:W-:Y:S04]  /*1bd70*/  STL.64 [R1+0x140], R52 ;  /* 0x0001403401007387 */ /* 0x000fe80000100a00 */
[----:B------:R4:W-:Y:S01]  /*1bd80*/  STL.64 [R1+0x148], R54 ;  /* 0x0001483601007387 */ /* 0x0009e20000100a00 */
[C---:B-1----:R-:W-:Y:S03]  /*1bd90*/  HMMA.1688.F32.TF32 R60, R204.reuse, R234, R136 ;  /* 0x000000eacc3c723c */ /* 0x042fe60000081088 */
[----:B------:R-:W-:Y:S04]  /*1bda0*/  STL.64 [R1+0x130], R48 ;  /* 0x0001303001007387 */ /* 0x000fe80000100a00 */
[----:B------:R1:W-:Y:S01]  /*1bdb0*/  STL.64 [R1+0x138], R50 ;  /* 0x0001383201007387 */ /* 0x0003e20000100a00 */
[C---:B----4-:R-:W-:Y:S06]  /*1bdc0*/  HMMA.1688.F32.TF32 R52, R204.reuse, R230, R140 ;  /* 0x000000e6cc34723c */ /* 0x050fec000008108c */
[----:B-1----:R-:W-:-:S15]  /*1bdd0*/  HMMA.1688.F32.TF32 R48, R204, R6, R112 ;  /* 0x00000006cc30723c */ /* 0x002fde0000081070 */
[----:B------:R-:W-:-:S08]  /*1bde0*/  NOP ;  /* 0x0000000000007918 */ /* 0x000fd00000000000 */
[----:B------:R-:W-:Y:S04]  /*1bdf0*/  STL.64 [R1+0xe0], R48 ;  /* 0x0000e03001007387 */ /* 0x000fe80000100a00 */
[----:B------:R1:W-:Y:S04]  /*1be00*/  STL.64 [R1+0xe8], R50 ;  /* 0x0000e83201007387 */ /* 0x0003e80000100a00 */
[----:B------:R-:W-:Y:S04]  /*1be10*/  STL.64 [R1+0xc0], R60 ;  /* 0x0000c03c01007387 */ /* 0x000fe80000100a00 */
[----:B------:R4:W-:Y:S01]  /*1be20*/  STL.64 [R1+0xc8], R62 ;  /* 0x0000c83e01007387 */ /* 0x0009e20000100a00 */
[C---:B-1----:R-:W-:Y:S03]  /*1be30*/  HMMA.1688.F32.TF32 R48, R204.reuse, R226, R144 ;  /* 0x000000e2cc30723c */ /* 0x042fe60000081090 */
[----:B------:R-:W-:Y:S04]  /*1be40*/  STL.64 [R1+0xa0], R52 ;  /* 0x0000a03401007387 */ /* 0x000fe80000100a00 */
[----:B------:R1:W-:Y:S01]  /*1be50*/  STL.64 [R1+0xa8], R54 ;  /* 0x0000a83601007387 */ /* 0x0003e20000100a00 */
[C---:B----4-:R-:W-:Y:S06]  /*1be60*/  HMMA.1688.F32.TF32 R60, R204.reuse, R222, R148 ;  /* 0x000000decc3c723c */ /* 0x050fec0000081094 */
[----:B-1----:R-:W-:Y:S09]  /*1be70*/  HMMA.1688.F32.TF32 R52, R204, R218, R152 ;  /* 0x000000dacc34723c */ /* 0x002ff20000081098 */
[----:B------:R-:W-:Y:S04]  /*1be80*/  STL.64 [R1+0x90], R48 ;  /* 0x0000903001007387 */ /* 0x000fe80000100a00 */
[----:B------:R-:W-:Y:S04]  /*1be90*/  STL.64 [R1+0x98], R50 ;  /* 0x0000983201007387 */ /* 0x000fe80000100a00 */
[----:B------:R-:W-:Y:S04]  /*1bea0*/  STL.64 [R1+0x80], R60 ;  /* 0x0000803c01007387 */ /* 0x000fe80000100a00 */
[----:B------:R2:W-:Y:S01]  /*1beb0*/  STL.64 [R1+0x88], R62 ;  /* 0x0000883e01007387 */ /* 0x0005e20000100a00 */
[C---:B------:R-:W-:Y:S03]  /*1bec0*/  HMMA.1688.F32.TF32 R236, R56.reuse, R18, R176 ;  /* 0x0000001238ec723c */ /* 0x040fe600000810b0 */
[----:B------:R-:W-:Y:S04]  /*1bed0*/  LDS R48, [R0+UR5+0x6200] ;  /* 0x0062000500307984 */ /* 0x000fe80008000800 */
[----:B------:R-:W-:Y:S01]  /*1bee0*/  STL.64 [R1+0x60], R52 ;  /* 0x0000603401007387 */ /* 0x000fe20000100a00 */
[C---:B--2---:R-:W-:Y:S03]  /*1bef0*/  HMMA.1688.F32.TF32 R60, R56.reuse, R42, R212 ;  /* 0x0000002a383c723c */ /* 0x044fe600000810d4 */
[----:B------:R1:W-:Y:S04]  /*1bf00*/  STL.64 [R1+0x68], R54 ;  /* 0x0000683601007387 */ /* 0x0003e80000100a00 */
[----:B------:R-:W-:Y:S01]  /*1bf10*/  LDS R50, [R0+UR5+0x7200] ;  /* 0x0072000500327984 */ /* 0x000fe20008000800 */
[C---:B------:R-:W-:Y:S03]  /*1bf20*/  HMMA.1688.F32.TF32 R180, R56.reuse, R14, R180 ;  /* 0x0000000e38b4723c */ /* 0x040fe600000810b4 */
[----:B------:R-:W-:Y:S03]  /*1bf30*/  LDS R49, [R229+UR5+0x6200] ;  /* 0x00620005e5317984 */ /* 0x000fe60008000800 */
[C---:B------:R-:W-:Y:S01]  /*1bf40*/  HMMA.1688.F32.TF32 R184, R56.reuse, R10, R184 ;  /* 0x0000000a38b8723c */ /* 0x040fe200000810b8 */
[----:B------:R-:W2:Y:S05]  /*1bf50*/  LDS R51, [R229+UR5+0x7200] ;  /* 0x00720005e5337984 */ /* 0x000eaa0008000800 */
[C---:B---3--:R-:W-:Y:S06]  /*1bf60*/  HMMA.1688.F32.TF32 R64, R56.reuse, R46, R248 ;  /* 0x0000002e3840723c */ /* 0x048fec00000810f8 */
[----:B-1----:R-:W-:-:S15]  /*1bf70*/  HMMA.1688.F32.TF32 R52, R56, R38, R208 ;  /* 0x000000263834723c */ /* 0x002fde00000810d0 */
[----:B------:R-:W-:-:S02]  /*1bf80*/  NOP ;  /* 0x0000000000007918 */ /* 0x000fc40000000000 */
        /* <DEDUP_REMOVED lines=8> */
[----:B-1----:R-:W-:Y:S09]  /*1c010*/  HMMA.1688.F32.TF32 R52, R56, R26, R168 ;  /* 0x0000001a3834723c */ /* 0x002ff200000810a8 */
[----:B------:R-:W-:Y:S04]  /*1c020*/  STL.64 [R1+0x30], R64 ;  /* 0x0000304001007387 */ /* 0x000fe80000100a00 */
[----:B------:R-:W-:Y:S04]  /*1c030*/  STL.64 [R1+0x38], R66 ;  /* 0x0000384201007387 */ /* 0x000fe80000100a00 */
[----:B------:R-:W3:Y:S04]  /*1c040*/  LDL.LU R208, [R1+0x170] ;  /* 0x0001700001d07983 */ /* 0x000ee80000300800 */
[----:B------:R1:W-:Y:S04]  /*1c050*/  STL.64 [R1+0x10], R60 ;  /* 0x0000103c01007387 */ /* 0x0003e80000100a00 */
[----:B------:R4:W-:Y:S04]  /*1c060*/  STL.64 [R1+0x18], R62 ;  /* 0x0000183e01007387 */ /* 0x0009e80000100a00 */
[----:B------:R2:W-:Y:S04]  /*1c070*/  STL.64 [R1], R52 ;  /* 0x0000003401007387 */ /* 0x0005e80000100a00 */
        /* <DEDUP_REMOVED lines=8> */
[----:B-1----:R-:W3:Y:S04]  /*1c100*/  LDL.LU R60, [R1+0x190] ;  /* 0x00019000013c7983 */ /* 0x002ee80000300800 */
[----:B------:R-:W3:Y:S04]  /*1c110*/  LDL.LU R61, [R1+0x194] ;  /* 0x00019400013d7983 */ /* 0x000ee80000300800 */
[----:B----4-:R-:W3:Y:S04]  /*1c120*/  LDL.LU R62, [R1+0x198] ;  /* 0x00019800013e7983 */ /* 0x010ee80000300800 */
[----:B------:R-:W3:Y:S04]  /*1c130*/  LDL.LU R63, [R1+0x19c] ;  /* 0x00019c00013f7983 */ /* 0x000ee80000300800 */
[----:B------:R-:W4:Y:S04]  /*1c140*/  LDL.LU R64, [R1+0x4a0] ;  /* 0x0004a00001407983 */ /* 0x000f280000300800 */
[----:B------:R-:W4:Y:S04]  /*1c150*/  LDL.LU R65, [R1+0x4a4] ;  /* 0x0004a40001417983 */ /* 0x000f280000300800 */
[----:B------:R-:W4:Y:S04]  /*1c160*/  LDL.LU R66, [R1+0x4a8] ;  /* 0x0004a80001427983 */ /* 0x000f280000300800 */
[----:B------:R-:W4:Y:S01]  /*1c170*/  LDL.LU R67, [R1+0x4ac] ;  /* 0x0004ac0001437983 */ /* 0x000f220000300800 */
[----:B--2---:R-:W-:-:S03]  /*1c180*/  IMAD.MOV.U32 R52, RZ, RZ, R172 ;  /* 0x000000ffff347224 */ /* 0x004fc600078e00ac */
[----:B------:R-:W2:Y:S01]  /*1c190*/  LDL.LU R68, [R1+0x4e0] ;  /* 0x0004e00001447983 */ /* 0x000ea20000300800 */
[----:B------:R-:W-:-:S03]  /*1c1a0*/  MOV R53, R173 ;  /* 0x000000ad00357202 */ /* 0x000fc60000000f00 */
[----:B------:R-:W2:Y:S01]  /*1c1b0*/  LDL.LU R69, [R1+0x4e4] ;  /* 0x0004e40001457983 */ /* 0x000ea20000300800 */
[----:B------:R-:W-:-:S03]  /*1c1c0*/  IMAD.MOV.U32 R54, RZ, RZ, R174 ;  /* 0x000000ffff367224 */ /* 0x000fc600078e00ae */
[----:B------:R-:W2:Y:S01]  /*1c1d0*/  LDL.LU R70, [R1+0x4e8] ;  /* 0x0004e80001467983 */ /* 0x000ea20000300800 */
[----:B------:R-:W-:-:S03]  /*1c1e0*/  IMAD.MOV.U32 R55, RZ, RZ, R175 ;  /* 0x000000ffff377224 */ /* 0x000fc600078e00af */
        /* <DEDUP_REMOVED lines=13> */
[C---:B------:R-:W-:Y:S06]  /*1c2c0*/  HMMA.1688.F32.TF32 R188, R56.reuse, R6, R188 ;  /* 0x0000000638bc723c */ /* 0x040fec00000810bc */
[C---:B------:R-:W-:Y:S06]  /*1c2d0*/  HMMA.1688.F32.TF32 R192, R56.reuse, R234, R192 ;  /* 0x000000ea38c0723c */ /* 0x040fec00000810c0 */
[C---:B------:R-:W-:Y:S06]  /*1c2e0*/  HMMA.1688.F32.TF32 R196, R56.reuse, R230, R196 ;  /* 0x000000e638c4723c */ /* 0x040fec00000810c4 */
[C---:B------:R-:W-:Y:S06]  /*1c2f0*/  HMMA.1688.F32.TF32 R200, R56.reuse, R226, R200 ;  /* 0x000000e238c8723c */ /* 0x040fec00000810c8 */
[C---:B------:R-:W-:Y:S06]  /*1c300*/  HMMA.1688.F32.TF32 R52, R56.reuse, R222, R52 ;  /* 0x000000de3834723c */ /* 0x040fec0000081034 */
[----:B------:R-:W-:Y:S06]  /*1c310*/  HMMA.1688.F32.TF32 R244, R56, R218, R244 ;  /* 0x000000da38f4723c */ /* 0x000fec00000810f4 */
[----:B---3--:R-:W-:Y:S06]  /*1c320*/  HMMA.1688.F32.TF32 R60, R104, R30, R60 ;  /* 0x0000001e683c723c */ /* 0x008fec000008103c */
[----:B----4-:R-:W-:Y:S06]  /*1c330*/  HMMA.1688.F32.TF32 R248, R56, R22, R172 ;  /* 0x0000001638f8723c */ /* 0x010fec00000810ac */
[C---:B--2---:R-:W-:Y:S06]  /*1c340*/  HMMA.1688.F32.TF32 R168, R104.reuse, R38, R68 ;  /* 0x0000002668a8723c */ /* 0x044fec0000081044 */
[C---:B------:R-:W-:Y:S06]  /*1c350*/  HMMA.1688.F32.TF32 R56, R104.reuse, R34, R64 ;  /* 0x000000226838723c */ /* 0x040fec0000081040 */
[C---:B------:R-:W-:Y:S05]  /*1c360*/  HMMA.1688.F32.TF32 R96, R104.reuse, R42, R72 ;  /* 0x0000002a6860723c */ /* 0x040fea0000081048 */
[----:B------:R-:W-:Y:S04]  /*1c370*/  STL.64 [R1+0xfa8], R250 ;  /* 0x000fa8fa01007387 */ /* 0x000fe80000100a00 */
[----:B------:R-:W-:Y:S01]  /*1c380*/  STL.64 [R1+0xfa0], R248 ;  /* 0x000fa0f801007387 */ /* 0x000fe20000100a00 */
[C---:B------:R-:W-:Y:S03]  /*1c390*/  HMMA.1688.F32.TF32 R92, R104.reuse, R46, R76 ;  /* 0x0000002e685c723c */ /* 0x040fe6000008104c */
[----:B------:R-:W-:Y:S04]  /*1c3a0*/  STL.64 [R1+0xfb8], R238 ;  /* 0x000fb8ee01007387 */ /* 0x000fe80000100a00 */
[----:B------:R1:W-:Y:S01]  /*1c3b0*/  STL.64 [R1+0xfb0], R236 ;  /* 0x000fb0ec01007387 */ /* 0x0003e20000100a00 */
[C---:B------:R-:W-:Y:S03]  /*1c3c0*/  HMMA.1688.F32.TF32 R64, R104.reuse, R26, R212 ;  /* 0x0000001a6840723c */ /* 0x040fe600000810d4 */
[----:B------:R-:W-:Y:S04]  /*1c3d0*/  STL.64 [R1+0xfc8], R182 ;  /* 0x000fc8b601007387 */ /* 0x000fe80000100a00 */
[----:B------:R2:W-:Y:S04]  /*1c3e0*/  STL.64 [R1+0xfc0], R180 ;  /* 0x000fc0b401007387 */ /* 0x0005e80000100a00 */
[----:B------:R-:W-:Y:S04]  /*1c3f0*/  STL.64 [R1+0xfd8], R186 ;  /* 0x000fd8ba01007387 */ /* 0x000fe80000100a00 */
[----:B------:R3:W-:Y:S04]  /*1c400*/  STL.64 [R1+0xfd0], R184 ;  /* 0x000fd0b801007387 */ /* 0x0007e80000100a00 */
[----:B------:R-:W-:Y:S04]  /*1c410*/  STL.64 [R1+0xfe8], R190 ;  /* 0x000fe8be01007387 */ /* 0x000fe80000100a00 */
[----:B------:R-:W-:Y:S04]  /*1c420*/  STL.64 [R1+0xfe0], R188 ;  /* 0x000fe0bc01007387 */ /* 0x000fe80000100a00 */
[----:B------:R-:W-:Y:S04]  /*1c430*/  STL.64 [R1+0xff8], R194 ;  /* 0x000ff8c201007387 */ /* 0x000fe80000100a00 */
[----:B------:R4:W-:Y:S04]  /*1c440*/  STL.64 [R1+0xff0], R192 ;  /* 0x000ff0c001007387 */ /* 0x0009e80000100a00 */
        /* <DEDUP_REMOVED lines=15> */
[----:B------:R4:W-:Y:S01]  /*1c540*/  STL.64 [R1+0x1070], R56 ;  /* 0x0010703801007387 */ /* 0x0009e20000100a00 */
[----:B------:R-:W-:Y:S03]  /*1c550*/  HMMA.1688.F32.TF32 R68, R104, R22, R208 ;  /* 0x000000166844723c */ /* 0x000fe600000810d0 */
[----:B------:R-:W-:Y:S04]  /*1c560*/  STL.64 [R1+0x1088], R62 ;  /* 0x0010883e01007387 */ /* 0x000fe80000100a00 */
[----:B------:R4:W-:Y:S04]  /*1c570*/  STL.64 [R1+0x1080], R60 ;  /* 0x0010803c01007387 */ /* 0x0009e80000100a00 */
        /* <DEDUP_REMOVED lines=70> */
[----:B------:R-:W-:Y:S04]  /*1c9e0*/  STL.64 [R1+0x10a8], R70 ;  /* 0x0010a84601007387 */ /* 0x000fe80000100a00 */
[----:B------:R-:W-:Y:S01]  /*1c9f0*/  STL.64 [R1+0x10a0], R68 ;  /* 0x0010a04401007387 */ /* 0x000fe20000100a00 */
[----:B--2---:R-:W-:Y:S06]  /*1ca00*/  HMMA.1688.F32.TF32 R176, R48, R26, R124 ;  /* 0x0000001a30b0723c */ /* 0x004fec000008107c */
[C---:B---3--:R-:W-:Y:S06]  /*1ca10*/  HMMA.1688.F32.TF32 R76, R104.reuse, R14, R76 ;  /* 0x0000000e684c723c */ /* 0x048fec000008104c */
[C---:B----4-:R-:W-:Y:S06]  /*1ca20*/  HMMA.1688.F32.TF32 R72, R104.reuse, R18, R72 ;  /* 0x000000126848723c */ /* 0x050fec0000081048 */
[C---:B------:R-:W-:Y:S06]  /*1ca30*/  HMMA.1688.F32.TF32 R80, R104.reuse, R10, R80 ;  /* 0x0000000a6850723c */ /* 0x040fec0000081050 */
[C---:B------:R-:W-:Y:S11]  /*1ca40*/  HMMA.1688.F32.TF32 R152, R104.reuse, R6, R136 ;  /* 0x000000066898723c */ /* 0x040ff60000081088 */
        /* <DEDUP_REMOVED lines=8> */
[----:B-1----:R-:W2:Y:S04]  /*1cad0*/  LDL.LU R236, [R1+0x460] ;  /* 0x0004600001ec7983 */ /* 0x002ea80000300800 */
        /* <DEDUP_REMOVED lines=48> */
[----:B------:R-:W4:Y:S01]  /*1cde0*/  LDL.LU R161, [R1+0x244] ;  /* 0x0002440001a17983 */ /* 0x000f220000300800 */
[----:B------:R-:W-:Y:S03]  /*1cdf0*/  HMMA.1688.F32.TF32 R144, R104, R222, R112 ;  /* 0x000000de6890723c */ /* 0x000fe60000081070 */
[----:B------:R-:W4:Y:S04]  /*1ce00*/  LDL.LU R162, [R1+0x248] ;  /* 0x0002480001a27983 */ /* 0x000f280000300800 */
[----:B------:R-:W4:Y:S01]  /*1ce10*/  LDL.LU R163, [R1+0x24c] ;  /* 0x00024c0001a37983 */ /* 0x000f220000300800 */
[C---:B------:R-:W-:Y:S03]  /*1ce20*/  HMMA.1688.F32.TF32 R112, R48.reuse, R30, R128 ;  /* 0x0000001e3070723c */ /* 0x040fe60000081080 */
[----:B------:R-:W4:Y:S04]  /*1ce30*/  LDL.LU R140, [R1+0x210] ;  /* 0x00021000018c7983 */ /* 0x000f280000300800 */
[----:B------:R-:W4:Y:S01]  /*1ce40*/  LDL.LU R141, [R1+0x214] ;  /* 0x00021400018d7983 */ /* 0x000f220000300800 */
[C---:B------:R-:W-:Y:S03]  /*1ce50*/  HMMA.1688.F32.TF32 R128, R48.reuse, R14, R208 ;  /* 0x0000000e3080723c */ /* 0x040fe600000810d0 */
        /* <DEDUP_REMOVED lines=39> */
[C---:B------:R-:W-:Y:S06]  /*1d0d0*/  HMMA.1688.F32.TF32 R84, R104.reuse, R234, R84 ;  /* 0x000000ea6854723c */ /* 0x040fec0000081054 */
[C---:B------:R-:W-:Y:S06]  /*1d0e0*/  HMMA.1688.F32.TF32 R88, R104.reuse, R230, R88 ;  /* 0x000000e66858723c */ /* 0x040fec0000081058 */
[C---:B------:R-:W-:Y:S06]  /*1d0f0*/  HMMA.1688.F32.TF32 R100, R104.reuse, R226, R100 ;  /* 0x000000e26864723c */ /* 0x040fec0000081064 */
[----:B------:R-:W-:Y:S01]  /*1d100*/  HMMA.1688.F32.TF32 R148, R104, R218, R240 ;  /* 0x000000da6894723c */ /* 0x000fe200000810f0 */
[----:B------:R-:W-:Y:S04]  /*1d110*/  LDS R240, [R0+UR5+0x6380] ;  /* 0x0063800500f07984 */ /* 0x000fe80008000800 */
[----:B------:R-:W-:Y:S01]  /*1d120*/  LDS R242, [R0+UR5+0x7380] ;  /* 0x0073800500f27984 */ /* 0x000fe20008000800 */
[C---:B------:R-:W-:Y:S03]  /*1d130*/  HMMA.1688.F32.TF32 R104, R48.reuse, R38, R108 ;  /* 0x000000263068723c */ /* 0x040fe6000008106c */
[----:B------:R-:W-:Y:S03]  /*1d140*/  LDS R241, [R229+UR5+0x6380] ;  /* 0x00638005e5f17984 */ /* 0x000fe60008000800 */
[C---:B------:R-:W-:Y:S01]  /*1d150*/  HMMA.1688.F32.TF32 R108, R48.reuse, R34, R212 ;  /* 0x00000022306c723c */ /* 0x040fe200000810d4 */
[----:B------:R-:W-:Y:S04]  /*1d160*/  LDS R212, [R0+UR5+0x6280] ;  /* 0x0062800500d47984 */ /* 0x000fe80008000800 */
[----:B------:R-:W-:Y:S04]  /*1d170*/  LDS R214, [R0+UR5+0x7280] ;  /* 0x0072800500d67984 */ /* 0x000fe80008000800 */
[----:B------:R-:W-:Y:S04]  /*1d180*/  LDS R213, [R229+UR5+0x6280] ;  /* 0x00628005e5d57984 */ /* 0x000fe80008000800 */
[----:B------:R-:W2:Y:S01]  /*1d190*/  LDS R215, [R229+UR5+0x7280] ;  /* 0x00728005e5d77984 */ /* 0x000ea20008000800 */
[C---:B------:R-:W-:Y:S03]  /*1d1a0*/  HMMA.1688.F32.TF32 R164, R48.reuse, R46, R132 ;  /* 0x0000002e30a4723c */ /* 0x040fe60000081084 */
[----:B------:R-:W-:Y:S03]  /*1d1b0*/  LDS R243, [R229+UR5+0x7380] ;  /* 0x00738005e5f37984 */ /* 0x000fe60008000800 */
[C---:B------:R-:W-:Y:S06]  /*1d1c0*/  HMMA.1688.F32.TF32 R156, R48.reuse, R42, R156 ;  /* 0x0000002a309c723c */ /* 0x040fec000008109c */
[----:B------:R-:W-:Y:S06]  /*1d1d0*/  HMMA.1688.F32.TF32 R120, R48, R22, R120 ;  /* 0x000000163078723c */ /* 0x000fec0000081078 */
[C---:B--2---:R-:W-:Y:S06]  /*1d1e0*/  HMMA.1688.F32.TF32 R56, R212.reuse, R38, R56 ;  /* 0x00000026d438723c */ /* 0x044fec0000081038 */
[----:B---3--:R-:W-:Y:S06]  /*1d1f0*/  HMMA.1688.F32.TF32 R60, R212, R42, R60 ;  /* 0x0000002ad43c723c */ /* 0x008fec000008103c */
[----:B----4-:R-:W-:-:S15]  /*1d200*/  HMMA.1688.F32.TF32 R172, R48, R222, R172 ;  /* 0x000000de30ac723c */ /* 0x010fde00000810ac */
[----:B------:R-:W-:-:S02]  /*1d210*/  NOP ;  /* 0x0000000000007918 */ /* 0x000fc40000000000 */
[----:B------:R-:W-:Y:S04]  /*1d220*/  STL.64 [R1+0xb0], R60 ;  /* 0x0000b03c01007387 */ /* 0x000fe80000100a00 */
[----:B------:R1:W-:Y:S01]  /*1d230*/  STL.64 [R1+0xb8], R62 ;  /* 0x0000b83e01007387 */ /* 0x0003e20000100a00 */
[----:B------:R-:W-:Y:S03]  /*1d240*/  HMMA.1688.F32.TF32 R160, R48, R226, R160 ;  /* 0x000000e230a0723c */ /* 0x000fe600000810a0 */
[----:B------:R-:W-:Y:S04]  /*1d250*/  STL.64 [R1+0xf0], R56 ;  /* 0x0000f03801007387 */ /* 0x000fe80000100a00 */
[----:B------:R2:W-:Y:S01]  /*1d260*/  STL.64 [R1+0xf8], R58 ;  /* 0x0000f83a01007387 */ /* 0x0005e20000100a00 */
[----:B-1----:R-:W-:Y:S06]  /*1d270*/  HMMA.1688.F32.TF32 R60, R212, R30, R96 ;  /* 0x0000001ed43c723c */ /* 0x002fec0000081060 */
[----:B------:R-:W-:Y:S06]  /*1d280*/  HMMA.1688.F32.TF32 R140, R48, R230, R140 ;  /* 0x000000e6308c723c */ /* 0x000fec000008108c */
[----:B--2---:R-:W-:Y:S06]  /*1d290*/  HMMA.1688.F32.TF32 R56, R212, R26, R92 ;  /* 0x0000001ad438723c */ /* 0x004fec000008105c */
[C---:B------:R-:W-:Y:S01]  /*1d2a0*/  HMMA.1688.F32.TF32 R132, R48.reuse, R10, R208 ;  /* 0x0000000a3084723c */ /* 0x040fe200000810d0 */
[----:B------:R-:W-:Y:S04]  /*1d2b0*/  LDS R208, [R0+UR5+0x6300] ;  /* 0x0063000500d07984 */ /* 0x000fe80008000800 */
[----:B------:R-:W-:Y:S04]  /*1d2c0*/  LDS R210, [R0+UR5+0x7300] ;  /* 0x0073000500d27984 */ /* 0x000fe80008000800 */
[----:B------:R-:W-:Y:S04]  /*1d2d0*/  LDS R209, [R229+UR5+0x6300] ;  /* 0x00630005e5d17984 */ /* 0x000fe80008000800 */
[----:B------:R-:W1:Y:S01]  /*1d2e0*/  LDS R211, [R229+UR5+0x7300] ;  /* 0x00730005e5d37984 */ /* 0x000e620008000800 */
[C---:B------:R-:W-:Y:S06]  /*1d2f0*/  HMMA.1688.F32.TF32 R136, R48.reuse, R6, R136 ;  /* 0x000000063088723c */ /* 0x040fec0000081088 */
[C---:B------:R-:W-:Y:S06]  /*1d300*/  HMMA.1688.F32.TF32 R116, R48.reuse, R234, R116 ;  /* 0x000000ea3074723c */ /* 0x040fec0000081074 */
[----:B------:R-:W-:Y:S06]  /*1d310*/  HMMA.1688.F32.TF32 R48, R48, R218, R64 ;  /* 0x000000da3030723c */ /* 0x000fec0000081040 */
[----:B------:R-:W-:-:S15]  /*1d320*/  HMMA.1688.F32.TF32 R64, R212, R34, R168 ;  /* 0x00000022d440723c */ /* 0x000fde00000810a8 */
[----:B------:R-:W-:-:S08]  /*1d330*/  NOP ;  /* 0x0000000000007918 */ /* 0x000fd00000000000 */
        /* <DEDUP_REMOVED lines=8> */
[C---:B------:R-:W-:Y:S06]  /*1d3c0*/  HMMA.1688.F32.TF32 R52, R212.reuse, R10, R196 ;  /* 0x0000000ad434723c */ /* 0x040fec00000810c4 */
[C---:B--2---:R-:W-:Y:S03]  /*1d3d0*/  HMMA.1688.F32.TF32 R56, R212.reuse, R14, R200 ;  /* 0x0000000ed438723c */ /* 0x044fe600000810c8 */
[----:B------:R-:W-:Y:S04]  /*1d3e0*/  STL.64 [R1+0x190], R64 ;  /* 0x0001904001007387 */ /* 0x000fe80000100a00 */
[----:B------:R-:W-:Y:S04]  /*1d3f0*/  STL.64 [R1+0x198], R66 ;  /* 0x0001984201007387 */ /* 0x000fe80000100a00 */
[----:B------:R-:W-:Y:S04]  /*1d400*/  STL.64 [R1+0x1e0], R60 ;  /* 0x0001e03c01007387 */ /* 0x000fe80000100a00 */
[----:B------:R2:W-:Y:S08]  /*1d410*/  STL.64 [R1+0x1e8], R62 ;  /* 0x0001e83e01007387 */ /* 0x0005f00000100a00 */
[----:B------:R-:W-:Y:S01]  /*1d420*/  STL.64 [R1+0x260], R56 ;  /* 0x0002603801007387 */ /* 0x000fe20000100a00 */
[C---:B--2---:R-:W-:Y:S03]  /*1d430*/  HMMA.1688.F32.TF32 R60, R212.reuse, R6, R192 ;  /* 0x00000006d43c723c */ /* 0x044fe600000810c0 */
[----:B------:R2:W-:Y:S04]  /*1d440*/  STL.64 [R1+0x268], R58 ;  /* 0x0002683a01007387 */ /* 0x0005e80000100a00 */
[----:B------:R-:W-:Y:S04]  /*1d450*/  STL.64 [R1+0x270], R52 ;  /* 0x0002703401007387 */ /* 0x000fe80000100a00 */
[----:B------:R3:W-:Y:S01]  /*1d460*/  STL.64 [R1+0x278], R54 ;  /* 0x0002783601007387 */ /* 0x0007e20000100a00 */
[C---:B--2---:R-:W-:Y:S06]  /*1d470*/  HMMA.1688.F32.TF32 R56, R212.reuse, R234, R188 ;  /* 0x000000ead438723c */ /* 0x044fec00000810bc */
[C---:B---3--:R-:W-:Y:S05]  /*1d480*/  HMMA.1688.F32.TF32 R52, R212.reuse, R230, R184 ;  /* 0x000000e6d434723c */ /* 0x048fea00000810b8 */
        /* <DEDUP_REMOVED lines=8> */
[----:B---3--:R-:W-:Y:S05]  /*1d510*/  HMMA.1688.F32.TF32 R52, R212, R218, R248 ;  /* 0x000000dad434723c */ /* 0x008fea00000810f8 */
        /* <DEDUP_REMOVED lines=9> */
[----:B------:R-:W2:Y:S01]  /*1d5b0*/  LDL.LU R251, [R1+0x82c] ;  /* 0x00082c0001fb7983 */ /* 0x000ea20000300800 */
[----:B------:R-:W-:-:S03]  /*1d5c0*/  IMAD.MOV.U32 R192, RZ, RZ, R4 ;  /* 0x000000ffffc07224 */ /* 0x000fc600078e0004 */
        /* <DEDUP_REMOVED lines=16> */
[----:B------:R-:W2:Y:S04]  /*1d6d0*/  LDL.LU R3, [R1+0x1128] ;  /* 0x0011280001037983 */ /* 0x000ea80000300800 */
[----:B------:R-:W2:Y:S04]  /*1d6e0*/  LDL.LU R20, [R1+0x1124] ;  /* 0x0011240001147983 */ /* 0x000ea80000300800 */
[----:B------:R-:W2:Y:S04]  /*1d6f0*/  LDL.LU R2, [R1+0x1120] ;  /* 0x0011200001027983 */ /* 0x000ea80000300800 */
[----:B---3--:R-:W3:Y:S04]  /*1d700*/  LDL.LU R52, [R1+0x420] ;  /* 0x0004200001347983 */ /* 0x008ee80000300800 */
[----:B------:R-:W3:Y:S01]  /*1d710*/  LDL.LU R53, [R1+0x424] ;  /* 0x0004240001357983 */ /* 0x000ee20000300800 */
[----:B------:R-:W-:Y:S01]  /*1d720*/  HMMA.1688.F32.TF32 R204, R212, R46, R204 ;  /* 0x0000002ed4cc723c */ /* 0x000fe200000810cc */
[----:B------:R-:W3:Y:S01]  /*1d730*/  S2R R229, SR_TID.X ;  /* 0x0000000000e57919 */ /* 0x000ee20000002100 */
[----:B------:R-:W-:Y:S01]  /*1d740*/  UIADD3 UR7, UR7, 0x1, URZ ;  /* 0x0000000107077890 */ /* 0x000fe2000fffe03f */
[----:B------:R-:W-:Y:S01]  /*1d750*/  BAR.SYNC.DEFER_BLOCKING 0x0 ;  /* 0x0000000000007b1d */ /* 0x000fe20000010000 */
[----:B----4-:R-:W-:-:S05]  /*1d760*/  IMAD.MOV.U32 R54, RZ, RZ, R17 ;  /* 0x000000ffff367224 */ /* 0x010fca00078e0011 */
[----:B------:R-:W4:Y:S01]  /*1d770*/  LDL.LU R17, [R1+0x111c] ;  /* 0x00111c0001117983 */ /* 0x000f220000300800 */
[----:B--2---:R-:W-:-:S03]  /*1d780*/  MOV R55, R3 ;  /* 0x0000000300377202 */ /* 0x004fc60000000f00 */
[----:B------:R-:W2:Y:S01]  /*1d790*/  LDL.LU R3, [R1+0x1118] ;  /* 0x0011180001037983 */ /* 0x000ea20000300800 */
[----:B------:R-:W-:-:S03]  /*1d7a0*/  IMAD.MOV.U32 R244, RZ, RZ, R20 ;  /* 0x000000fffff47224 */ /* 0x000fc600078e0014 */
[----:B------:R-:W3:Y:S01]  /*1d7b0*/  LDL.LU R20, [R1+0x1114] ;  /* 0x0011140001147983 */ /* 0x000ee20000300800 */
[----:B------:R-:W-:-:S03]  /*1d7c0*/  IMAD.MOV.U32 R245, RZ, RZ, R2 ;  /* 0x000000fffff57224 */ /* 0x000fc600078e0002 */
[----:B------:R-:W3:Y:S04]  /*1d7d0*/  LDL.LU R2, [R1+0x1110] ;  /* 0x0011100001027983 */ /* 0x000ee80000300800 */
[----:B------:R-:W3:Y:S04]  /*1d7e0*/  LDL.LU R246, [R1+0x438] ;  /* 0x0004380001f67983 */ /* 0x000ee80000300800 */
[----:B------:R-:W3:Y:S01]  /*1d7f0*/  LDL.LU R247, [R1+0x43c] ;  /* 0x00043c0001f77983 */ /* 0x000ee20000300800 */
[----:B----4-:R-:W-:-:S03]  /*1d800*/  IMAD.MOV.U32 R92, RZ, RZ, R17 ;  /* 0x000000ffff5c7224 */ /* 0x010fc600078e0011 */
[----:B------:R-:W4:Y:S01]  /*1d810*/  LDL.LU R17, [R1+0x110c] ;  /* 0x00110c0001117983 */ /* 0x000f220000300800 */
[----:B--2---:R-:W-:-:S03]  /*1d820*/  MOV R93, R3 ;  /* 0x00000003005d7202 */ /* 0x004fc60000000f00 */
[----:B------:R-:W2:Y:S01]  /*1d830*/  LDL.LU R3, [R1+0x1108] ;  /* 0x0011080001037983 */ /* 0x000ea20000300800 */
[----:B---3--:R-:W-:-:S03]  /*1d840*/  IMAD.MOV.U32 R94, RZ, RZ, R20 ;  /* 0x000000ffff5e7224 */ /* 0x008fc600078e0014 */
[----:B------:R-:W3:Y:S01]  /*1d850*/  LDL.LU R20, [R1+0x1104] ;  /* 0x0011040001147983 */ /* 0x000ee20000300800 */
        /* <DEDUP_REMOVED lines=10> */
[----:B------:R-:W1:Y:S04]  /*1d900*/  LDL.LU R64, [R1+0x670] ;  /* 0x0006700001407983 */ /* 0x000e680000300800 */
[----:B------:R-:W1:Y:S04]  /*1d910*/  LDL.LU R65, [R1+0x674] ;  /* 0x0006740001417983 */ /* 0x000e680000300800 */
[----:B------:R-:W1:Y:S04]  /*1d920*/  LDL.LU R66, [R1+0x678] ;  /* 0x0006780001427983 */ /* 0x000e680000300800 */
[----:B------:R-:W1:Y:S04]  /*1d930*/  LDL.LU R67, [R1+0x67c] ;  /* 0x00067c0001437983 */ /* 0x000e680000300800 */
        /* <DEDUP_REMOVED lines=24> */
[----:B--2---:R-:W-:Y:S01]  /*1dac0*/  IMAD.MOV.U32 R98, RZ, RZ, R3 ;  /* 0x000000ffff627224 */ /* 0x004fe200078e0003 */
[----:B---3--:R-:W-:Y:S01]  /*1dad0*/  MOV R97, R20 ;  /* 0x0000001400617202 */ /* 0x008fe20000000f00 */
[----:B----4-:R-:W-:-:S02]  /*1dae0*/  IMAD.MOV.U32 R96, RZ, RZ, R2 ;  /* 0x000000ffff607224 */ /* 0x010fc400078e0002 */
[----:B------:R-:W2:Y:S04]  /*1daf0*/  LDL.LU R2, [R1+0x10fc] ;  /* 0x0010fc0001027983 */ /* 0x000ea80000300800 */
[----:B------:R-:W3:Y:S04]  /*1db00*/  LDL.LU R20, [R1+0x10f8] ;  /* 0x0010f80001147983 */ /* 0x000ee80000300800 */
        /* <DEDUP_REMOVED lines=11> */
[----:B------:R-:W3:Y:S04]  /*1dbc0*/  LDL.LU R237, [R1+0x8a4] ;  /* 0x0008a40001ed7983 */ /* 0x000ee80000300800 */
[----:B------:R-:W3:Y:S04]  /*1dbd0*/  LDL.LU R238, [R1+0x8a8] ;  /* 0x0008a80001ee7983 */ /* 0x000ee80000300800 */
[----:B------:R-:W3:Y:S04]  /*1dbe0*/  LDL.LU R239, [R1+0x8ac] ;  /* 0x0008ac0001ef7983 */ /* 0x000ee80000300800 */
[----:B------:R-:W3:Y:S01]  /*1dbf0*/  LDL.LU R212, [R1+0x750] ;  /* 0x0007500001d47983 */ /* 0x000ee20000300800 */
[C---:B------:R-:W-:Y:S06]  /*1dc00*/  HMMA.1688.F32.TF32 R68, R208.reuse, R30, R68 ;  /* 0x0000001ed044723c */ /* 0x040fec0000081044 */
[C---:B------:R-:W-:Y:S06]  /*1dc10*/  HMMA.1688.F32.TF32 R72, R208.reuse, R34, R72 ;  /* 0x00000022d048723c */ /* 0x040fec0000081048 */
[C---:B------:R-:W-:Y:S06]  /*1dc20*/  HMMA.1688.F32.TF32 R80, R208.reuse, R42, R80 ;  /* 0x0000002ad050723c */ /* 0x040fec0000081050 */
[C---:B------:R-:W-:Y:S06]  /*1dc30*/  HMMA.1688.F32.TF32 R152, R208.reuse, R46, R152 ;  /* 0x0000002ed098723c */ /* 0x040fec0000081098 */
[----:B------:R-:W-:Y:S01]  /*1dc40*/  HMMA.1688.F32.TF32 R76, R208, R38, R76 ;  /* 0x00000026d04c723c */ /* 0x000fe2000008104c */
[----:B------:R-:W-:-:S05]  /*1dc50*/  IMAD.MOV.U32 R99, RZ, RZ, R17 ;  /* 0x000000ffff637224 */ /* 0x000fca00078e0011 */
[C---:B------:R-:W-:Y:S06]  /*1dc60*/  HMMA.1688.F32.TF32 R56, R208.reuse, R18, R56 ;  /* 0x00000012d038723c */ /* 0x040fec0000081038 */
[C---:B------:R-:W-:Y:S06]  /*1dc70*/  HMMA.1688.F32.TF32 R60, R208.reuse, R22, R60 ;  /* 0x00000016d03c723c */ /* 0x040fec000008103c */
[C---:B------:R-:W-:Y:S06]  /*1dc80*/  HMMA.1688.F32.TF32 R168, R208.reuse, R14, R168 ;  /* 0x0000000ed0a8723c */ /* 0x040fec00000810a8 */
[----:B------:R-:W-:Y:S01]  /*1dc90*/  HMMA.1688.F32.TF32 R96, R208, R10, R96 ;  /* 0x0000000ad060723c */ /* 0x000fe20000081060 */
[----:B------:R-:W-:-:S05]  /*1dca0*/  IMAD.MOV.U32 R200, RZ, RZ, R12 ;  /* 0x000000ffffc87224 */ /* 0x000fca00078e000c */
[C---:B------:R-:W-:Y:S01]  /*1dcb0*/  HMMA.1688.F32.TF32 R92, R208.reuse, R6, R92 ;  /* 0x00000006d05c723c */ /* 0x040fe2000008105c */
[----:B------:R-:W-:Y:S01]  /*1dcc0*/  MOV R201, R8 ;  /* 0x0000000800c97202 */ /* 0x000fe20000000f00 */
[----:B------:R-:W-:Y:S02]  /*1dcd0*/  IMAD.MOV.U32 R202, RZ, RZ, R5 ;  /* 0x000000ffffca7224 */ /* 0x000fe400078e0005 */
[----:B------:R-:W-:Y:S02]  /*1dce0*/  IMAD.MOV.U32 R203, RZ, RZ, R4 ;  /* 0x000000ffffcb7224 */ /* 0x000fe400078e0004 */
[C---:B------:R-:W-:Y:S06]  /*1dcf0*/  HMMA.1688.F32.TF32 R244, R208.reuse, R234, R244 ;  /* 0x000000ead0f4723c */ /* 0x040fec00000810f4 */
[C---:B------:R-:W-:Y:S06]  /*1dd00*/  HMMA.1688.F32.TF32 R52, R208.reuse, R230, R52 ;  /* 0x000000e6d034723c */ /* 0x040fec0000081034 */
[C---:B------:R-:W-:Y:S06]  /*1dd10*/  HMMA.1688.F32.TF32 R200, R208.reuse, R226, R200 ;  /* 0x000000e2d0c8723c */ /* 0x040fec00000810c8 */
[C---:B------:R-:W-:Y:S06]  /*1dd20*/  HMMA.1688.F32.TF32 R196, R208.reuse, R222, R196 ;  /* 0x000000ded0c4723c */ /* 0x040fec00000810c4 */
[----:B------:R-:W-:Y:S01]  /*1dd30*/  HMMA.1688.F32.TF32 R208, R208, R218, R192 ;  /* 0x000000dad0d0723c */ /* 0x000fe200000810c0 */
[----:B----4-:R-:W-:-:S02]  /*1dd40*/  IMAD.MOV.U32 R213, RZ, RZ, R3 ;  /* 0x000000ffffd57224 */ /* 0x010fc400078e0003 */
[----:B------:R-:W4:Y:S04]  /*1dd50*/  LDL.LU R3, [R1+0x10f0] ;  /* 0x0010f00001037983 */ /* 0x000f280000300800 */
[----:B------:R-:W-:Y:S04]  /*1dd60*/  STL.64 [R1+0x4d0], R152 ;  /* 0x0004d09801007387 */ /* 0x000fe80000100a00 */
[----:B------:R1:W-:Y:S04]  /*1dd70*/  STL.64 [R1+0x4d8], R154 ;  /* 0x0004d89a01007387 */ /* 0x0003e80000100a00 */
[----:B-1----:R-:W5:Y:S04]  /*1dd80*/  LDL.LU.64 R154, [R1+0x10e8] ;  /* 0x0010e800019a7983 */ /* 0x002f680000300a00 */
[----:B------:R-:W5:Y:S04]  /*1dd90*/  LDL.LU.64 R152, [R1+0x10e0] ;  /* 0x0010e00001987983 */ /* 0x000f680000300a00 */
        /* <DEDUP_REMOVED lines=42> */
[----:B------:R1:W-:Y:S01]  /*1e040*/  STL.64 [R1+0x698], R246 ;  /* 0x000698f601007387 */ /* 0x0003e20000100a00 */
[----:B--2---:R-:W-:-:S03]  /*1e050*/  IMAD.MOV.U32 R215, RZ, RZ, R2 ;  /* 0x000000ffffd77224 */ /* 0x004fc600078e0002 */
        /* <DEDUP_REMOVED lines=10> */
[----:B------:R-:W2:Y:S04]  /*1e100*/  LDL R2, [R1+0xf68] ;  /* 0x000f680001027983 */ /* 0x000ea80000100800 */
[----:B------:R-:W-:Y:S04]  /*1e110*/  STL.64 [R1+0x660], R196 ;  /* 0x000660c401007387 */ /* 0x000fe80000100a00 */
[----:B------:R1:W-:Y:S04]  /*1e120*/  STL.64 [R1+0x668], R198 ;  /* 0x000668c601007387 */ /* 0x0003e80000100a00 */
[----:B-1----:R-:W5:Y:S04]  /*1e130*/  LDL.LU.64 R198, [R1+0x1008] ;  /* 0x0010080001c67983 */ /* 0x002f680000300a00 */
[----:B------:R-:W5:Y:S04]  /*1e140*/  LDL.LU.64 R196, [R1+0x1000] ;  /* 0x0010000001c47983 */ /* 0x000f680000300a00 */
[----:B------:R-:W5:Y:S04]  /*1e150*/  LDL.LU.64 R194, [R1+0xff8] ;  /* 0x000ff80001c27983 */ /* 0x000f680000300a00 */
[----:B------:R-:W5:Y:S04]  /*1e160*/  LDL.LU.64 R192, [R1+0xff0] ;  /* 0x000ff00001c07983 */ /* 0x000f680000300a00 */
[----:B------:R1:W-:Y:S04]  /*1e170*/  STL.64 [R1+0x620], R208 ;  /* 0x000620d001007387 */ /* 0x0003e80000100a00 */
[----:B------:R3:W-:Y:S04]  /*1e180*/  STL.64 [R1+0x628], R210 ;  /* 0x000628d201007387 */ /* 0x0007e80000100a00 */
[----:B-1----:R-:W2:Y:S04]  /*1e190*/  LDL.LU R208, [R1+0x7e0] ;  /* 0x0007e00001d07983 */ /* 0x002ea80000300800 */
[----:B------:R-:W2:Y:S04]  /*1e1a0*/  LDL.LU R209, [R1+0x7e4] ;  /* 0x0007e40001d17983 */ /* 0x000ea80000300800 */
[----:B---3--:R-:W2:Y:S01]  /*1e1b0*/  LDL.LU R210, [R1+0x7e8] ;  /* 0x0007e80001d27983 */ /* 0x008ea20000300800 */
[C---:B------:R-:W-:Y:S06]  /*1e1c0*/  HMMA.1688.F32.TF32 R188, R240.reuse, R46, R188 ;  /* 0x0000002ef0bc723c */ /* 0x040fec00000810bc */
[----:B------:R-:W-:Y:S01]  /*1e1d0*/  HMMA.1688.F32.TF32 R184, R240, R42, R184 ;  /* 0x0000002af0b8723c */ /* 0x000fe200000810b8 */
[----:B----4-:R-:W-:-:S05]  /*1e1e0*/  IMAD.MOV.U32 R211, RZ, RZ, R3 ;  /* 0x000000ffffd37224 */ /* 0x010fca00078e0003 */
[C---:B------:R-:W-:Y:S06]  /*1e1f0*/  HMMA.1688.F32.TF32 R180, R240.reuse, R38, R180 ;  /* 0x00000026f0b4723c */ /* 0x040fec00000810b4 */
[C---:B------:R-:W-:Y:S06]  /*1e200*/  HMMA.1688.F32.TF32 R236, R240.reuse, R34, R236 ;  /* 0x00000022f0ec723c */ /* 0x040fec00000810ec */
[----:B------:R-:W-:Y:S01]  /*1e210*/  HMMA.1688.F32.TF32 R248, R240, R30, R248 ;  /* 0x0000001ef0f8723c */ /* 0x000fe200000810f8 */
[----:B------:R-:W-:Y:S04]  /*1e220*/  STL.64 [R1+0x610], R188 ;  /* 0x000610bc01007387 */ /* 0x000fe80000100a00 */
[----:B------:R1:W-:Y:S04]  /*1e230*/  STL.64 [R1+0x618], R190 ;  /* 0x000618be01007387 */ /* 0x0003e80000100a00 */
[----:B-1----:R-:W5:Y:S04]  /*1e240*/  LDL.LU.64 R190, [R1+0xfe8] ;  /* 0x000fe80001be7983 */ /* 0x002f680000300a00 */
[----:B------:R-:W5:Y:S04]  /*1e250*/  LDL.LU.64 R188, [R1+0xfe0] ;  /* 0x000fe00001bc7983 */ /* 0x000f680000300a00 */
[----:B------:R-:W3:Y:S04]  /*1e260*/  LDL R3, [R1+0xf7c] ;  /* 0x000f7c0001037983 */ /* 0x000ee80000100800 */
[----:B------:R-:W-:Y:S04]  /*1e270*/  STL.64 [R1+0x600], R184 ;  /* 0x000600b801007387 */ /* 0x000fe80000100a00 */
[----:B------:R1:W-:Y:S01]  /*1e280*/  STL.64 [R1+0x608], R186 ;  /* 0x000608ba01007387 */ /* 0x0003e20000100a00 */
[----:B------:R-:W-:-:S03]  /*1e290*/  MOV R214, R20 ;  /* 0x0000001400d67202 */ /* 0x000fc60000000f00 */
        /* <DEDUP_REMOVED lines=13> */
[----:B------:R-:W5:Y:S01]  /*1e370*/  LDL.LU.64 R248, [R1+0xfa0] ;  /* 0x000fa00001f87983 */ /* 0x000f620000300a00 */
[----:B--2---:R-:W-:-:S15]  /*1e380*/  HMMA.1688.F32.TF32 R208, R240, R26, R208 ;  /* 0x0000001af0d0723c */ /* 0x004fde00000810d0 */
[----:B------:R-:W-:-:S08]  /*1e390*/  NOP ;  /* 0x0000000000007918 */ /* 0x000fd00000000000 */
[----:B------:R-:W-:Y:S04]  /*1e3a0*/  STL.64 [R1+0x6d0], R208 ;  /* 0x0006d0d001007387 */ /* 0x000fe80000100a00 */
[----:B------:R1:W-:Y:S04]  /*1e3b0*/  STL.64 [R1+0x6d8], R210 ;  /* 0x0006d8d201007387 */ /* 0x0003e80000100a00 */
[----:B------:R-:W2:Y:S04]  /*1e3c0*/  LDL.LU R5, [R1+0x958] ;  /* 0x0009580001057983 */ /* 0x000ea80000300800 */
[----:B------:R-:W4:Y:S01]  /*1e3d0*/  LDL.LU R4, [R1+0x95c] ;  /* 0x00095c0001047983 */ /* 0x000f220000300800 */
[----:B-1----:R-:W-:-:S15]  /*1e3e0*/  HMMA.1688.F32.TF32 R208, R240, R22, R212 ;  /* 0x00000016f0d0723c */ /* 0x002fde00000810d4 */
[----:B------:R-:W-:-:S08]  /*1e3f0*/  NOP ;  /* 0x0000000000007918 */ /* 0x000fd00000000000 */
[----:B------:R-:W-:Y:S04]  /*1e400*/  STL.64 [R1+0x6c0], R208 ;  /* 0x0006c0d001007387 */ /* 0x000fe80000100a00 */
[----:B------:R-:W-:Y:S04]  /*1e410*/  STL.64 [R1+0x6c8], R210 ;  /* 0x0006c8d201007387 */ /* 0x000fe80000100a00 */
        /* <DEDUP_REMOVED lines=8> */
[C---:B------:R-:W-:Y:S01]  /*1e4a0*/  IMAD R2, R8.reuse, -0x20, R2 ;  /* 0xffffffe008027824 */ /* 0x040fe200078e0202 */
[----:B---3--:R-:W-:-:S04]  /*1e4b0*/  ISETP.GE.AND P5, PT, R8, R3, PT ;  /* 0x000000030800720c */ /* 0x008fc80003fa6270 */
[----:B------:R-:W-:Y:S01]  /*1e4c0*/  ISETP.GT.AND P0, PT, R2, RZ, PT ;  /* 0x000000ff0200720c */ /* 0x000fe20003f04270 */
[----:B------:R-:W-:-:S03]  /*1e4d0*/  UISETP.GT.AND UP0, UPT, UR7, 0x1, UPT ;  /* 0x000000010700788c */ /* 0x000fc6000bf04270 */
[----:B------:R-:W-:Y:S01]  /*1e4e0*/  SEL R3, RZ, 0x4, !P0 ;  /* 0x00000004ff037807 */ /* 0x000fe20004000000 */
[----:B------:R-:W-:Y:S01]  /*1e4f0*/  USEL UR7, UR7, URZ, !UP0 ;  /* 0x0000003f07077287 */ /* 0x000fe2000c000000 */
[----:B------:R-:W-:Y:S02]  /*1e500*/  LOP3.LUT R17, R229, 0x3f, RZ, 0xc0, !PT ;  /* 0x0000003fe5117812 */ /* 0x000fe400078ec0ff */
[----:B------:R-:W-:Y:S01]  /*1e510*/  SEL R3, R3, RZ, !P5 ;  /* 0x000000ff03037207 */ /* 0x000fe20006800000 */
[----:B------:R-:W-:-:S03]  /*1e520*/  ULEA UR5, UR7, UR6, 0xf ;  /* 0x0000000607057291 */ /* 0x000fc6000f8e783f */
[----:B------:R-:W-:Y:S01]  /*1e530*/  ISETP.NE.U32.AND P0, PT, R3, RZ, PT ;  /* 0x000000ff0300720c */ /* 0x000fe20003f05070 */
[----:B------:R-:W-:-:S05]  /*1e540*/  IMAD.SHL.U32 R20, R17, 0x4, RZ ;  /* 0x0000000411147824 */ /* 0x000fca00078e00ff */
[----:B------:R-:W-:Y:S02]  /*1e550*/  IADD3 R3, R20, UR5, RZ ;  /* 0x0000000514037c10 */ /* 0x000fe4000fffe0ff */
[----:B----4-:R-:W-:-:S04]  /*1e560*/  IADD3 R4, P1, R4, UR15, RZ ;  /* 0x0000000f04047c10 */ /* 0x010fc8000ff3e0ff */
[----:B--2---:R-:W-:Y:S01]  /*1e570*/  IADD3.X R5, R5, UR8, RZ, P1, !PT ;  /* 0x0000000805057c10 */ /* 0x004fe20008ffe4ff */
[----:B------:R1:W-:Y:S04]  /*1e580*/  STL [R1+0x95c], R4 ;  /* 0x00095c0401007387 */ /* 0x0003e80000100800 */
[----:B------:R2:W-:Y:S04]  /*1e590*/  STL [R1+0x958], R5 ;  /* 0x0009580501007387 */ /* 0x0005e80000100800 */
[----:B------:R-:W3:Y:S04]  /*1e5a0*/  LDL.LU R31, [R1+0x9e0] ;  /* 0x0009e000011f7983 */ /* 0x000ee80000300800 */
[----:B------:R-:W4:Y:S04]  /*1e5b0*/  LDL.LU R12, [R1+0x9e4] ;  /* 0x0009e400010c7983 */ /* 0x000f280000300800 */
[----:B------:R-:W3:Y:S04]  /*1e5c0*/  LDL.LU R30, [R1+0x9e8] ;  /* 0x0009e800011e7983 */ /* 0x000ee80000300800 */
[----:B------:R-:W-:Y:S01]  /*1e5d0*/  @!PT LDS RZ, [RZ] ;  /* 0x00000000fffff984 */ /* 0x000fe20000000800 */
[----:B------:R-:W-:Y:S01]  /*1e5e0*/  @!PT LDS RZ, [RZ] ;  /* 0x00000000fffff984 */ /* 0x000fe20000000800 */
[----:B------:R-:W-:Y:S01]  /*1e5f0*/  @!PT LDS RZ, [RZ] ;  /* 0x00000000fffff984 */ /* 0x000fe20000000800 */
[----:B------:R1:W-:Y:S01]  /*1e600*/  LDGSTS.E [R3], desc[UR10][R4.64], P0 ;  /* 0x0000000004037fae */ /* 0x0003e2000812184a */
[----:B------:R-:W-:-:S04]  /*1e610*/  IADD3 R27, P1, R27, UR15, RZ ;  /* 0x0000000f1b1b7c10 */ /* 0x000fc8000ff3e0ff */
[----:B------:R-:W-:Y:S01]  /*1e620*/  IADD3.X R39, R39, UR8, RZ, P1, !PT ;  /* 0x0000000827277c10 */ /* 0x000fe20008ffe4ff */
[----:B------:R2:W-:Y:S01]  /*1e630*/  STL [R1+0x964], R27 ;  /* 0x0009641b01007387 */ /* 0x0005e20000100800 */
[----:B------:R-:W-:Y:S01]  /*1e640*/  IADD3 R26, P2, R26, UR15, RZ ;  /* 0x0000000f1a1a7c10 */ /* 0x000fe2000ff5e0ff */
[----:B-1----:R-:W-:Y:S02]  /*1e650*/  IMAD.MOV.U32 R4, RZ, RZ, R27 ;  /* 0x000000ffff047224 */ /* 0x002fe400078e001b */
[----:B------:R1:W-:Y:S01]  /*1e660*/  STL [R1+0x960], R39 ;  /* 0x0009602701007387 */ /* 0x0003e20000100800 */
[----:B--2---:R-:W-:Y:S01]  /*1e670*/  IMAD.MOV.U32 R5, RZ, RZ, R39 ;  /* 0x000000ffff057224 */ /* 0x004fe200078e0027 */
[----:B------:R-:W-:Y:S02]  /*1e680*/  IADD3.X R38, R38, UR8, RZ, P2, !PT ;  /* 0x0000000826267c10 */ /* 0x000fe400097fe4ff */
[----:B------:R2:W-:Y:S04]  /*1e690*/  STL [R1+0x96c], R26 ;  /* 0x00096c1a01007387 */ /* 0x0005e80000100800 */
[----:B------:R-:W3:Y:S01]  /*1e6a0*/  LDL.LU R27, [R1+0x9ec] ;  /* 0x0009ec00011b7983 */ /* 0x000ee20000300800 */
[----:B------:R-:W-:-:S03]  /*1e6b0*/  ISETP.GT.AND P1, PT, R2, 0x4, PT ;  /* 0x000000040200780c */ /* 0x000fc60003f24270 */
[----:B------:R1:W-:Y:S01]  /*1e6c0*/  LDGSTS.E [R3+0x100], desc[UR10][R4.64], P0 ;  /* 0x0010000004037fae */ /* 0x0003e2000812184a */
[----:B------:R-:W-:Y:S01]  /*1e6d0*/  IADD3 R23, P2, R23, UR15, RZ ;  /* 0x0000000f17177c10 */ /* 0x000fe2000ff5e0ff */
[----:B-1----:R-:W-:Y:S01]  /*1e6e0*/  IMAD.MOV.U32 R4, RZ, RZ, R26 ;  /* 0x000000ffff047224 */ /* 0x002fe200078e001a */
[----:B------:R-:W-:Y:S01]  /*1e6f0*/  MOV R5, R38 ;  /* 0x0000002600057202 */ /* 0x000fe20000000f00 */
[----:B------:R1:W-:Y:S04]  /*1e700*/  STL [R1+0x968], R38 ;  /* 0x0009682601007387 */ /* 0x0003e80000100800 */
[----:B------:R1:W-:Y:S01]  /*1e710*/  LDGSTS.E [R3+0x200], desc[UR10][R4.64], P0 ;  /* 0x0020000004037fae */ /* 0x0003e2000812184a */
[----:B------:R-:W-:Y:S02]  /*1e720*/  IADD3.X R35, R35, UR8, RZ, P2, !PT ;  /* 0x0000000823237c10 */ /* 0x000fe400097fe4ff */
[----:B------:R-:W-:Y:S01]  /*1e730*/  IADD3 R22, P3, R22, UR15, RZ ;  /* 0x0000000f16167c10 */ /* 0x000fe2000ff7e0ff */
[----:B------:R-:W3:Y:S04]  /*1e740*/  LDL.LU R39, [R1+0x9f0] ;  /* 0x0009f00001277983 */ /* 0x000ee80000300800 */
[----:B--2---:R-:W2:Y:S01]  /*1e750*/  LDL.LU R26, [R1+0x9f4] ;  /* 0x0009f400011a7983 */ /* 0x004ea20000300800 */
[----:B-1----:R-:W-:-:S03]  /*1e760*/  SEL R4, RZ, 0x4, !P1 ;  /* 0x00000004ff047807 */ /* 0x002fc60004800000 */
[----:B------:R-:W2:Y:S01]  /*1e770*/  LDL.LU R38, [R1+0xa58] ;  /* 0x000a580001267983 */ /* 0x000ea20000300800 */
[----:B------:R-:W-:-:S03]  /*1e780*/  SEL R4, R4, RZ, !P5 ;  /* 0x000000ff04047207 */ /* 0x000fc60006800000 */
[----:B------:R1:W-:Y:S01]  /*1e790*/  STL [R1+0x974], R23 ;  /* 0x0009741701007387 */ /* 0x0003e20000100800 */
[----:B------:R-:W-:-:S03]  /*1e7a0*/  ISETP.NE.U32.AND P1, PT, R4, RZ, PT ;  /* 0x000000ff0400720c */ /* 0x000fc60003f25070 */
[----:B------:R1:W-:Y:S01]  /*1e7b0*/  STL [R1+0x970], R35 ;  /* 0x0009702301007387 */ /* 0x0003e20000100800 */
[----:B------:R-:W-:-:S03]  /*1e7c0*/  IMAD.MOV.U32 R4, RZ, RZ, R23 ;  /* 0x000000ffff047224 */ /* 0x000fc600078e0017 */
[----:B------:R-:W-:Y:S04]  /*1e7d0*/  STL [R1+0x9dc], R22 ;  /* 0x0009dc1601007387 */ /* 0x000fe80000100800 */
[----:B-1----:R-:W2:Y:S01]  /*1e7e0*/  LDL.LU R23, [R1+0xa5c] ;  /* 0x000a5c0001177983 */ /* 0x002ea20000300800 */
[----:B------:R-:W-:Y:S01]  /*1e7f0*/  IMAD.MOV.U32 R5, RZ, RZ, R35 ;  /* 0x000000ffff057224 */ /* 0x000fe200078e0023 */
[----:B------:R-:W-:-:S04]  /*1e800*/  IADD3.X R34, R34, UR8, RZ, P3, !PT ;  /* 0x0000000822227c10 */ /* 0x000fc80009ffe4ff */
[----:B------:R1:W-:Y:S04]  /*1e810*/  LDGSTS.E [R3+0x300], desc[UR10][R4.64], P0 ;  /* 0x0030000004037fae */ /* 0x0003e8000812184a */
[----:B------:R1:W-:Y:S04]  /*1e820*/  STL [R1+0x9d8], R34 ;  /* 0x0009d82201007387 */ /* 0x0003e80000100800 */
[----:B------:R-:W2:Y:S01]  /*1e830*/  LDL.LU R35, [R1+0xa60] ;  /* 0x000a600001237983 */ /* 0x000ea20000300800 */
[----:B-1----:R-:W-:Y:S01]  /*1e840*/  IMAD.MOV.U32 R4, RZ, RZ, R22 ;  /* 0x000000ffff047224 */ /* 0x002fe200078e0016 */
[----:B------:R-:W-:-:S02]  /*1e850*/  MOV R5, R34 ;  /* 0x0000002200057202 */ /* 0x000fc40000000f00 */
[----:B------:R-:W2:Y:S04]  /*1e860*/  LDL.LU R34, [R1+0xa64] ;  /* 0x000a640001227983 */ /* 0x000ea80000300800 */
[----:B------:R-:W2:Y:S04]  /*1e870*/  LDL.LU R22, [R1+0xa68] ;  /* 0x000a680001167983 */ /* 0x000ea80000300800 */
[----:B------:R1:W-:Y:S01]  /*1e880*/  LDGSTS.E [R3+0x1000], desc[UR10][R4.64], P1 ;  /* 0x0100000004037fae */ /* 0x0003e2000892184a */
[----:B----4-:R-:W-:-:S04]  /*1e890*/  IADD3 R12, P0, R12, UR15, RZ ;  /* 0x0000000f0c0c7c10 */ /* 0x010fc8000ff1e0ff */
[----:B---3--:R-:W-:Y:S01]  /*1e8a0*/  IADD3.X R31, R31, UR8, RZ, P0, !PT ;  /* 0x000000081f1f7c10 */ /* 0x008fe200087fe4ff */
[----:B------:R3:W-:Y:S01]  /*1e8b0*/  STL [R1+0x9e4], R12 ;  /* 0x0009e40c01007387 */ /* 0x0007e20000100800 */
[----:B-1----:R-:W-:-:S03]  /*1e8c0*/  IMAD.MOV.U32 R4, RZ, RZ, R12 ;  /* 0x000000ffff047224 */ /* 0x002fc600078e000c */
[----:B------:R-:W-:Y:S01]  /*1e8d0*/  IMAD.MOV.U32 R5, RZ, RZ, R31 ;  /* 0x000000ffff057224 */ /* 0x000fe200078e001f */
[----:B------:R1:W-:Y:S01]  /*1e8e0*/  STL [R1+0x9e0], R31 ;  /* 0x0009e01f01007387 */ /* 0x0003e20000100800 */
[----:B------:R-:W-:-:S03]  /*1e8f0*/  ISETP.GT.AND P0, PT, R2, 0x8, PT ;  /* 0x000000080200780c */ /* 0x000fc60003f04270 */
[----:B------:R4:W-:Y:S01]  /*1e900*/  LDGSTS.E [R3+0x1100], desc[UR10][R4.64], P1 ;  /* 0x0110000004037fae */ /* 0x0009e2000892184a */
[----:B------:R-:W-:-:S04]  /*1e910*/  IADD3 R27, P2, R27, UR15, RZ ;  /* 0x0000000f1b1b7c10 */ /* 0x000fc8000ff5e0ff */
[----:B------:R-:W-:Y:S01]  /*1e920*/  IADD3.X R30, R30, UR8, RZ, P2, !PT ;  /* 0x000000081e1e7c10 */ /* 0x000fe200097fe4ff */
[----:B------:R-:W-:Y:S01]  /*1e930*/  STL [R1+0x9ec], R27 ;  /* 0x0009ec1b01007387 */ /* 0x000fe20000100800 */
[----:B----4-:R-:W-:-:S03]  /*1e940*/  IMAD.MOV.U32 R4, RZ, RZ, R27 ;  /* 0x000000ffff047224 */ /* 0x010fc600078e001b */
[----:B---3--:R-:W3:Y:S01]  /*1e950*/  LDL.LU R12, [R1+0xa6c] ;  /* 0x000a6c00010c7983 */ /* 0x008ee20000300800 */
[----:B------:R-:W-:-:S05]  /*1e960*/  MOV R5, R30 ;  /* 0x0000001e00057202 */ /* 0x000fca0000000f00 */
[----:B------:R4:W-:Y:S04]  /*1e970*/  LDGSTS.E [R3+0x1200], desc[UR10][R4.64], P1 ;  /* 0x0120000004037fae */ /* 0x0009e8000892184a */
[----:B------:R2:W-:Y:S04]  /*1e980*/  STL [R1+0x9e8], R30 ;  /* 0x0009e81e01007387 */ /* 0x0005e80000100800 */
[----:B-1----:R-:W3:Y:S01]  /*1e990*/  LDL.LU R31, [R1+0xa70] ;  /* 0x000a7000011f7983 */ /* 0x002ee20000300800 */
[----:B----4-:R-:W-:-:S03]  /*1e9a0*/  SEL R4, RZ, 0x4, !P0 ;  /* 0x00000004ff047807 */ /* 0x010fc60004000000 */
[----:B--2---:R-:W2:Y:S01]  /*1e9b0*/  LDL.LU R30, [R1+0xa74] ;  /* 0x000a7400011e7983 */ /* 0x004ea20000300800 */
[----:B------:R-:W-:Y:S02]  /*1e9c0*/  IADD3 R26, P2, R26, UR15, RZ ;  /* 0x0000000f1a1a7c10 */ /* 0x000fe4000ff5e0ff */
[----:B------:R-:W-:Y:S01]  /*1e9d0*/  SEL R4, R4, RZ, !P5 ;  /* 0x000000ff04047207 */ /* 0x000fe20006800000 */
[----:B------:R-:W4:Y:S01]  /*1e9e0*/  LDL.LU R27, [R1+0xad8] ;  /* 0x000ad800011b7983 */ /* 0x000f220000300800 */
[----:B------:R-:W-:Y:S02]  /*1e9f0*/  IADD3.X R39, R39, UR8, RZ, P2, !PT ;  /* 0x0000000827277c10 */ /* 0x000fe400097fe4ff */
[----:B------:R-:W-:Y:S01]  /*1ea00*/  ISETP.NE.U32.AND P0, PT, R4, RZ, PT ;  /* 0x000000ff0400720c */ /* 0x000fe20003f05070 */
[----:B------:R1:W-:Y:S01]  /*1ea10*/  STL [R1+0x9f4], R26 ;  /* 0x0009f41a01007387 */ /* 0x0003e20000100800 */
[----:B------:R-:W-:-:S03]  /*1ea20*/  IMAD.MOV.U32 R4, RZ, RZ, R26 ;  /* 0x000000ffff047224 */ /* 0x000fc600078e001a */
[----:B------:R1:W-:Y:S01]  /*1ea30*/  STL [R1+0x9f0], R39 ;  /* 0x0009f02701007387 */ /* 0x0003e20000100800 */
[----:B------:R-:W-:-:S05]  /*1ea40*/  IADD3 R23, P3, R23, UR15, RZ ;  /* 0x0000000f17177c10 */ /* 0x000fca000ff7e0ff */
[----:B------:R1:W-:Y:S04]  /*1ea50*/  STL [R1+0xa5c], R23 ;  /* 0x000a5c1701007387 */ /* 0x0003e80000100800 */
[----:B-1----:R-:W4:Y:S01]  /*1ea60*/  LDL.LU R26, [R1+0xadc] ;  /* 0x000adc00011a7983 */ /* 0x002f220000300800 */
[----:B------:R-:W-:Y:S01]  /*1ea70*/  IMAD.MOV.U32 R5, RZ, RZ, R39 ;  /* 0x000000ffff057224 */ /* 0x000fe200078e0027 */
[----:B------:R-:W-:-:S04]  /*1ea80*/  IADD3.X R38, R38, UR8, RZ, P3, !PT ;  /* 0x0000000826267c10 */ /* 0x000fc80009ffe4ff */
[----:B------:R1:W-:Y:S01]  /*1ea90*/  LDGSTS.E [R3+0x1300], desc[UR10][R4.64], P1 ;  /* 0x0130000004037fae */ /* 0x0003e2000892184a */
[----:B------:R-:W-:-:S03]  /*1eaa0*/  IADD3 R34, P1, R34, UR15, RZ ;  /* 0x0000000f22227c10 */ /* 0x000fc6000ff3e0ff */
[----:B------:R1:W-:Y:S01]  /*1eab0*/  STL [R1+0xa58], R38 ;  /* 0x000a582601007387 */ /* 0x0003e20000100800 */
[----:B------:R-:W-:-:S03]  /*1eac0*/  IADD3.X R35, R35, UR8, RZ, P1, !PT ;  /* 0x0000000823237c10 */ /* 0x000fc60008ffe4ff */
[----:B------:R-:W4:Y:S01]  /*1ead0*/  LDL.LU R39, [R1+0xae0] ;  /* 0x000ae00001277983 */ /* 0x000f220000300800 */
[----:B-1----:R-:W-:Y:S01]  /*1eae0*/  IMAD.MOV.U32 R4, RZ, RZ, R23 ;  /* 0x000000ffff047224 */ /* 0x002fe200078e0017 */
[----:B------:R-:W-:Y:S02]  /*1eaf0*/  MOV R5, R38 ;  /* 0x0000002600057202 */ /* 0x000fe40000000f00 */
[----:B------:R-:W4:Y:S04]  /*1eb00*/  LDL.LU R23, [R1+0xae4] ;  /* 0x000ae40001177983 */ /* 0x000f280000300800 */
[----:B------:R-:W4:Y:S04]  /*1eb10*/  LDL.LU R38, [R1+0xae8] ;  /* 0x000ae80001267983 */ /* 0x000f280000300800 */
[----:B------:R-:W-:Y:S04]  /*1eb20*/  STL [R1+0xa64], R34 ;  /* 0x000a642201007387 */ /* 0x000fe80000100800 */
[----:B------:R1:W-:Y:S04]  /*1eb30*/  LDGSTS.E [R3+0x2000], desc[UR10][R4.64], P0 ;  /* 0x0200000004037fae */ /* 0x0003e8000812184a */
[----:B------:R3:W-:Y:S01]  /*1eb40*/  STL [R1+0xa60], R35 ;  /* 0x000a602301007387 */ /* 0x0007e20000100800 */
[----:B-1----:R-:W-:-:S02]  /*1eb50*/  IMAD.MOV.U32 R5, RZ, RZ, R35 ;  /* 0x000000ffff057224 */ /* 0x002fc400078e0023 */
[----:B------:R-:W-:-:S05]  /*1eb60*/  IMAD.MOV.U32 R4, RZ, RZ, R34 ;  /* 0x000000ffff047224 */ /* 0x000fca00078e0022 */
[----:B------:R1:W-:Y:S01]  /*1eb70*/  LDGSTS.E [R3+0x2100], desc[UR10][R4.64], P0 ;  /* 0x0210000004037fae */ /* 0x0003e2000812184a */
[----:B---3--:R-:W-:-:S05]  /*1eb80*/  IADD3 R12, P2, R12, UR15, RZ ;  /* 0x0000000f0c0c7c10 */ /* 0x008fca000ff5e0ff */
[----:B------:R-:W-:Y:S04]  /*1eb90*/  STL [R1+0xa6c], R12 ;  /* 0x000a6c0c01007387 */ /* 0x000fe80000100800 */
[----:B------:R-:W3:Y:S01]  /*1eba0*/  LDL.LU R35, [R1+0xaec] ;  /* 0x000aec0001237983 */ /* 0x000ee20000300800 */
[----:B------:R-:W-:Y:S01]  /*1ebb0*/  IADD3.X R22, R22, UR8, RZ, P2, !PT ;  /* 0x0000000816167c10 */ /* 0x000fe200097fe4ff */
[----:B-1----:R-:W-:-:S03]  /*1ebc0*/  IMAD.MOV.U32 R4, RZ, RZ, R12 ;  /* 0x000000ffff047224 */ /* 0x002fc600078e000c */
[----:B------:R-:W-:Y:S01]  /*1ebd0*/  MOV R5, R22 ;  /* 0x0000001600057202 */ /* 0x000fe20000000f00 */
[----:B------:R1:W-:Y:S04]  /*1ebe0*/  STL [R1+0xa68], R22 ;  /* 0x000a681601007387 */ /* 0x0003e80000100800 */
[----:B------:R1:W-:Y:S01]  /*1ebf0*/  LDGSTS.E [R3+0x2200], desc[UR10][R4.64], P0 ;  /* 0x0220000004037fae */ /* 0x0003e2000812184a */
[----:B--2---:R-:W-:-:S04]  /*1ec00*/  IADD3 R30, P2, R30, UR15, RZ ;  /* 0x0000000f1e1e7c10 */ /* 0x004fc8000ff5e0ff */
[----:B------:R-:W-:Y:S01]  /*1ec10*/  IADD3.X R31, R31, UR8, RZ, P2, !PT ;  /* 0x000000081f1f7c10 */ /* 0x000fe200097fe4ff */
[----:B-1----:R-:W2:Y:S04]  /*1ec20*/  LDL.LU R22, [R1+0xaf0] ;  /* 0x000af00001167983 */ /* 0x002ea80000300800 */
[----:B------:R-:W2:Y:S04]  /*1ec30*/  LDL.LU R12, [R1+0xaf4] ;  /* 0x000af400010c7983 */ /* 0x000ea80000300800 */
[----:B------:R-:W2:Y:S01]  /*1ec40*/  LDL.LU R34, [R1+0xb58] ;  /* 0x000b580001227983 */ /* 0x000ea20000300800 */
[----:B------:R-:W-:-:S03]  /*1ec50*/  IMAD.MOV.U32 R5, RZ, RZ, R31 ;  /* 0x000000ffff057224 */ /* 0x000fc600078e001f */
[----:B------:R-:W-:Y:S04]  /*1ec60*/  STL [R1+0xa74], R30 ;  /* 0x000a741e01007387 */ /* 0x000fe80000100800 */
[----:B------:R1:W-:Y:S01]  /*1ec70*/  STL [R1+0xa70], R31 ;  /* 0x000a701f01007387 */ /* 0x0003e20000100800 */
[----:B----4-:R-:W-:-:S05]  /*1ec80*/  IADD3 R26, P3, R26, UR15, RZ ;  /* 0x0000000f1a1a7c10 */ /* 0x010fca000ff7e0ff */
[----:B------:R-:W-:Y:S04]  /*1ec90*/  STL [R1+0xadc], R26 ;  /* 0x000adc1a01007387 */ /* 0x000fe80000100800 */
[----:B-1----:R-:W4:Y:S01]  /*1eca0*/  LDL.LU R31, [R1+0xb5c] ;  /* 0x000b5c00011f7983 */ /* 0x002f220000300800 */
[----:B------:R-:W-:-:S04]  /*1ecb0*/  ISETP.GT.AND P1, PT, R2, 0xc, PT ;  /* 0x0000000c0200780c */ /* 0x000fc80003f24270 */
[----:B------:R-:W-:-:S04]  /*1ecc0*/  SEL R4, RZ, 0x4, !P1 ;  /* 0x00000004ff047807 */ /* 0x000fc80004800000 */
[----:B------:R-:W-:-:S04]  /*1ecd0*/  SEL R4, R4, RZ, !P5 ;  /* 0x000000ff04047207 */ /* 0x000fc80006800000 */
[----:B------:R-:W-:Y:S01]  /*1ece0*/  ISETP.NE.U32.AND P1, PT, R4, RZ, PT ;  /* 0x000000ff0400720c */ /* 0x000fe20003f25070 */
        /* <DEDUP_REMOVED lines=11> */
[----:B------:R1:W-:Y:S04]  /*1eda0*/  STL [R1+0xae4], R23 ;  /* 0x000ae41701007387 */ /* 0x0003e80000100800 */
[----:B------:R1:W-:Y:S04]  /*1edb0*/  LDGSTS.E [R3+0x3000], desc[UR10][R4.64], P1 ;  /* 0x0300000004037fae */ /* 0x0003e8000892184a */
[----:B------:R-:W-:Y:S01]  /*1edc0*/  STL [R1+0xae0], R39 ;  /* 0x000ae02701007387 */ /* 0x000fe20000100800 */
[----:B-1----:R-:W-:-:S02]  /*1edd0*/  IMAD.MOV.U32 R4, RZ, RZ, R23 ;  /* 0x000000ffff047224 */ /* 0x002fc400078e0017 */
[----:B------:R-:W-:Y:S01]  /*1ede0*/  IMAD.MOV.U32 R5, RZ, RZ, R39 ;  /* 0x000000ffff057224 */ /* 0x000fe200078e0027 */
[----:B------:R-:W-:-:S04]  /*1edf0*/  ISETP.GT.AND P0, PT, R2, 0x10, PT ;  /* 0x000000100200780c */ /* 0x000fc80003f04270 */
[----:B------:R1:W-:Y:S01]  /*1ee00*/  LDGSTS.E [R3+0x3100], desc[UR10][R4.64], P1 ;  /* 0x0310000004037fae */ /* 0x0003e2000892184a */
[----:B---3--:R-:W-:-:S05]  /*1ee10*/  IADD3 R35, P2, R35, UR15, RZ ;  /* 0x0000000f23237c10 */ /* 0x008fca000ff5e0ff */
[----:B------:R-:W-:Y:S04]  /*1ee20*/  STL [R1+0xaec], R35 ;  /* 0x000aec2301007387 */ /* 0x000fe80000100800 */
[----:B------:R-:W3:Y:S01]  /*1ee30*/  LDL.LU R23, [R1+0xb6c] ;  /* 0x000b6c0001177983 */ /* 0x000ee20000300800 */
[----:B------:R-:W-:Y:S01]  /*1ee40*/  IADD3.X R38, R38, UR8, RZ, P2, !PT ;  /* 0x0000000826267c10 */ /* 0x000fe200097fe4ff */
[----:B-1----:R-:W-:-:S03]  /*1ee50*/  IMAD.MOV.U32 R4, RZ, RZ, R35 ;  /* 0x000000ffff047224 */ /* 0x002fc600078e0023 */
[----:B------:R-:W-:Y:S02]  /*1ee60*/  MOV R5, R38 ;  /* 0x0000002600057202 */ /* 0x000fe40000000f00 */
[----:B--2---:R-:W-:Y:S01]  /*1ee70*/  IADD3 R12, P2, R12, UR15, RZ ;  /* 0x0000000f0c0c7c10 */ /* 0x004fe2000ff5e0ff */
[----:B------:R-:W-:Y:S03]  /*1ee80*/  STL [R1+0xae8], R38 ;  /* 0x000ae82601007387 */ /* 0x000fe60000100800 */
[----:B------:R-:W-:Y:S01]  /*1ee90*/  IADD3.X R22, R22, UR8, RZ, P2, !PT ;  /* 0x0000000816167c10 */ /* 0x000fe200097fe4ff */
[----:B------:R1:W-:Y:S04]  /*1eea0*/  LDGSTS.E [R3+0x3200], desc[UR10][R4.64], P1 ;  /* 0x0320000004037fae */ /* 0x0003e8000892184a */
[----:B------:R-:W-:Y:S04]  /*1eeb0*/  STL [R1+0xaf4], R12 ;  /* 0x000af40c01007387 */ /* 0x000fe80000100800 */
[----:B------:R2:W-:Y:S01]  /*1eec0*/  STL [R1+0xaf0], R22 ;  /* 0x000af01601007387 */ /* 0x0005e20000100800 */
[----:B-1----:R-:W-:-:S04]  /*1eed0*/  SEL R4, RZ, 0x4, !P0 ;  /* 0x00000004ff047807 */ /* 0x002fc80004000000 */
[----:B------:R-:W-:Y:S02]  /*1eee0*/  SEL R4, R4, RZ, !P5 ;  /* 0x000000ff04047207 */ /* 0x000fe40006800000 */
[----:B----4-:R-:W-:-:S04]  /*1eef0*/  IADD3 R31, P3, R31, UR15, RZ ;  /* 0x0000000f1f1f7c10 */ /* 0x010fc8000ff7e0ff */
[----:B------:R-:W-:Y:S01]  /*1ef00*/  IADD3.X R34, R34, UR8, RZ, P3, !PT ;  /* 0x0000000822227c10 */ /* 0x000fe20009ffe4ff */
[----:B------:R-:W-:Y:S04]  /*1ef10*/  STL [R1+0xb5c], R31 ;  /* 0x000b5c1f01007387 */ /* 0x000fe80000100800 */
[----:B------:R-:W4:Y:S04]  /*1ef20*/  LDL.LU R46, [R1+0xb70] ;  /* 0x000b7000012e7983 */ /* 0x000f280000300800 */
[----:B------:R1:W-:Y:S04]  /*1ef30*/  STL [R1+0xb58], R34 ;  /* 0x000b582201007387 */ /* 0x0003e80000100800 */
[----:B------:R-:W4:Y:S01]  /*1ef40*/  LDL.LU R43, [R1+0xb74] ;  /* 0x000b7400012b7983 */ /* 0x000f220000300800 */
[----:B------:R-:W-:Y:S01]  /*1ef50*/  ISETP.NE.U32.AND P0, PT, R4, RZ, PT ;  /* 0x000000ff0400720c */ /* 0x000fe20003f05070 */
[----:B------:R-:W-:-:S02]  /*1ef60*/  IMAD.MOV.U32 R5, RZ, RZ, R22 ;  /* 0x000000ffff057224 */ /* 0x000fc400078e0016 */
[----:B------:R-:W-:Y:S01]  /*1ef70*/  IMAD.MOV.U32 R4, RZ, RZ, R12 ;  /* 0x000000ffff047224 */ /* 0x000fe200078e000c */
[----:B--2---:R-:W2:Y:S04]  /*1ef80*/  LDL.LU R22, [R1+0xbd8] ;  /* 0x000bd80001167983 */ /* 0x004ea80000300800 */
[----:B------:R-:W2:Y:S04]  /*1ef90*/  LDL.LU R12, [R1+0xbdc] ;  /* 0x000bdc00010c7983 */ /* 0x000ea80000300800 */
[----:B------:R1:W-:Y:S01]  /*1efa0*/  LDGSTS.E [R3+0x3300], desc[UR10][R4.64], P1 ;  /* 0x0330000004037fae */ /* 0x0003e2000892184a */
[----:B------:R-:W-:-:S03]  /*1efb0*/  IADD3 R27, P1, R27, UR15, RZ ;  /* 0x0000000f1b1b7c10 */ /* 0x000fc6000ff3e0ff */
[----:B------:R-:W2:Y:S01]  /*1efc0*/  LDL.LU R42, [R1+0xbe0] ;  /* 0x000be000012a7983 */ /* 0x000ea20000300800 */
[----:B------:R-:W-:-:S03]  /*1efd0*/  IADD3.X R30, R30, UR8, RZ, P1, !PT ;  /* 0x000000081e1e7c10 */ /* 0x000fc60008ffe4ff */
[----:B------:R-:W2:Y:S04]  /*1efe0*/  LDL.LU R39, [R1+0xbe4] ;  /* 0x000be40001277983 */ /* 0x000ea80000300800 */
[----:B------:R-:W2:Y:S01]  /*1eff0*/  LDL.LU R38, [R1+0xbe8] ;  /* 0x000be80001267983 */ /* 0x000ea20000300800 */
[----:B-1----:R-:W-:Y:S01]  /*1f000*/  IMAD.MOV.U32 R4, RZ, RZ, R31 ;  /* 0x000000ffff047224 */ /* 0x002fe200078e001f */
[----:B------:R-:W-:Y:S02]  /*1f010*/  MOV R5, R34 ;  /* 0x0000002200057202 */ /* 0x000fe40000000f00 */
[----:B------:R-:W-:Y:S04]  /*1f020*/  STL [R1+0xb64], R27 ;  /* 0x000b641b01007387 */ /* 0x000fe80000100800 */
[----:B------:R1:W-:Y:S04]  /*1f030*/  STL [R1+0xb60], R30 ;  /* 0x000b601e01007387 */ /* 0x0003e80000100800 */
[----:B------:R1:W-:Y:S01]  /*1f040*/  LDGSTS.E [R3+0x4000], desc[UR10][R4.64], P0 ;  /* 0x0400000004037fae */ /* 0x0003e2000812184a */
[----:B------:R-:W-:Y:S01]  /*1f050*/  ISETP.GT.AND P1, PT, R2, 0x14, PT ;  /* 0x000000140200780c */ /* 0x000fe20003f24270 */
        /* <DEDUP_REMOVED lines=10> */
[----:B------:R-:W3:Y:S04]  /*1f100*/  LDL.LU R34, [R1+0xbf0] ;  /* 0x000bf00001227983 */ /* 0x000ee80000300800 */
[----:B------:R-:W3:Y:S04]  /*1f110*/  LDL.LU R31, [R1+0xbf4] ;  /* 0x000bf400011f7983 */ /* 0x000ee80000300800 */
[----:B------:R1:W-:Y:S04]  /*1f120*/  LDGSTS.E [R3+0x4200], desc[UR10][R4.64], P0 ;  /* 0x0420000004037fae */ /* 0x0003e8000812184a */
[----:B------:R-:W3:Y:S04]  /*1f130*/  LDL.LU R30, [R1+0xc58] ;  /* 0x000c5800011e7983 */ /* 0x000ee80000300800 */
[----:B------:R-:W3:Y:S01]  /*1f140*/  LDL.LU R27, [R1+0xc5c] ;  /* 0x000c5c00011b7983 */ /* 0x000ee20000300800 */
[----:B-1----:R-:W-:-:S03]  /*1f150*/  SEL R4, RZ, 0x4, !P1 ;  /* 0x00000004ff047807 */ /* 0x002fc60004800000 */
[----:B------:R-:W3:Y:S01]  /*1f160*/  LDL.LU R26, [R1+0xc60] ;  /* 0x000c6000011a7983 */ /* 0x000ee20000300800 */
[----:B------:R-:W-:-:S03]  /*1f170*/  SEL R4, R4, RZ, !P5 ;  /* 0x000000ff04047207 */ /* 0x000fc60006800000 */
[----:B------:R-:W3:Y:S01]  /*1f180*/  LDL.LU R23, [R1+0xc64] ;  /* 0x000c640001177983 */ /* 0x000ee20000300800 */
[----:B------:R-:W-:Y:S02]  /*1f190*/  ISETP.NE.U32.AND P1, PT, R4, RZ, PT ;  /* 0x000000ff0400720c */ /* 0x000fe40003f25070 */
[----:B----4-:R-:W-:-:S04]  /*1f1a0*/  IADD3 R43, P2, R43, UR15, RZ ;  /* 0x0000000f2b2b7c10 */ /* 0x010fc8000ff5e0ff */
[----:B------:R-:W-:Y:S01]  /*1f1b0*/  IADD3.X R46, R46, UR8, RZ, P2, !PT ;  /* 0x000000082e2e7c10 */ /* 0x000fe200097fe4ff */
[----:B------:R-:W-:Y:S01]  /*1f1c0*/  IMAD.MOV.U32 R4, RZ, RZ, R43 ;  /* 0x000000ffff047224 */ /* 0x000fe200078e002b */
[----:B--2---:R-:W-:-:S03]  /*1f1d0*/  IADD3 R12, P3, R12, UR15, RZ ;  /* 0x0000000f0c0c7c10 */ /* 0x004fc6000ff7e0ff */
[----:B------:R-:W-:Y:S01]  /*1f1e0*/  IMAD.MOV.U32 R5, RZ, RZ, R46 ;  /* 0x000000ffff057224 */ /* 0x000fe200078e002e */
[----:B------:R-:W-:Y:S01]  /*1f1f0*/  STL [R1+0xb74], R43 ;  /* 0x000b742b01007387 */ /* 0x000fe20000100800 */
[----:B------:R-:W-:-:S03]  /*1f200*/  IADD3.X R22, R22, UR8, RZ, P3, !PT ;  /* 0x0000000816167c10 */ /* 0x000fc60009ffe4ff */
[----:B------:R-:W-:Y:S04]  /*1f210*/  STL [R1+0xb70], R46 ;  /* 0x000b702e01007387 */ /* 0x000fe80000100800 */
[----:B------:R-:W-:Y:S04]  /*1f220*/  STL [R1+0xbdc], R12 ;  /* 0x000bdc0c01007387 */ /* 0x000fe80000100800 */
[----:B------:R1:W-:Y:S04]  /*1f230*/  LDGSTS.E [R3+0x4300], desc[UR10][R4.64], P0 ;  /* 0x0430000004037fae */ /* 0x0003e8000812184a */
[----:B------:R2:W-:Y:S01]  /*1f240*/  STL [R1+0xbd8], R22 ;  /* 0x000bd81601007387 */ /* 0x0005e20000100800 */
[----:B-1----:R-:W-:Y:S01]  /*1f250*/  MOV R5, R22 ;  /* 0x0000001600057202 */ /* 0x002fe20000000f00 */
[----:B------:R-:W-:-:S02]  /*1f260*/  IMAD.MOV.U32 R4, RZ, RZ, R12 ;  /* 0x000000ffff047224 */ /* 0x000fc400078e000c */
[----:B--2---:R-:W2:Y:S04]  /*1f270*/  LDL.LU R22, [R1+0xc68] ;  /* 0x000c680001167983 */ /* 0x004ea80000300800 */
[----:B------:R-:W4:Y:S01]  /*1f280*/  LDL.LU R12, [R1+0xc6c] ;  /* 0x000c6c00010c7983 */ /* 0x000f220000300800 */
[----:B------:R-:W-:-:S03]  /*1f290*/  IADD3 R39, P0, R39, UR15, RZ ;  /* 0x0000000f27277c10 */ /* 0x000fc6000ff1e0ff */
[----:B------:R1:W-:Y:S01]  /*1f2a0*/  LDGSTS.E [R3+0x5000], desc[UR10][R4.64], P1 ;  /* 0x0500000004037fae */ /* 0x0003e2000892184a */
[----:B------:R-:W-:Y:S02]  /*1f2b0*/  IADD3.X R42, R42, UR8, RZ, P0, !PT ;  /* 0x000000082a2a7c10 */ /* 0x000fe400087fe4ff */
[----:B------:R-:W-:Y:S01]  /*1f2c0*/  ISETP.GT.AND P0, PT, R2, 0x18, PT ;  /* 0x000000180200780c */ /* 0x000fe20003f04270 */
[----:B-1----:R-:W-:Y:S02]  /*1f2d0*/  IMAD.MOV.U32 R4, RZ, RZ, R39 ;  /* 0x000000ffff047224 */ /* 0x002fe400078e0027 */
[----:B------:R-:W-:-:S05]  /*1f2e0*/  IMAD.MOV.U32 R5, RZ, RZ, R42 ;  /* 0x000000ffff057224 */ /* 0x000fca00078e002a */
[----:B------:R1:W-:Y:S04]  /*1f2f0*/  LDGSTS.E [R3+0x5100], desc[UR10][R4.64], P1 ;  /* 0x0510000004037fae */ /* 0x0003e8000892184a */
[----:B------:R-:W-:Y:S04]  /*1f300*/  STL [R1+0xbe4], R39 ;  /* 0x000be42701007387 */ /* 0x000fe80000100800 */
[----:B------:R-:W-:Y:S01]  /*1f310*/  STL [R1+0xbe0], R42 ;  /* 0x000be02a01007387 */ /* 0x000fe20000100800 */
[----:B---3--:R-:W-:-:S04]  /*1f320*/  IADD3 R35, P2, R35, UR15, RZ ;  /* 0x0000000f23237c10 */ /* 0x008fc8000ff5e0ff */
[----:B------:R-:W-:Y:S01]  /*1f330*/  IADD3.X R38, R38, UR8, RZ, P2, !PT ;  /* 0x0000000826267c10 */ /* 0x000fe200097fe4ff */
[----:B-1----:R-:W-:-:S03]  /*1f340*/  IMAD.MOV.U32 R4, RZ, RZ, R35 ;  /* 0x000000ffff047224 */ /* 0x002fc600078e0023 */
[----:B------:R-:W-:-:S05]  /*1f350*/  MOV R5, R38 ;  /* 0x0000002600057202 */ /* 0x000fca0000000f00 */
[----:B------:R1:W-:Y:S01]  /*1f360*/  LDGSTS.E [R3+0x5200], desc[UR10][R4.64], P1 ;  /* 0x0520000004037fae */ /* 0x0003e2000892184a */
[----:B------:R-:W-:-:S04]  /*1f370*/  IADD3 R31, P2, R31, UR15, RZ ;  /* 0x0000000f1f1f7c10 */ /* 0x000fc8000ff5e0ff */
[----:B------:R-:W-:Y:S02]  /*1f380*/  IADD3.X R34, R34, UR8, RZ, P2, !PT ;  /* 0x0000000822227c10 */ /* 0x000fe400097fe4ff */
[----:B-1----:R-:W-:-:S04]  /*1f390*/  SEL R4, RZ, 0x4, !P0 ;  /* 0x00000004ff047807 */ /* 0x002fc80004000000 */
[----:B------:R-:W-:Y:S01]  /*1f3a0*/  SEL R4, R4, RZ, !P5 ;  /* 0x000000ff04047207 */ /* 0x000fe20006800000 */
[----:B------:R-:W-:-:S03]  /*1f3b0*/  IMAD.MOV.U32 R5, RZ, RZ, R34 ;  /* 0x000000ffff057224 */ /* 0x000fc600078e0022 */
[----:B------:R-:W-:Y:S01]  /*1f3c0*/  ISETP.NE.U32.AND P0, PT, R4, RZ, PT ;  /* 0x000000ff0400720c */ /* 0x000fe20003f05070 */
[----:B------:R-:W-:Y:S01]  /*1f3d0*/  IMAD.MOV.U32 R4, RZ, RZ, R31 ;  /* 0x000000ffff047224 */ /* 0x000fe200078e001f */
[----:B------:R-:W-:Y:S01]  /*1f3e0*/  IADD3 R27, P3, R27, UR15, RZ ;  /* 0x0000000f1b1b7c10 */ /* 0x000fe2000ff7e0ff */
[----:B------:R-:W-:Y:S04]  /*1f3f0*/  STL [R1+0xbec], R35 ;  /* 0x000bec2301007387 */ /* 0x000fe80000100800 */
[----:B------:R1:W-:Y:S01]  /*1f400*/  LDGSTS.E [R3+0x5300], desc[UR10][R4.64], P1 ;  /* 0x0530000004037fae */ /* 0x0003e2000892184a */
[----:B------:R-:W-:Y:S02]  /*1f410*/  IADD3 R23, P1, R23, UR15, RZ ;  /* 0x0000000f17177c10 */ /* 0x000fe4000ff3e0ff */
[----:B------:R-:W-:Y:S01]  /*1f420*/  IADD3.X R30, R30, UR8, RZ, P3, !PT ;  /* 0x000000081e1e7c10 */ /* 0x000fe20009ffe4ff */
[----:B------:R3:W-:Y:S01]  /*1f430*/  STL [R1+0xbe8], R38 ;  /* 0x000be82601007387 */ /* 0x0007e20000100800 */
[----:B------:R-:W-:-:S03]  /*1f440*/  IADD3.X R26, R26, UR8, RZ, P1, !PT ;  /* 0x000000081a1a7c10 */ /* 0x000fc60008ffe4ff */
[----:B------:R-:W-:Y:S04]  /*1f450*/  STL [R1+0xbf4], R31 ;  /* 0x000bf41f01007387 */ /* 0x000fe80000100800 */
[----:B------:R1:W-:Y:S04]  /*1f460*/  STL [R1+0xbf0], R34 ;  /* 0x000bf02201007387 */ /* 0x0003e80000100800 */
[----:B------:R-:W-:Y:S04]  /*1f470*/  STL [R1+0xc5c], R27 ;  /* 0x000c5c1b01007387 */ /* 0x000fe80000100800 */
[----:B------:R1:W-:Y:S04]  /*1f480*/  STL [R1+0xc58], R30 ;  /* 0x000c581e01007387 */ /* 0x0003e80000100800 */
[----:B---3--:R-:W3:Y:S04]  /*1f490*/  LDL.LU R38, [R1+0xc70] ;  /* 0x000c700001267983 */ /* 0x008ee80000300800 */
[----:B------:R-:W-:Y:S04]  /*1f4a0*/  STL [R1+0xc64], R23 ;  /* 0x000c641701007387 */ /* 0x000fe80000100800 */
[----:B------:R1:W-:Y:S01]  /*1f4b0*/  STL [R1+0xc60], R26 ;  /* 0x000c601a01007387 */ /* 0x0003e20000100800 */
[----:B----4-:R-:W-:-:S05]  /*1f4c0*/  IADD3 R12, P2, R12, UR15, RZ ;  /* 0x0000000f0c0c7c10 */ /* 0x010fca000ff5e0ff */
[----:B------:R-:W-:Y:S04]  /*1f4d0*/  STL [R1+0xc6c], R12 ;  /* 0x000c6c0c01007387 */ /* 0x000fe80000100800 */
[----:B------:R-:W4:Y:S01]  /*1f4e0*/  LDL.LU R35, [R1+0xc74] ;  /* 0x000c740001237983 */ /* 0x000f220000300800 */
[----:B--2---:R-:W-:Y:S01]  /*1f4f0*/  IADD3.X R22, R22, UR8, RZ, P2, !PT ;  /* 0x0000000816167c10 */ /* 0x004fe200097fe4ff */
[----:B-1----:R-:W-:-:S04]  /*1f500*/  IMAD.MOV.U32 R4, RZ, RZ, R27 ;  /* 0x000000ffff047224 */ /* 0x002fc800078e001b */
[----:B------:R1:W-:Y:S01]  /*1f510*/  STL [R1+0xc68], R22 ;  /* 0x000c681601007387 */ /* 0x0003e20000100800 */
[----:B------:R-:W-:-:S03]  /*1f520*/  MOV R5, R30 ;  /* 0x0000001e00057202 */ /* 0x000fc60000000f00 */
[----:B------:R-:W2:Y:S04]  /*1f530*/  LDL.LU R34, [R1+0xcd8] ;  /* 0x000cd80001227983 */ /* 0x000ea80000300800 */
[----:B------:R-:W2:Y:S04]  /*1f540*/  LDL.LU R31, [R1+0xcdc] ;  /* 0x000cdc00011f7983 */ /* 0x000ea80000300800 */
[----:B------:R-:W2:Y:S04]  /*1f550*/  LDL.LU R30, [R1+0xce0] ;  /* 0x000ce000011e7983 */ /* 0x000ea80000300800 */
[----:B------:R-:W2:Y:S04]  /*1f560*/  LDL.LU R27, [R1+0xce4] ;  /* 0x000ce400011b7983 */ /* 0x000ea80000300800 */
[----:B------:R1:W-:Y:S02]  /*1f570*/  LDGSTS.E [R3+0x6000], desc[UR10][R4.64], P0 ;  /* 0x0600000004037fae */ /* 0x0003e4000812184a */
[----:B-1----:R-:W-:-:S02]  /*1f580*/  IMAD.MOV.U32 R4, RZ, RZ, R23 ;  /* 0x000000ffff047224 */ /* 0x002fc400078e0017 */
[----:B------:R-:W-:Y:S02]  /*1f590*/  IMAD.MOV.U32 R5, RZ, RZ, R26 ;  /* 0x000000ffff057224 */ /* 0x000fe400078e001a */
[----:B------:R-:W2:Y:S04]  /*1f5a0*/  LDL.LU R26, [R1+0xce8] ;  /* 0x000ce800011a7983 */ /* 0x000ea80000300800 */
[----:B------:R-:W2:Y:S04]  /*1f5b0*/  LDL.LU R23, [R1+0xcec] ;  /* 0x000cec0001177983 */ /* 0x000ea80000300800 */
[----:B------:R1:W-:Y:S02]  /*1f5c0*/  LDGSTS.E [R3+0x6100], desc[UR10][R4.64], P0 ;  /* 0x0610000004037fae */ /* 0x0003e4000812184a */
[----:B-1----:R-:W-:Y:S01]  /*1f5d0*/  MOV R5, R22 ;  /* 0x0000001600057202 */ /* 0x002fe20000000f00 */
[----:B------:R-:W-:Y:S01]  /*1f5e0*/  IMAD.MOV.U32 R4, RZ, RZ, R12 ;  /* 0x000000ffff047224 */ /* 0x000fe200078e000c */
[----:B------:R-:W2:Y:S04]  /*1f5f0*/  LDL.LU R22, [R1+0xcf0] ;  /* 0x000cf00001167983 */ /* 0x000ea80000300800 */
[----:B------:R-:W2:Y:S04]  /*1f600*/  LDL.LU R12, [R1+0xcf4] ;  /* 0x000cf400010c7983 */ /* 0x000ea80000300800 */
[----:B------:R-:W2:Y:S04]  /*1f610*/  LDL.LU R208, [R1+0x720] ;  /* 0x0007200001d07983 */ /* 0x000ea80000300800 */
[----:B------:R-:W2:Y:S04]  /*1f620*/  LDL.LU R209, [R1+0x724] ;  /* 0x0007240001d17983 */ /* 0x000ea80000300800 */
[----:B------:R-:W2:Y:S04]  /*1f630*/  LDL.LU R210, [R1+0x728] ;  /* 0x0007280001d27983 */ /* 0x000ea80000300800 */
[----:B------:R-:W2:Y:S01]  /*1f640*/  LDL.LU R211, [R1+0x72c] ;  /* 0x00072c0001d37983 */ /* 0x000ea20000300800 */
[----:B------:R-:W-:-:S03]  /*1f650*/  ISETP.GT.AND P1, PT, R2, 0x1c, PT ;  /* 0x0000001c0200780c */ /* 0x000fc60003f24270 */
[----:B------:R1:W-:Y:S04]  /*1f660*/  LDGSTS.E [R3+0x6200], desc[UR10][R4.64], P0 ;  /* 0x0620000004037fae */ /* 0x0003e8000812184a */
[----:B------:R-:W2:Y:S04]  /*1f670*/  LDL.LU R212, [R1+0x710] ;  /* 0x0007100001d47983 */ /* 0x000ea80000300800 */
[----:B------:R-:W2:Y:S01]  /*1f680*/  LDL.LU R213, [R1+0x714] ;  /* 0x0007140001d57983 */ /* 0x000ea20000300800 */
[----:B-1----:R-:W-:-:S03]  /*1f690*/  SEL R4, RZ, 0x4, !P1 ;  /* 0x00000004ff047807 */ /* 0x002fc60004800000 */
[----:B------:R-:W2:Y:S01]  /*1f6a0*/  LDL.LU R214, [R1+0x718] ;  /* 0x0007180001d67983 */ /* 0x000ea20000300800 */
[----:B------:R-:W-:-:S03]  /*1f6b0*/  SEL R4, R4, RZ, !P5 ;  /* 0x000000ff04047207 */ /* 0x000fc60006800000 */
[----:B------:R-:W2:Y:S01]  /*1f6c0*/  LDL.LU R215, [R1+0x71c] ;  /* 0x00071c0001d77983 */ /* 0x000ea20000300800 */
[----:B------:R-:W-:Y:S02]  /*1f6d0*/  ISETP.NE.U32.AND P1, PT, R4, RZ, PT ;  /* 0x000000ff0400720c */ /* 0x000fe40003f25070 */
[----:B----4-:R-:W-:-:S04]  /*1f6e0*/  IADD3 R35, P2, R35, UR15, RZ ;  /* 0x0000000f23237c10 */ /* 0x010fc8000ff5e0ff */
[----:B---3--:R-:W-:Y:S01]  /*1f6f0*/  IADD3.X R38, R38, UR8, RZ, P2, !PT ;  /* 0x0000000826267c10 */ /* 0x008fe200097fe4ff */
[----:B------:R-:W-:-:S04]  /*1f700*/  IMAD.MOV.U32 R4, RZ, RZ, R35 ;  /* 0x000000ffff047224 */ /* 0x000fc800078e0023 */
[----:B------:R-:W-:-:S05]  /*1f710*/  IMAD.MOV.U32 R5, RZ, RZ, R38 ;  /* 0x000000ffff057224 */ /* 0x000fca00078e0026 */
[----:B------:R1:W-:Y:S01]  /*1f720*/  LDGSTS.E [R3+0x6300], desc[UR10][R4.64], P0 ;  /* 0x0630000004037fae */ /* 0x0003e2000812184a */
[----:B--2---:R-:W-:-:S04]  /*1f730*/  IADD3 R31, P0, R31, UR15, RZ ;  /* 0x0000000f1f1f7c10 */ /* 0x004fc8000ff1e0ff */
[----:B------:R-:W-:Y:S02]  /*1f740*/  IADD3.X R34, R34, UR8, RZ, P0, !PT ;  /* 0x0000000822227c10 */ /* 0x000fe400087fe4ff */
[----:B------:R-:W-:Y:S01]  /*1f750*/  IADD3 R27, P2, R27, UR15, RZ ;  /* 0x0000000f1b1b7c10 */ /* 0x000fe2000ff5e0ff */
[----:B-1----:R-:W-:Y:S01]  /*1f760*/  IMAD.MOV.U32 R4, RZ, RZ, R31 ;  /* 0x000000ffff047224 */ /* 0x002fe200078e001f */
[----:B------:R-:W-:Y:S02]  /*1f770*/  MOV R5, R34 ;  /* 0x0000002200057202 */ /* 0x000fe40000000f00 */
[----:B------:R-:W-:-:S03]  /*1f780*/  IADD3.X R30, R30, UR8, RZ, P2, !PT ;  /* 0x000000081e1e7c10 */ /* 0x000fc600097fe4ff */
[----:B------:R1:W-:Y:S04]  /*1f790*/  LDGSTS.E [R3+0x7000], desc[UR10][R4.64], P1 ;  /* 0x0700000004037fae */ /* 0x0003e8000892184a */
[----:B------:R-:W-:Y:S04]  /*1f7a0*/  STL [R1+0xc74], R35 ;  /* 0x000c742301007387 */ /* 0x000fe80000100800 */
[----:B------:R2:W-:Y:S01]  /*1f7b0*/  STL [R1+0xc70], R38 ;  /* 0x000c702601007387 */ /* 0x0005e20000100800 */
[----:B-1----:R-:W-:Y:S01]  /*1f7c0*/  IMAD.MOV.U32 R4, RZ, RZ, R27 ;  /* 0x000000ffff047224 */ /* 0x002fe200078e001b */
[----:B------:R-:W-:Y:S01]  /*1f7d0*/  IADD3 R23, P0, R23, UR15, RZ ;  /* 0x0000000f17177c10 */ /* 0x000fe2000ff1e0ff */
[----:B------:R-:W-:Y:S01]  /*1f7e0*/  IMAD.MOV.U32 R5, RZ, RZ, R30 ;  /* 0x000000ffff057224 */ /* 0x000fe200078e001e */
[----:B------:R-:W-:Y:S02]  /*1f7f0*/  STL [R1+0xcdc], R31 ;  /* 0x000cdc1f01007387 */ /* 0x000fe40000100800 */
[----:B------:R-:W-:-:S02]  /*1f800*/  IADD3.X R26, R26, UR8, RZ, P0, !PT ;  /* 0x000000081a1a7c10 */ /* 0x000fc400087fe4ff */
[----:B------:R-:W-:Y:S04]  /*1f810*/  STL [R1+0xcd8], R34 ;  /* 0x000cd82201007387 */ /* 0x000fe80000100800 */
[----:B------:R1:W-:Y:S04]  /*1f820*/  LDGSTS.E [R3+0x7100], desc[UR10][R4.64], P1 ;  /* 0x0710000004037fae */ /* 0x0003e8000892184a */
[----:B------:R-:W-:Y:S01]  /*1f830*/  STL [R1+0xce4], R27 ;  /* 0x000ce41b01007387 */ /* 0x000fe20000100800 */
[----:B------:R-:W-:Y:S01]  /*1f840*/  IADD3 R12, P2, R12, UR15, RZ ;  /* 0x0000000f0c0c7c10 */ /* 0x000fe2000ff5e0ff */
[----:B-1----:R-:W-:Y:S01]  /*1f850*/  IMAD.MOV.U32 R4, RZ, RZ, R23 ;  /* 0x000000ffff047224 */ /* 0x002fe200078e0017 */
[----:B------:R-:W-:Y:S01]  /*1f860*/  MOV R5, R26 ;  /* 0x0000001a00057202 */ /* 0x000fe20000000f00 */
[----:B------:R-:W-:Y:S01]  /*1f870*/  STL [R1+0xce0], R30 ;  /* 0x000ce01e01007387 */ /* 0x000fe20000100800 */
[----:B------:R-:W-:-:S03]  /*1f880*/  IADD3.X R22, R22, UR8, RZ, P2, !PT ;  /* 0x0000000816167c10 */ /* 0x000fc600097fe4ff */
[----:B------:R-:W-:Y:S04]  /*1f890*/  STL [R1+0xcec], R23 ;  /* 0x000cec1701007387 */ /* 0x000fe80000100800 */
[----:B------:R-:W-:Y:S04]  /*1f8a0*/  STL [R1+0xce8], R26 ;  /* 0x000ce81a01007387 */ /* 0x000fe80000100800 */
[----:B------:R-:W-:Y:S01]  /*1f8b0*/  STL [R1+0xcf4], R12 ;  /* 0x000cf40c01007387 */ /* 0x000fe20000100800 */
[----:B------:R-:W-:Y:S03]  /*1f8c0*/  HMMA.1688.F32.TF32 R208, R240, R18, R208 ;  /* 0x00000012f0d0723c */ /* 0x000fe600000810d0 */
[----:B------:R1:W-:Y:S04]  /*1f8d0*/  LDGSTS.E [R3+0x7200], desc[UR10][R4.64], P1 ;  /* 0x0720000004037fae */ /* 0x0003e8000892184a */
[----:B------:R3:W-:Y:S04]  /*1f8e0*/  STL [R1+0xcf0], R22 ;  /* 0x000cf01601007387 */ /* 0x0007e80000100800 */
[----:B--2---:R-:W2:Y:S01]  /*1f8f0*/  LDL.LU R38, [R1+0x978] ;  /* 0x0009780001267983 */ /* 0x004ea20000300800 */
[----:B-1----:R-:W-:-:S03]  /*1f900*/  IMAD.MOV.U32 R5, RZ, RZ, R22 ;  /* 0x000000ffff057224 */ /* 0x002fc600078e0016 */
[----:B---3--:R-:W3:Y:S01]  /*1f910*/  LDL.LU R22, [R1+0x97c] ;  /* 0x00097c0001167983 */ /* 0x008ee20000300800 */
[----:B------:R-:W-:-:S03]  /*1f920*/  IMAD.MOV.U32 R4, RZ, RZ, R12 ;  /* 0x000000ffff047224 */ /* 0x000fc600078e000c */
[----:B------:R-:W4:Y:S04]  /*1f930*/  LDL.LU R34, [R1+0x984] ;  /* 0x0009840001227983 */ /* 0x000f280000300800 */
[----:B------:R-:W4:Y:S04]  /*1f940*/  LDL.LU R12, [R1+0x98c] ;  /* 0x00098c00010c7983 */ /* 0x000f280000300800 */
[----:B------:R-:W-:Y:S04]  /*1f950*/  STL.64 [R1+0x640], R208 ;  /* 0x000640d001007387 */ /* 0x000fe80000100a00 */
[----:B------:R1:W-:Y:S04]  /*1f960*/  STL.64 [R1+0x648], R210 ;  /* 0x000648d201007387 */ /* 0x0003e80000100a00 */
[----:B------:R-:W4:Y:S04]  /*1f970*/  LDL.LU R35, [R1+0x980] ;  /* 0x0009800001237983 */ /* 0x000f280000300800 */
[----:B------:R-:W4:Y:S01]  /*1f980*/  LDL.LU R31, [R1+0x988] ;  /* 0x00098800011f7983 */ /* 0x000f220000300800 */
[----:B-1----:R-:W-:Y:S03]  /*1f990*/  HMMA.1688.F32.TF32 R208, R240, R14, R212 ;  /* 0x0000000ef0d0723c */ /* 0x002fe600000810d4 */
[----:B------:R1:W-:Y:S01]  /*1f9a0*/  LDGSTS.E [R3+0x7300], desc[UR10][R4.64], P1 ;  /* 0x0730000004037fae */ /* 0x0003e2000892184a */
[----:B------:R-:W-:-:S15]  /*1f9b0*/  ISETP.GT.AND P0, PT, R2, 0x1, PT ;  /* 0x000000010200780c */ /* 0x000fde0003f04270 */
[----:B------:R-:W-:-:S04]  /*1f9c0*/  NOP ;  /* 0x0000000000007918 */ /* 0x000fc80000000000 */
[----:B------:R-:W-:Y:S04]  /*1f9d0*/  STL.64 [R1+0x630], R208 ;  /* 0x000630d001007387 */ /* 0x000fe80000100a00 */
[----:B------:R-:W-:Y:S04]  /*1f9e0*/  STL.64 [R1+0x638], R210 ;  /* 0x000638d201007387 */ /* 0x000fe80000100a00 */
[----:B------:R-:W4:Y:S04]  /*1f9f0*/  LDL.LU R30, [R1+0x990] ;  /* 0x00099000011e7983 */ /* 0x000f280000300800 */
[----:B------:R-:W4:Y:S04]  /*1fa00*/  LDL.LU R27, [R1+0x994] ;  /* 0x00099400011b7983 */ /* 0x000f280000300800 */
[----:B------:R-:W4:Y:S04]  /*1fa10*/  LDL.LU R26, [R1+0x9f8] ;  /* 0x0009f800011a7983 */ /* 0x000f280000300800 */
[----:B------:R-:W4:Y:S01]  /*1fa20*/  LDL.LU R23, [R1+0x9fc] ;  /* 0x0009fc0001177983 */ /* 0x000f220000300800 */
[----:B-1----:R-:W-:-:S02]  /*1fa30*/  SEL R3, RZ, 0x4, !P0 ;  /* 0x00000004ff037807 */ /* 0x002fc40004000000 */
[----:B------:R-:W-:Y:S02]  /*1fa40*/  LOP3.LUT R229, R229, 0x3f, RZ, 0xc0, !PT ;  /* 0x0000003fe5e57812 */ /* 0x000fe400078ec0ff */
[----:B------:R-:W-:-:S03]  /*1fa50*/  SEL R3, R3, RZ, !P5 ;  /* 0x000000ff03037207 */ /* 0x000fc60006800000 */
[----:B------:R-:W-:Y:S01]  /*1fa60*/  IMAD.SHL.U32 R229, R229, 0x4, RZ ;  /* 0x00000004e5e57824 */ /* 0x000fe200078e00ff */
[----:B------:R-:W-:-:S04]  /*1fa70*/  ISETP.NE.U32.AND P0, PT, R3, RZ, PT ;  /* 0x000000ff0300720c */ /* 0x000fc80003f05070 */
[----:B------:R-:W-:-:S04]  /*1fa80*/  LOP3.LUT R39, R229, 0x20, RZ, 0x3c, !PT ;  /* 0x00000020e5277812 */ /* 0x000fc800078e3cff */
[----:B------:R-:W-:Y:S02]  /*1fa90*/  IADD3 R3, R39, UR5, RZ ;  /* 0x0000000527037c10 */ /* 0x000fe4000fffe0ff */
[----:B---3--:R-:W-:-:S04]  /*1faa0*/  IADD3 R22, P1, R22, UR15, RZ ;  /* 0x0000000f16167c10 */ /* 0x008fc8000ff3e0ff */
[----:B--2---:R-:W-:Y:S01]  /*1fab0*/  IADD3.X R38, R38, UR8, RZ, P1, !PT ;  /* 0x0000000826267c10 */ /* 0x004fe20008ffe4ff */
[----:B------:R1:W-:Y:S01]  /*1fac0*/  STL [R1+0x97c], R22 ;  /* 0x00097c1601007387 */ /* 0x0003e20000100800 */
[----:B------:R-:W-:-:S03]  /*1fad0*/  IMAD.MOV.U32 R4, RZ, RZ, R22 ;  /* 0x000000ffff047224 */ /* 0x000fc600078e0016 */
[----:B------:R-:W-:Y:S04]  /*1fae0*/  STL [R1+0x978], R38 ;  /* 0x0009782601007387 */ /* 0x000fe80000100800 */
[----:B-1----:R-:W2:Y:S04]  /*1faf0*/  LDL.LU R22, [R1+0xa00] ;  /* 0x000a000001167983 */ /* 0x002ea80000300800 */
[----:B------:R-:W3:Y:S04]  /*1fb00*/  LDL.LU R19, [R1+0xa04] ;  /* 0x000a040001137983 */ /* 0x000ee80000300800 */
[----:B------:R-:W2:Y:S04]  /*1fb10*/  LDL.LU R18, [R1+0xa08] ;  /* 0x000a080001127983 */ /* 0x000ea80000300800 */
[----:B------:R-:W2:Y:S01]  /*1fb20*/  LDL.LU R15, [R1+0xa0c] ;  /* 0x000a0c00010f7983 */ /* 0x000ea20000300800 */
[----:B----4-:R-:W-:Y:S01]  /*1fb30*/  IADD3 R34, P1, R34, UR15, RZ ;  /* 0x0000000f22227c10 */ /* 0x010fe2000ff3e0ff */
[----:B------:R-:W-:Y:S01]  /*1fb40*/  IMAD.MOV.U32 R5, RZ, RZ, R38 ;  /* 0x000000ffff057224 */ /* 0x000fe200078e0026 */
[----:B------:R-:W-:-:S02]  /*1fb50*/  IADD3 R12, P2, R12, UR15, RZ ;  /* 0x0000000f0c0c7c10 */ /* 0x000fc4000ff5e0ff */
[----:B------:R-:W-:Y:S02]  /*1fb60*/  IADD3.X R35, R35, UR8, RZ, P1, !PT ;  /* 0x0000000823237c10 */ /* 0x000fe40008ffe4ff */
[----:B------:R1:W-:Y:S01]  /*1fb70*/  LDGSTS.E [R3+0x400], desc[UR10][R4.64], P0 ;  /* 0x0040000004037fae */ /* 0x0003e2000812184a */
[----:B------:R-:W-:-:S03]  /*1fb80*/  IADD3.X R31, R31, UR8, RZ, P2, !PT ;  /* 0x000000081f1f7c10 */ /* 0x000fc600097fe4ff */
[----:B------:R4:W-:Y:S04]  /*1fb90*/  STL [R1+0x984], R34 ;  /* 0x0009842201007387 */ /* 0x0009e80000100800 */
[----:B------:R-:W-:Y:S01]  /*1fba0*/  STL [R1+0x980], R35 ;  /* 0x0009802301007387 */ /* 0x000fe20000100800 */
[----:B-1----:R-:W-:Y:S01]  /*1fbb0*/  IMAD.MOV.U32 R4, RZ, RZ, R34 ;  /* 0x000000ffff047224 */ /* 0x002fe200078e0022 */
[----:B------:R-:W-:Y:S02]  /*1fbc0*/  MOV R5, R35 ;  /* 0x0000002300057202 */ /* 0x000fe40000000f00 */
[----:B------:R-:W-:Y:S04]  /*1fbd0*/  STL [R1+0x98c], R12 ;  /* 0x00098c0c01007387 */ /* 0x000fe80000100800 */
[----:B------:R1:W-:Y:S04]  /*1fbe0*/  LDGSTS.E [R3+0x500], desc[UR10][R4.64], P0 ;  /* 0x0050000004037fae */ /* 0x0003e8000812184a */
[----:B------:R1:W-:Y:S04]  /*1fbf0*/  STL [R1+0x988], R31 ;  /* 0x0009881f01007387 */ /* 0x0003e80000100800 */
[----:B----4-:R-:W4:Y:S01]  /*1fc00*/  LDL.LU R34, [R1+0xa10] ;  /* 0x000a100001227983 */ /* 0x010f220000300800 */
[----:B-1----:R-:W-:-:S03]  /*1fc10*/  IMAD.MOV.U32 R5, RZ, RZ, R31 ;  /* 0x000000ffff057224 */ /* 0x002fc600078e001f */
[----:B------:R-:W4:Y:S01]  /*1fc20*/  LDL.LU R31, [R1+0xa14] ;  /* 0x000a1400011f7983 */ /* 0x000f220000300800 */
[----:B------:R-:W-:-:S03]  /*1fc30*/  IMAD.MOV.U32 R4, RZ, RZ, R12 ;  /* 0x000000ffff047224 */ /* 0x000fc600078e000c */
[----:B------:R-:W4:Y:S04]  /*1fc40*/  LDL.LU R14, [R1+0xa78] ;  /* 0x000a7800010e7983 */ /* 0x000f280000300800 */
[----:B------:R-:W4:Y:S01]  /*1fc50*/  LDL.LU R12, [R1+0xa7c] ;  /* 0x000a7c00010c7983 */ /* 0x000f220000300800 */
[----:B------:R-:W-:Y:S02]  /*1fc60*/  ISETP.GT.AND P1, PT, R2, 0x5, PT ;  /* 0x000000050200780c */ /* 0x000fe40003f24270 */
[----:B------:R-:W-:Y:S01]  /*1fc70*/  IADD3 R27, P2, R27, UR15, RZ ;  /* 0x0000000f1b1b7c10 */ /* 0x000fe2000ff5e0ff */
[----:B------:R1:W-:Y:S01]  /*1fc80*/  LDGSTS.E [R3+0x600], desc[UR10][R4.64], P0 ;  /* 0x0060000004037fae */ /* 0x0003e2000812184a */
[----:B------:R-:W-:Y:S02]  /*1fc90*/  IADD3 R23, P3, R23, UR15, RZ ;  /* 0x0000000f17177c10 */ /* 0x000fe4000ff7e0ff */
[----:B------:R-:W-:-:S02]  /*1fca0*/  IADD3.X R30, R30, UR8, RZ, P2, !PT ;  /* 0x000000081e1e7c10 */ /* 0x000fc400097fe4ff */
[----:B------:R-:W-:Y:S02]  /*1fcb0*/  IADD3.X R26, R26, UR8, RZ, P3, !PT ;  /* 0x000000081a1a7c10 */ /* 0x000fe40009ffe4ff */
[----:B-1----:R-:W-:Y:S01]  /*1fcc0*/  SEL R4, RZ, 0x4, !P1 ;  /* 0x00000004ff047807 */ /* 0x002fe20004800000 */
[----:B------:R-:W-:Y:S03]  /*1fcd0*/  STL [R1+0x994], R27 ;  /* 0x0009941b01007387 */ /* 0x000fe60000100800 */
[----:B------:R-:W-:Y:S01]  /*1fce0*/  SEL R4, R4, RZ, !P5 ;  /* 0x000000ff04047207 */ /* 0x000fe20006800000 */
[----:B------:R1:W-:Y:S01]  /*1fcf0*/  STL [R1+0x990], R30 ;  /* 0x0009901e01007387 */ /* 0x0003e20000100800 */
[----:B------:R-:W-:Y:S02]  /*1fd00*/  MOV R5, R30 ;  /* 0x0000001e00057202 */ /* 0x000fe40000000f00 */
[----:B------:R-:W-:Y:S01]  /*1fd10*/  ISETP.NE.U32.AND P1, PT, R4, RZ, PT ;  /* 0x000000ff0400720c */ /* 0x000fe20003f25070 */
[----:B------:R-:W-:Y:S01]  /*1fd20*/  IMAD.MOV.U32 R4, RZ, RZ, R27 ;  /* 0x000000ffff047224 */ /* 0x000fe200078e001b */
[----:B------:R-:W-:Y:S04]  /*1fd30*/  STL [R1+0x9fc], R23 ;  /* 0x0009fc1701007387 */ /* 0x000fe80000100800 */
[----:B------:R1:W-:Y:S04]  /*1fd40*/  STL [R1+0x9f8], R26 ;  /* 0x0009f81a01007387 */ /* 0x0003e80000100800 */
[----:B-1----:R-:W4:Y:S04]  /*1fd50*/  LDL.LU R30, [R1+0xa80] ;  /* 0x000a8000011e7983 */ /* 0x002f280000300800 */
[----:B------:R-:W4:Y:S04]  /*1fd60*/  LDL.LU R27, [R1+0xa84] ;  /* 0x000a8400011b7983 */ /* 0x000f280000300800 */
[----:B------:R1:W-:Y:S02]  /*1fd70*/  LDGSTS.E [R3+0x700], desc[UR10][R4.64], P0 ;  /* 0x0070000004037fae */ /* 0x0003e4000812184a */
[----:B-1----:R-:W-:-:S02]  /*1fd80*/  IMAD.MOV.U32 R5, RZ, RZ, R26 ;  /* 0x000000ffff057224 */ /* 0x002fc400078e001a */
[----:B------:R-:W-:Y:S01]  /*1fd90*/  IMAD.MOV.U32 R4, RZ, RZ, R23 ;  /* 0x000000ffff047224 */ /* 0x000fe200078e0017 */
[----:B------:R-:W4:Y:S04]  /*1fda0*/  LDL.LU R26, [R1+0xa88] ;  /* 0x000a8800011a7983 */ /* 0x000f280000300800 */
[----:B------:R-:W4:Y:S04]  /*1fdb0*/  LDL.LU R23, [R1+0xa8c] ;  /* 0x000a8c0001177983 */ /* 0x000f280000300800 */
[----:B------:R1:W-:Y:S01]  /*1fdc0*/  LDGSTS.E [R3+0x1400], desc[UR10][R4.64], P1 ;  /* 0x0140000004037fae */ /* 0x0003e2000892184a */
[----:B---3--:R-:W-:-:S04]  /*1fdd0*/  IADD3 R19, P0, R19, UR15, RZ ;  /* 0x0000000f13137c10 */ /* 0x008fc8000ff1e0ff */
[----:B--2---:R-:W-:Y:S02]  /*1fde0*/  IADD3.X R22, R22, UR8, RZ, P0, !PT ;  /* 0x0000000816167c10 */ /* 0x004fe400087fe4ff */
[----:B------:R-:W-:Y:S01]  /*1fdf0*/  IADD3 R15, P2, R15, UR15, RZ ;  /* 0x0000000f0f0f7c10 */ /* 0x000fe2000ff5e0ff */
[----:B------:R-:W-:Y:S01]  /*1fe00*/  STL [R1+0xa04], R19 ;  /* 0x000a041301007387 */ /* 0x000fe20000100800 */
[----:B-1----:R-:W-:Y:S02]  /*1fe10*/  IMAD.MOV.U32 R4, RZ, RZ, R19 ;  /* 0x000000ffff047224 */ /* 0x002fe400078e0013 */
[----:B------:R-:W-:Y:S01]  /*1fe20*/  IADD3.X R18, R18, UR8, RZ, P2, !PT ;  /* 0x0000000812127c10 */ /* 0x000fe200097fe4ff */
[----:B------:R1:W-:Y:S01]  /*1fe30*/  STL [R1+0xa00], R22 ;  /* 0x000a001601007387 */ /* 0x0003e20000100800 */
[----:B------:R-:W-:-:S03]  /*1fe40*/  MOV R5, R22 ;  /* 0x0000001600057202 */ /* 0x000fc60000000f00 */
[----:B------:R-:W-:Y:S04]  /*1fe50*/  STL [R1+0xa0c], R15 ;  /* 0x000a0c0f01007387 */ /* 0x000fe80000100800 */
[----:B------:R2:W-:Y:S04]  /*1fe60*/  STL [R1+0xa08], R18 ;  /* 0x000a081201007387 */ /* 0x0005e80000100800 */
[----:B-1----:R-:W3:Y:S04]  /*1fe70*/  LDL.LU R22, [R1+0xa90] ;  /* 0x000a900001167983 */ /* 0x002ee80000300800 */
[----:B------:R1:W-:Y:S04]  /*1fe80*/  LDGSTS.E [R3+0x1500], desc[UR10][R4.64], P1 ;  /* 0x0150000004037fae */ /* 0x0003e8000892184a */
[----:B------:R-:W3:Y:S01]  /*1fe90*/  LDL.LU R19, [R1+0xa94] ;  /* 0x000a940001137983 */ /* 0x000ee20000300800 */
[----:B------:R-:W-:Y:S01]  /*1fea0*/  ISETP.GT.AND P0, PT, R2, 0x9, PT ;  /* 0x000000090200780c */ /* 0x000fe20003f04270 */
[----:B-1----:R-:W-:-:S02]  /*1feb0*/  IMAD.MOV.U32 R5, RZ, RZ, R18 ;  /* 0x000000ffff057224 */ /* 0x002fc400078e0012 */
[----:B------:R-:W-:Y:S01]  /*1fec0*/  IMAD.MOV.U32 R4, RZ, RZ, R15 ;  /* 0x000000ffff047224 */ /* 0x000fe200078e000f */
[----:B--2---:R-:W2:Y:S04]  /*1fed0*/  LDL.LU R18, [R1+0xaf8] ;  /* 0x000af80001127983 */ /* 0x004ea80000300800 */
[----:B------:R-:W2:Y:S01]  /*1fee0*/  LDL.LU R15, [R1+0xafc] ;  /* 0x000afc00010f7983 */ /* 0x000ea20000300800 */
[----:B----4-:R-:W-:-:S03]  /*1fef0*/  IADD3 R31, P2, R31, UR15, RZ ;  /* 0x0000000f1f1f7c10 */ /* 0x010fc6000ff5e0ff */
[----:B------:R1:W-:Y:S01]  /*1ff00*/  LDGSTS.E [R3+0x1600], desc[UR10][R4.64], P1 ;  /* 0x0160000004037fae */ /* 0x0003e2000892184a */
[----:B------:R-:W-:Y:S02]  /*1ff10*/  IADD3.X R34, R34, UR8, RZ, P2, !PT ;  /* 0x0000000822227c10 */ /* 0x000fe400097fe4ff */
[----:B------:R-:W-:Y:S02]  /*1ff20*/  IADD3 R12, P3, R12, UR15, RZ ;  /* 0x0000000f0c0c7c10 */ /* 0x000fe4000ff7e0ff */
[----:B-1----:R-:W-:-:S04]  /*1ff30*/  SEL R4, RZ, 0x4, !P0 ;  /* 0x00000004ff047807 */ /* 0x002fc80004000000 */
[----:B------:R-:W-:Y:S02]  /*1ff40*/  SEL R4, R4, RZ, !P5 ;  /* 0x000000ff04047207 */ /* 0x000fe40006800000 */
[----:B------:R-:W-:Y:S02]  /*1ff50*/  IADD3.X R14, R14, UR8, RZ, P3, !PT ;  /* 0x000000080e0e7c10 */ /* 0x000fe40009ffe4ff */
[----:B------:R-:W-:Y:S01]  /*1ff60*/  ISETP.NE.U32.AND P0, PT, R4, RZ, PT ;  /* 0x000000ff0400720c */ /* 0x000fe20003f05070 */
[----:B------:R-:W-:Y:S01]  /*1ff70*/  IMAD.MOV.U32 R4, RZ, RZ, R31 ;  /* 0x000000ffff047224 */ /* 0x000fe200078e001f */
[----:B------:R-:W-:Y:S01]  /*1ff80*/  MOV R5, R34 ;  /* 0x0000002200057202 */ /* 0x000fe20000000f00 */
[----:B------:R-:W-:Y:S04]  /*1ff90*/  STL [R1+0xa14], R31 ;  /* 0x000a141f01007387 */ /* 0x000fe80000100800 */
[----:B------:R1:W-:Y:S04]  /*1ffa0*/  STL [R1+0xa10], R34 ;  /* 0x000a102201007387 */ /* 0x0003e80000100800 */
[----:B------:R-:W-:Y:S04]  /*1ffb0*/  STL [R1+0xa7c], R12 ;  /* 0x000a7c0c01007387 */ /* 0x000fe80000100800 */
[----:B------:R4:W-:Y:S04]  /*1ffc0*/  STL [R1+0xa78], R14 ;  /* 0x000a780e01007387 */ /* 0x0009e80000100800 */
[----:B------:R4:W-:Y:S04]  /*1ffd0*/  LDGSTS.E [R3+0x1700], desc[UR10][R4.64], P1 ;  /* 0x0170000004037fae */ /* 0x0009e8000892184a */
[----:B-1----:R-:W2:Y:S04]  /*1ffe0*/  LDL.LU R34, [R1+0xb00] ;  /* 0x000b000001227983 */ /* 0x002ea80000300800 */
[----:B------:R-:W2:Y:S01]  /*1fff0*/  LDL.LU R31, [R1+0xb04] ;  /* 0x000b0400011f7983 */ /* 0x000ea20000300800 */
[----:B----4-:R-:W-:-:S02]  /*20000*/  IMAD.MOV.U32 R5, RZ, RZ, R14 ;  /* 0x000000ffff057224 */ /* 0x010fc400078e000e */
[----:B------:R-:W-:Y:S01]  /*20010*/  IMAD.MOV.U32 R4, RZ, RZ, R12 ;  /* 0x000000ffff047224 */ /* 0x000fe200078e000c */
[----:B------:R-:W4:Y:S04]  /*20020*/  LDL.LU R14, [R1+0xb08] ;  /* 0x000b0800010e7983 */ /* 0x000f280000300800 */
[----:B------:R-:W4:Y:S01]  /*20030*/  LDL.LU R12, [R1+0xb0c] ;  /* 0x000b0c00010c7983 */ /* 0x000f220000300800 */
[----:B------:R-:W-:-:S03]  /*20040*/  IADD3 R27, P1, R27, UR15, RZ ;  /* 0x0000000f1b1b7c10 */ /* 0x000fc6000ff3e0ff */
[----:B------:R1:W-:Y:S01]  /*20050*/  LDGSTS.E [R3+0x2400], desc[UR10][R4.64], P0 ;  /* 0x0240000004037fae */ /* 0x0003e2000812184a */
[----:B------:R-:W-:Y:S02]  /*20060*/  IADD3.X R30, R30, UR8, RZ, P1, !PT ;  /* 0x000000081e1e7c10 */ /* 0x000fe40008ffe4ff */
[----:B------:R-:W-:-:S04]  /*20070*/  IADD3 R23, P2, R23, UR15, RZ ;  /* 0x0000000f17177c10 */ /* 0x000fc8000ff5e0ff */
[----:B------:R-:W-:Y:S01]  /*20080*/  IADD3.X R26, R26, UR8, RZ, P2, !PT ;  /* 0x000000081a1a7c10 */ /* 0x000fe200097fe4ff */
[----:B-1----:R-:W-:Y:S01]  /*20090*/  IMAD.MOV.U32 R4, RZ, RZ, R27 ;  /* 0x000000ffff047224 */ /* 0x002fe200078e001b */
[----:B------:R-:W-:Y:S01]  /*200a0*/  MOV R5, R30 ;  /* 0x0000001e00057202 */ /* 0x000fe20000000f00 */
[----:B------:R-:W-:Y:S01]  /*200b0*/  STL [R1+0xa84], R27 ;  /* 0x000a841b01007387 */ /* 0x000fe20000100800 */
[----:B------:R-:W-:-:S03]  /*200c0*/  ISETP.GT.AND P1, PT, R2, 0xd, PT ;  /* 0x0000000d0200780c */ /* 0x000fc60003f24270 */
[----:B------:R1:W-:Y:S04]  /*200d0*/  LDGSTS.E [R3+0x2500], desc[UR10][R4.64], P0 ;  /* 0x0250000004037fae */ /* 0x0003e8000812184a */
[----:B------:R1:W-:Y:S04]  /*200e0*/  STL [R1+0xa80], R30 ;  /* 0x000a801e01007387 */ /* 0x0003e80000100800 */
[----:B------:R-:W-:Y:S01]  /*200f0*/  STL [R1+0xa8c], R23 ;  /* 0x000a8c1701007387 */ /* 0x000fe20000100800 */
[----:B-1----:R-:W-:Y:S02]  /*20100*/  IMAD.MOV.U32 R4, RZ, RZ, R23 ;  /* 0x000000ffff047224 */ /* 0x002fe400078e0017 */
[----:B------:R-:W-:Y:S01]  /*20110*/  IMAD.MOV.U32 R5, RZ, RZ, R26 ;  /* 0x000000ffff057224 */ /* 0x000fe200078e001a */
[----:B------:R1:W-:Y:S04]  /*20120*/  STL [R1+0xa88], R26 ;  /* 0x000a881a01007387 */ /* 0x0003e80000100800 */
[----:B------:R1:W-:Y:S04]  /*20130*/  LDGSTS.E [R3+0x2600], desc[UR10][R4.64], P0 ;  /* 0x0260000004037fae */ /* 0x0003e8000812184a */
[----:B------:R-:W4:Y:S04]  /*20140*/  LDL.LU R30, [R1+0xb10] ;  /* 0x000b1000011e7983 */ /* 0x000f280000300800 */
[----:B------:R-:W4:Y:S01]  /*20150*/  LDL.LU R27, [R1+0xb14] ;  /* 0x000b1400011b7983 */ /* 0x000f220000300800 */
[----:B-1----:R-:W-:-:S03]  /*20160*/  SEL R4, RZ, 0x4, !P1 ;  /* 0x00000004ff047807 */ /* 0x002fc60004800000 */
[----:B------:R-:W4:Y:S01]  /*20170*/  LDL.LU R26, [R1+0xb78] ;  /* 0x000b7800011a7983 */ /* 0x000f220000300800 */
[----:B------:R-:W-:-:S03]  /*20180*/  SEL R4, R4, RZ, !P5 ;  /* 0x000000ff04047207 */ /* 0x000fc60006800000 */
[----:B------:R-:W4:Y:S01]  /*20190*/  LDL.LU R23, [R1+0xb7c] ;  /* 0x000b7c0001177983 */ /* 0x000f220000300800 */
[----:B------:R-:W-:Y:S02]  /*201a0*/  ISETP.NE.U32.AND P1, PT, R4, RZ, PT ;  /* 0x000000ff0400720c */ /* 0x000fe40003f25070 */
[----:B---3--:R-:W-:-:S04]  /*201b0*/  IADD3 R19, P2, R19, UR15, RZ ;  /* 0x0000000f13137c10 */ /* 0x008fc8000ff5e0ff */
[----:B------:R-:W-:Y:S01]  /*201c0*/  IADD3.X R22, R22, UR8, RZ, P2, !PT ;  /* 0x0000000816167c10 */ /* 0x000fe200097fe4ff */
[----:B------:R-:W-:Y:S01]  /*201d0*/  IMAD.MOV.U32 R4, RZ, RZ, R19 ;  /* 0x000000ffff047224 */ /* 0x000fe200078e0013 */
[----:B------:R-:W-:Y:S02]  /*201e0*/  STL [R1+0xa94], R19 ;  /* 0x000a941301007387 */ /* 0x000fe40000100800 */
[----:B------:R-:W-:Y:S02]  /*201f0*/  MOV R5, R22 ;  /* 0x0000001600057202 */ /* 0x000fe40000000f00 */
[----:B--2---:R-:W-:Y:S01]  /*20200*/  IADD3 R15, P3, R15, UR15, RZ ;  /* 0x0000000f0f0f7c10 */ /* 0x004fe2000ff7e0ff */
[----:B------:R1:W-:Y:S03]  /*20210*/  STL [R1+0xa90], R22 ;  /* 0x000a901601007387 */ /* 0x0003e60000100800 */
[----:B------:R-:W-:Y:S01]  /*20220*/  IADD3.X R18, R18, UR8, RZ, P3, !PT ;  /* 0x0000000812127c10 */ /* 0x000fe20009ffe4ff */
[----:B------:R-:W-:Y:S04]  /*20230*/  STL [R1+0xafc], R15 ;  /* 0x000afc0f01007387 */ /* 0x000fe80000100800 */
[----:B------:R2:W-:Y:S04]  /*20240*/  STL [R1+0xaf8], R18 ;  /* 0x000af81201007387 */ /* 0x0005e80000100800 */
[----:B------:R3:W-:Y:S04]  /*20250*/  LDGSTS.E [R3+0x2700], desc[UR10][R4.64], P0 ;  /* 0x0270000004037fae */ /* 0x0007e8000812184a */
[----:B-1----:R-:W4:Y:S04]  /*20260*/  LDL.LU R22, [R1+0xb80] ;  /* 0x000b800001167983 */ /* 0x002f280000300800 */
[----:B------:R-:W4:Y:S01]  /*20270*/  LDL.LU R19, [R1+0xb84] ;  /* 0x000b840001137983 */ /* 0x000f220000300800 */
[----:B---3--:R-:W-:-:S02]  /*20280*/  IMAD.MOV.U32 R5, RZ, RZ, R18 ;  /* 0x000000ffff057224 */ /* 0x008fc400078e0012 */
[----:B------:R-:W-:Y:S01]  /*20290*/  IMAD.MOV.U32 R4, RZ, RZ, R15 ;  /* 0x000000ffff047224 */ /* 0x000fe200078e000f */
[----:B--2---:R-:W2:Y:S04]  /*202a0*/  LDL.LU R18, [R1+0xb88] ;  /* 0x000b880001127983 */ /* 0x004ea80000300800 */
[----:B------:R-:W3:Y:S04]  /*202b0*/  LDL.LU R15, [R1+0xb8c] ;  /* 0x000b8c00010f7983 */ /* 0x000ee80000300800 */
[----:B------:R1:W-:Y:S01]  /*202c0*/  LDGSTS.E [R3+0x3400], desc[UR10][R4.64], P1 ;  /* 0x0340000004037fae */ /* 0x0003e2000892184a */
[----:B------:R-:W-:-:S04]  /*202d0*/  IADD3 R31, P0, R31, UR15, RZ ;  /* 0x0000000f1f1f7c10 */ /* 0x000fc8000ff1e0ff */
[----:B------:R-:W-:Y:S01]  /*202e0*/  IADD3.X R34, R34, UR8, RZ, P0, !PT ;  /* 0x0000000822227c10 */ /* 0x000fe200087fe4ff */
[----:B------:R-:W-:Y:S01]  /*202f0*/  STL [R1+0xb04], R31 ;  /* 0x000b041f01007387 */ /* 0x000fe20000100800 */
[----:B----4-:R-:W-:-:S03]  /*20300*/  IADD3 R12, P2, R12, UR15, RZ ;  /* 0x0000000f0c0c7c10 */ /* 0x010fc6000ff5e0ff */
[----:B------:R4:W-:Y:S01]  /*20310*/  STL [R1+0xb00], R34 ;  /* 0x000b002201007387 */ /* 0x0009e20000100800 */
[----:B------:R-:W-:Y:S01]  /*20320*/  IADD3.X R14, R14, UR8, RZ, P2, !PT ;  /* 0x000000080e0e7c10 */ /* 0x000fe200097fe4ff */
[----:B-1----:R-:W-:Y:S01]  /*20330*/  IMAD.MOV.U32 R4, RZ, RZ, R31 ;  /* 0x000000ffff047224 */ /* 0x002fe200078e001f */
[----:B------:R-:W-:Y:S01]  /*20340*/  MOV R5, R34 ;  /* 0x0000002200057202 */ /* 0x000fe20000000f00 */
[----:B------:R-:W-:Y:S04]  /*20350*/  STL [R1+0xb0c], R12 ;  /* 0x000b0c0c01007387 */ /* 0x000fe80000100800 */
[----:B------:R1:W-:Y:S04]  /*20360*/  STL [R1+0xb08], R14 ;  /* 0x000b080e01007387 */ /* 0x0003e80000100800 */
[----:B----4-:R-:W4:Y:S04]  /*20370*/  LDL.LU R34, [R1+0xb90] ;  /* 0x000b900001227983 */ /* 0x010f280000300800 */
[----:B------:R-:W4:Y:S04]  /*20380*/  LDL.LU R31, [R1+0xb94] ;  /* 0x000b9400011f7983 */ /* 0x000f280000300800 */
[----:B------:R1:W-:Y:S02]  /*20390*/  LDGSTS.E [R3+0x3500], desc[UR10][R4.64], P1 ;  /* 0x0350000004037fae */ /* 0x0003e4000892184a */
[----:B-1----:R-:W-:-:S02]  /*203a0*/  IMAD.MOV.U32 R5, RZ, RZ, R14 ;  /* 0x000000ffff057224 */ /* 0x002fc400078e000e */
[----:B------:R-:W-:Y:S01]  /*203b0*/  IMAD.MOV.U32 R4, RZ, RZ, R12 ;  /* 0x000000ffff047224 */ /* 0x000fe200078e000c */
[----:B------:R-:W4:Y:S04]  /*203c0*/  LDL.LU R14, [R1+0xbf8] ;  /* 0x000bf800010e7983 */ /* 0x000f280000300800 */
[----:B------:R-:W4:Y:S01]  /*203d0*/  LDL.LU R12, [R1+0xbfc] ;  /* 0x000bfc00010c7983 */ /* 0x000f220000300800 */
[----:B------:R-:W-:-:S03]  /*203e0*/  ISETP.GT.AND P0, PT, R2, 0x11, PT ;  /* 0x000000110200780c */ /* 0x000fc60003f04270 */
[----:B------:R1:W-:Y:S01]  /*203f0*/  LDGSTS.E [R3+0x3600], desc[UR10][R4.64], P1 ;  /* 0x0360000004037fae */ /* 0x0003e2000892184a */
[----:B------:R-:W-:-:S04]  /*20400*/  IADD3 R27, P2, R27, UR15, RZ ;  /* 0x0000000f1b1b7c10 */ /* 0x000fc8000ff5e0ff */
[----:B------:R-:W-:Y:S02]  /*20410*/  IADD3.X R30, R30, UR8, RZ, P2, !PT ;  /* 0x000000081e1e7c10 */ /* 0x000fe400097fe4ff */
[----:B-1----:R-:W-:-:S04]  /*20420*/  SEL R4, RZ, 0x4, !P0 ;  /* 0x00000004ff047807 */ /* 0x002fc80004000000 */
[----:B------:R-:W-:Y:S02]  /*20430*/  SEL R4, R4, RZ, !P5 ;  /* 0x000000ff04047207 */ /* 0x000fe40006800000 */
[----:B------:R-:W-:Y:S02]  /*20440*/  IADD3 R23, P3, R23, UR15, RZ ;  /* 0x0000000f17177c10 */ /* 0x000fe4000ff7e0ff */
[----:B------:R-:W-:Y:S01]  /*20450*/  ISETP.NE.U32.AND P0, PT, R4, RZ, PT ;  /* 0x000000ff0400720c */ /* 0x000fe20003f05070 */
[----:B------:R-:W-:Y:S01]  /*20460*/  IMAD.MOV.U32 R4, RZ, RZ, R27 ;  /* 0x000000ffff047224 */ /* 0x000fe200078e001b */
[----:B------:R-:W-:Y:S02]  /*20470*/  MOV R5, R30 ;  /* 0x0000001e00057202 */ /* 0x000fe40000000f00 */
[----:B------:R-:W-:Y:S01]  /*20480*/  IADD3.X R26, R26, UR8, RZ, P3, !PT ;  /* 0x000000081a1a7c10 */ /* 0x000fe20009ffe4ff */
[----:B------:R-:W-:Y:S04]  /*20490*/  STL [R1+0xb14], R27 ;  /* 0x000b141b01007387 */ /* 0x000fe80000100800 */
[----:B------:R1:W-:Y:S04]  /*204a0*/  LDGSTS.E [R3+0x3700], desc[UR10][R4.64], P1 ;  /* 0x0370000004037fae */ /* 0x0003e8000892184a */
[----:B------:R1:W-:Y:S04]  /*204b0*/  STL [R1+0xb10], R30 ;  /* 0x000b101e01007387 */ /* 0x0003e80000100800 */
[----:B------:R-:W-:Y:S04]  /*204c0*/  STL [R1+0xb7c], R23 ;  /* 0x000b7c1701007387 */ /* 0x000fe80000100800 */
[----:B------:R1:W-:Y:S02]  /*204d0*/  STL [R1+0xb78], R26 ;  /* 0x000b781a01007387 */ /* 0x0003e40000100800 */
[----:B-1----:R-:W-:-:S02]  /*204e0*/  IMAD.MOV.U32 R4, RZ, RZ, R23 ;  /* 0x000000ffff047224 */ /* 0x002fc400078e0017 */
[----:B------:R-:W-:Y:S01]  /*204f0*/  IMAD.MOV.U32 R5, RZ, RZ, R26 ;  /* 0x000000ffff057224 */ /* 0x000fe200078e001a */
[----:B------:R-:W4:Y:S04]  /*20500*/  LDL.LU R30, [R1+0xc00] ;  /* 0x000c0000011e7983 */ /* 0x000f280000300800 */
[----:B------:R-:W4:Y:S04]  /*20510*/  LDL.LU R27, [R1+0xc04] ;  /* 0x000c0400011b7983 */ /* 0x000f280000300800 */
[----:B------:R-:W4:Y:S04]  /*20520*/  LDL.LU R26, [R1+0xc08] ;  /* 0x000c0800011a7983 */ /* 0x000f280000300800 */
[----:B------:R-:W4:Y:S04]  /*20530*/  LDL.LU R23, [R1+0xc0c] ;  /* 0x000c0c0001177983 */ /* 0x000f280000300800 */
[----:B------:R1:W-:Y:S01]  /*20540*/  LDGSTS.E [R3+0x4400], desc[UR10][R4.64], P0 ;  /* 0x0440000004037fae */ /* 0x0003e2000812184a */
[----:B------:R-:W-:-:S04]  /*20550*/  IADD3 R19, P1, R19, UR15, RZ ;  /* 0x0000000f13137c10 */ /* 0x000fc8000ff3e0ff */
[----:B------:R-:W-:Y:S01]  /*20560*/  IADD3.X R22, R22, UR8, RZ, P1, !PT ;  /* 0x0000000816167c10 */ /* 0x000fe20008ffe4ff */
[----:B------:R-:W-:Y:S01]  /*20570*/  STL [R1+0xb84], R19 ;  /* 0x000b841301007387 */ /* 0x000fe20000100800 */
[----:B---3--:R-:W-:Y:S01]  /*20580*/  IADD3 R15, P2, R15, UR15, RZ ;  /* 0x0000000f0f0f7c10 */ /* 0x008fe2000ff5e0ff */
[----:B-1----:R-:W-:Y:S01]  /*20590*/  IMAD.MOV.U32 R4, RZ, RZ, R19 ;  /* 0x000000ffff047224 */ /* 0x002fe200078e0013 */
[----:B------:R-:W-:Y:S02]  /*205a0*/  MOV R5, R22 ;  /* 0x0000001600057202 */ /* 0x000fe40000000f00 */
[----:B--2---:R-:W-:Y:S01]  /*205b0*/  IADD3.X R18, R18, UR8, RZ, P2, !PT ;  /* 0x0000000812127c10 */ /* 0x004fe200097fe4ff */
[----:B------:R1:W-:Y:S04]  /*205c0*/  STL [R1+0xb80], R22 ;  /* 0x000b801601007387 */ /* 0x0003e80000100800 */
        /* <DEDUP_REMOVED lines=9> */
[----:B------:R-:W2:Y:S04]  /*20660*/  LDL.LU R15, [R1+0xc7c] ;  /* 0x000c7c00010f7983 */ /* 0x000ea80000300800 */
[----:B------:R1:W-:Y:S01]  /*20670*/  LDGSTS.E [R3+0x4600], desc[UR10][R4.64], P0 ;  /* 0x0460000004037fae */ /* 0x0003e2000812184a */
[----:B----4-:R-:W-:-:S02]  /*20680*/  IADD3 R31, P2, R31, UR15, RZ ;  /* 0x0000000f1f1f7c10 */ /* 0x010fc4000ff5e0ff */
[----:B-1----:R-:W-:Y:S02]  /*20690*/  SEL R4, RZ, 0x4, !P1 ;  /* 0x00000004ff047807 */ /* 0x002fe40004800000 */
[----:B------:R-:W-:Y:S02]  /*206a0*/  IADD3.X R34, R34, UR8, RZ, P2, !PT ;  /* 0x0000000822227c10 */ /* 0x000fe400097fe4ff */
[----:B------:R-:W-:Y:S02]  /*206b0*/  SEL R4, R4, RZ, !P5 ;  /* 0x000000ff04047207 */ /* 0x000fe40006800000 */
[----:B------:R-:W-:Y:S02]  /*206c0*/  MOV R5, R34 ;  /* 0x0000002200057202 */ /* 0x000fe40000000f00 */
[----:B------:R-:W-:Y:S01]  /*206d0*/  ISETP.NE.U32.AND P1, PT, R4, RZ, PT ;  /* 0x000000ff0400720c */ /* 0x000fe20003f25070 */
[----:B------:R-:W-:Y:S01]  /*206e0*/  IMAD.MOV.U32 R4, RZ, RZ, R31 ;  /* 0x000000ffff047224 */ /* 0x000fe200078e001f */
[----:B------:R-:W-:Y:S01]  /*206f0*/  STL [R1+0xb94], R31 ;  /* 0x000b941f01007387 */ /* 0x000fe20000100800 */
[----:B------:R-:W-:-:S03]  /*20700*/  IADD3 R12, P3, R12, UR15, RZ ;  /* 0x0000000f0c0c7c10 */ /* 0x000fc6000ff7e0ff */
[----:B------:R-:W-:Y:S01]  /*20710*/  STL [R1+0xb90], R34 ;  /* 0x000b902201007387 */ /* 0x000fe20000100800 */
[----:B------:R-:W-:-:S03]  /*20720*/  IADD3.X R14, R14, UR8, RZ, P3, !PT ;  /* 0x000000080e0e7c10 */ /* 0x000fc60009ffe4ff */
[----:B------:R-:W-:Y:S04]  /*20730*/  STL [R1+0xbfc], R12 ;  /* 0x000bfc0c01007387 */ /* 0x000fe80000100800 */
[----:B------:R1:W-:Y:S04]  /*20740*/  LDGSTS.E [R3+0x4700], desc[UR10][R4.64], P0 ;  /* 0x0470000004037fae */ /* 0x0003e8000812184a */
[----:B------:R4:W-:Y:S01]  /*20750*/  STL [R1+0xbf8], R14 ;  /* 0x000bf80e01007387 */ /* 0x0009e20000100800 */
[----:B-1----:R-:W-:Y:S02]  /*20760*/  IMAD.MOV.U32 R5, RZ, RZ, R14 ;  /* 0x000000ffff057224 */ /* 0x002fe400078e000e */
[----:B------:R-:W-:Y:S01]  /*20770*/  IMAD.MOV.U32 R4, RZ, RZ, R12 ;  /* 0x000000ffff047224 */ /* 0x000fe200078e000c */
[----:B----4-:R-:W4:Y:S04]  /*20780*/  LDL.LU R14, [R1+0xc80] ;  /* 0x000c8000010e7983 */ /* 0x010f280000300800 */
[----:B------:R-:W4:Y:S04]  /*20790*/  LDL.LU R12, [R1+0xc84] ;  /* 0x000c8400010c7983 */ /* 0x000f280000300800 */
[----:B------:R-:W4:Y:S04]  /*207a0*/  LDL.LU R34, [R1+0xc88] ;  /* 0x000c880001227983 */ /* 0x000f280000300800 */
[----:B------:R-:W4:Y:S04]  /*207b0*/  LDL.LU R31, [R1+0xc8c] ;  /* 0x000c8c00011f7983 */ /* 0x000f280000300800 */
[----:B------:R1:W-:Y:S01]  /*207c0*/  LDGSTS.E [R3+0x5400], desc[UR10][R4.64], P1 ;  /* 0x0540000004037fae */ /* 0x0003e2000892184a */
[----:B------:R-:W-:-:S04]  /*207d0*/  IADD3 R27, P0, R27, UR15, RZ ;  /* 0x0000000f1b1b7c10 */ /* 0x000fc8000ff1e0ff */
[----:B------:R-:W-:Y:S02]  /*207e0*/  IADD3.X R30, R30, UR8, RZ, P0, !PT ;  /* 0x000000081e1e7c10 */ /* 0x000fe400087fe4ff */
[----:B------:R-:W-:Y:S01]  /*207f0*/  IADD3 R23, P2, R23, UR15, RZ ;  /* 0x0000000f17177c10 */ /* 0x000fe2000ff5e0ff */
[----:B-1----:R-:W-:Y:S01]  /*20800*/  IMAD.MOV.U32 R4, RZ, RZ, R27 ;  /* 0x000000ffff047224 */ /* 0x002fe200078e001b */
[----:B------:R-:W-:Y:S02]  /*20810*/  MOV R5, R30 ;  /* 0x0000001e00057202 */ /* 0x000fe40000000f00 */
[----:B------:R-:W-:Y:S01]  /*20820*/  IADD3.X R26, R26, UR8, RZ, P2, !PT ;  /* 0x000000081a1a7c10 */ /* 0x000fe200097fe4ff */
        /* <DEDUP_REMOVED lines=8> */
[----:B------:R1:W-:Y:S02]  /*208b0*/  LDGSTS.E [R3+0x5600], desc[UR10][R4.64], P1 ;  /* 0x0560000004037fae */ /* 0x0003e4000892184a */
[----:B-1----:R-:W-:-:S04]  /*208c0*/  SEL R4, RZ, 0x4, !P0 ;  /* 0x00000004ff047807 */ /* 0x002fc80004000000 */
[----:B------:R-:W-:-:S04]  /*208d0*/  SEL R4, R4, RZ, !P5 ;  /* 0x000000ff04047207 */ /* 0x000fc80006800000 */
[----:B------:R-:W-:Y:S02]  /*208e0*/  ISETP.NE.U32.AND P0, PT, R4, RZ, PT ;  /* 0x000000ff0400720c */ /* 0x000fe40003f05070 */
[----:B---3--:R-:W-:-:S04]  /*208f0*/  IADD3 R19, P2, R19, UR15, RZ ;  /* 0x0000000f13137c10 */ /* 0x008fc8000ff5e0ff */
[----:B------:R-:W-:Y:S01]  /*20900*/  IADD3.X R22, R22, UR8, RZ, P2, !PT ;  /* 0x0000000816167c10 */ /* 0x000fe200097fe4ff */
[----:B------:R-:W-:Y:S04]  /*20910*/  STL [R1+0xc14], R19 ;  /* 0x000c141301007387 */ /* 0x000fe80000100800 */
[----:B------:R1:W-:Y:S01]  /*20920*/  STL [R1+0xc10], R22 ;  /* 0x000c101601007387 */ /* 0x0003e20000100800 */
[----:B--2---:R-:W-:-:S04]  /*20930*/  IADD3 R15, P3, R15, UR15, RZ ;  /* 0x0000000f0f0f7c10 */ /* 0x004fc8000ff7e0ff */
[----:B------:R-:W-:Y:S01]  /*20940*/  IADD3.X R18, R18, UR8, RZ, P3, !PT ;  /* 0x0000000812127c10 */ /* 0x000fe20009ffe4ff */
[----:B------:R-:W-:Y:S04]  /*20950*/  STL [R1+0xc7c], R15 ;  /* 0x000c7c0f01007387 */ /* 0x000fe80000100800 */
[----:B------:R-:W2:Y:S04]  /*20960*/  LDL.LU R30, [R1+0xc90] ;  /* 0x000c9000011e7983 */ /* 0x000ea80000300800 */
[----:B------:R3:W-:Y:S04]  /*20970*/  STL [R1+0xc78], R18 ;  /* 0x000c781201007387 */ /* 0x0007e80000100800 */
[----:B------:R-:W2:Y:S01]  /*20980*/  LDL.LU R27, [R1+0xc94] ;  /* 0x000c9400011b7983 */ /* 0x000ea20000300800 */
[----:B------:R-:W-:Y:S01]  /*20990*/  IMAD.MOV.U32 R4, RZ, RZ, R19 ;  /* 0x000000ffff047224 */ /* 0x000fe200078e0013 */
[----:B------:R-:W-:-:S02]  /*209a0*/  MOV R5, R22 ;  /* 0x0000001600057202 */ /* 0x000fc40000000f00 */
[----:B------:R-:W2:Y:S04]  /*209b0*/  LDL.LU R26, [R1+0xcf8] ;  /* 0x000cf800011a7983 */ /* 0x000ea80000300800 */
[----:B------:R3:W-:Y:S04]  /*209c0*/  LDGSTS.E [R3+0x5700], desc[UR10][R4.64], P1 ;  /* 0x0570000004037fae */ /* 0x0007e8000892184a */
[----:B------:R-:W2:Y:S04]  /*209d0*/  LDL.LU R23, [R1+0xcfc] ;  /* 0x000cfc0001177983 */ /* 0x000ea80000300800 */
[----:B-1----:R-:W2:Y:S04]  /*209e0*/  LDL.LU R22, [R1+0xd00] ;  /* 0x000d000001167983 */ /* 0x002ea80000300800 */
[----:B------:R-:W2:Y:S01]  /*209f0*/  LDL.LU R19, [R1+0xd04] ;  /* 0x000d040001137983 */ /* 0x000ea20000300800 */
[----:B---3--:R-:W-:-:S02]  /*20a00*/  IMAD.MOV.U32 R5, RZ, RZ, R18 ;  /* 0x000000ffff057224 */ /* 0x008fc400078e0012 */
[----:B------:R-:W-:-:S05]  /*20a10*/  IMAD.MOV.U32 R4, RZ, RZ, R15 ;  /* 0x000000ffff047224 */ /* 0x000fca00078e000f */
[----:B------:R1:W-:Y:S01]  /*20a20*/  LDGSTS.E [R3+0x6400], desc[UR10][R4.64], P0 ;  /* 0x0640000004037fae */ /* 0x0003e2000812184a */
[----:B----4-:R-:W-:-:S04]  /*20a30*/  IADD3 R12, P1, R12, UR15, RZ ;  /* 0x0000000f0c0c7c10 */ /* 0x010fc8000ff3e0ff */
[----:B------:R-:W-:Y:S02]  /*20a40*/  IADD3.X R14, R14, UR8, RZ, P1, !PT ;  /* 0x000000080e0e7c10 */ /* 0x000fe40008ffe4ff */
[----:B------:R-:W-:Y:S01]  /*20a50*/  IADD3 R31, P2, R31, UR15, RZ ;  /* 0x0000000f1f1f7c10 */ /* 0x000fe2000ff5e0ff */
[----:B------:R-:W-:Y:S03]  /*20a60*/  STL [R1+0xc84], R12 ;  /* 0x000c840c01007387 */ /* 0x000fe60000100800 */
[----:B------:R-:W-:Y:S01]  /*20a70*/  IADD3.X R34, R34, UR8, RZ, P2, !PT ;  /* 0x0000000822227c10 */ /* 0x000fe200097fe4ff */
[----:B------:R3:W-:Y:S04]  /*20a80*/  STL [R1+0xc80], R14 ;  /* 0x000c800e01007387 */ /* 0x0007e80000100800 */
[----:B------:R-:W-:Y:S04]  /*20a90*/  STL [R1+0xc8c], R31 ;  /* 0x000c8c1f01007387 */ /* 0x000fe80000100800 */
[----:B------:R-:W4:Y:S04]  /*20aa0*/  LDL.LU R18, [R1+0xd08] ;  /* 0x000d080001127983 */ /* 0x000f280000300800 */
[----:B------:R-:W-:Y:S04]  /*20ab0*/  STL [R1+0xc88], R34 ;  /* 0x000c882201007387 */ /* 0x000fe80000100800 */
[----:B------:R-:W4:Y:S01]  /*20ac0*/  LDL.LU R15, [R1+0xd0c] ;  /* 0x000d0c00010f7983 */ /* 0x000f220000300800 */
[----:B-1----:R-:W-:Y:S01]  /*20ad0*/  MOV R5, R14 ;  /* 0x0000000e00057202 */ /* 0x002fe20000000f00 */
[----:B------:R-:W-:-:S02]  /*20ae0*/  IMAD.MOV.U32 R4, RZ, RZ, R12 ;  /* 0x000000ffff047224 */ /* 0x000fc400078e000c */
[----:B---3--:R-:W3:Y:S04]  /*20af0*/  LDL.LU R14, [R1+0xd10] ;  /* 0x000d1000010e7983 */ /* 0x008ee80000300800 */
[----:B------:R-:W3:Y:S04]  /*20b00*/  LDL.LU R12, [R1+0xd14] ;  /* 0x000d1400010c7983 */ /* 0x000ee80000300800 */
[----:B------:R-:W3:Y:S04]  /*20b10*/  LDL.LU R208, [R1+0x700] ;  /* 0x0007000001d07983 */ /* 0x000ee80000300800 */
[----:B------:R-:W3:Y:S04]  /*20b20*/  LDL.LU R209, [R1+0x704] ;  /* 0x0007040001d17983 */ /* 0x000ee80000300800 */
[----:B------:R-:W3:Y:S04]  /*20b30*/  LDL.LU R210, [R1+0x708] ;  /* 0x0007080001d27983 */ /* 0x000ee80000300800 */
[----:B------:R-:W3:Y:S01]  /*20b40*/  LDL.LU R211, [R1+0x70c] ;  /* 0x00070c0001d37983 */ /* 0x000ee20000300800 */
[----:B------:R-:W-:-:S03]  /*20b50*/  ISETP.GT.AND P1, PT, R2, 0x1d, PT ;  /* 0x0000001d0200780c */ /* 0x000fc60003f24270 */
[----:B------:R1:W-:Y:S04]  /*20b60*/  LDGSTS.E [R3+0x6500], desc[UR10][R4.64], P0 ;  /* 0x0650000004037fae */ /* 0x0003e8000812184a */
[----:B------:R-:W3:Y:S04]  /*20b70*/  LDL.LU R212, [R1+0x6f0] ;  /* 0x0006f00001d47983 */ /* 0x000ee80000300800 */
[----:B------:R-:W3:Y:S01]  /*20b80*/  LDL.LU R213, [R1+0x6f4] ;  /* 0x0006f40001d57983 */ /* 0x000ee20000300800 */
[----:B-1----:R-:W-:-:S03]  /*20b90*/  IMAD.MOV.U32 R4, RZ, RZ, R31 ;  /* 0x000000ffff047224 */ /* 0x002fc600078e001f */
[----:B------:R-:W3:Y:S01]  /*20ba0*/  LDL.LU R214, [R1+0x6f8] ;  /* 0x0006f80001d67983 */ /* 0x000ee20000300800 */
[----:B------:R-:W-:-:S03]  /*20bb0*/  IMAD.MOV.U32 R5, RZ, RZ, R34 ;  /* 0x000000ffff057224 */ /* 0x000fc600078e0022 */
[----:B------:R-:W3:Y:S04]  /*20bc0*/  LDL.LU R215, [R1+0x6fc] ;  /* 0x0006fc0001d77983 */ /* 0x000ee80000300800 */
[----:B------:R1:W-:Y:S02]  /*20bd0*/  LDGSTS.E [R3+0x6600], desc[UR10][R4.64], P0 ;  /* 0x0660000004037fae */ /* 0x0003e4000812184a */
[----:B-1----:R-:W-:-:S04]  /*20be0*/  SEL R4, RZ, 0x4, !P1 ;  /* 0x00000004ff047807 */ /* 0x002fc80004800000 */
[----:B------:R-:W-:-:S04]  /*20bf0*/  SEL R4, R4, RZ, !P5 ;  /* 0x000000ff04047207 */ /* 0x000fc80006800000 */
[----:B------:R-:W-:Y:S02]  /*20c00*/  ISETP.NE.U32.AND P1, PT, R4, RZ, PT ;  /* 0x000000ff0400720c */ /* 0x000fe40003f25070 */
[----:B--2---:R-:W-:-:S04]  /*20c10*/  IADD3 R27, P2, R27, UR15, RZ ;  /* 0x0000000f1b1b7c10 */ /* 0x004fc8000ff5e0ff */
[----:B------:R-:W-:Y:S01]  /*20c20*/  IADD3.X R30, R30, UR8, RZ, P2, !PT ;  /* 0x000000081e1e7c10 */ /* 0x000fe200097fe4ff */
[----:B------:R-:W-:-:S03]  /*20c30*/  IMAD.MOV.U32 R4, RZ, RZ, R27 ;  /* 0x000000ffff047224 */ /* 0x000fc600078e001b */
[----:B------:R-:W-:-:S05]  /*20c40*/  MOV R5, R30 ;  /* 0x0000001e00057202 */ /* 0x000fca0000000f00 */
[----:B------:R1:W-:Y:S01]  /*20c50*/  LDGSTS.E [R3+0x6700], desc[UR10][R4.64], P0 ;  /* 0x0670000004037fae */ /* 0x0003e2000812184a */
[----:B------:R-:W-:-:S04]  /*20c60*/  IADD3 R23, P0, R23, UR15, RZ ;  /* 0x0000000f17177c10 */ /* 0x000fc8000ff1e0ff */
[----:B------:R-:W-:Y:S02]  /*20c70*/  IADD3.X R26, R26, UR8, RZ, P0, !PT ;  /* 0x000000081a1a7c10 */ /* 0x000fe400087fe4ff */
[----:B------:R-:W-:Y:S01]  /*20c80*/  IADD3 R19, P2, R19, UR15, RZ ;  /* 0x0000000f13137c10 */ /* 0x000fe2000ff5e0ff */
[----:B-1----:R-:W-:Y:S02]  /*20c90*/  IMAD.MOV.U32 R4, RZ, RZ, R23 ;  /* 0x000000ffff047224 */ /* 0x002fe400078e0017 */
[----:B------:R-:W-:Y:S01]  /*20ca0*/  IMAD.MOV.U32 R5, RZ, RZ, R26 ;  /* 0x000000ffff057224 */ /* 0x000fe200078e001a */
[----:B------:R-:W-:-:S04]  /*20cb0*/  IADD3.X R22, R22, UR8, RZ, P2, !PT ;  /* 0x0000000816167c10 */ /* 0x000fc800097fe4ff */
[----:B------:R1:W-:Y:S04]  /*20cc0*/  LDGSTS.E [R3+0x7400], desc[UR10][R4.64], P1 ;  /* 0x0740000004037fae */ /* 0x0003e8000892184a */
[----:B------:R-:W-:Y:S04]  /*20cd0*/  STL [R1+0xc94], R27 ;  /* 0x000c941b01007387 */ /* 0x000fe80000100800 */
[----:B------:R-:W-:Y:S01]  /*20ce0*/  STL [R1+0xc90], R30 ;  /* 0x000c901e01007387 */ /* 0x000fe20000100800 */
[----:B-1----:R-:W-:Y:S01]  /*20cf0*/  IMAD.MOV.U32 R4, RZ, RZ, R19 ;  /* 0x000000ffff047224 */ /* 0x002fe200078e0013 */
[----:B------:R-:W-:-:S02]  /*20d00*/  MOV R5, R22 ;  /* 0x0000001600057202 */ /* 0x000fc40000000f00 */
[----:B------:R-:W-:Y:S04]  /*20d10*/  STL [R1+0xcfc], R23 ;  /* 0x000cfc1701007387 */ /* 0x000fe80000100800 */
[----:B------:R1:W-:Y:S04]  /*20d20*/  LDGSTS.E [R3+0x7500], desc[UR10][R4.64], P1 ;  /* 0x0750000004037fae */ /* 0x0003e8000892184a */
[----:B------:R-:W-:Y:S04]  /*20d30*/  STL [R1+0xcf8], R26 ;  /* 0x000cf81a01007387 */ /* 0x000fe80000100800 */
[----:B------:R-:W-:Y:S01]  /*20d40*/  STL [R1+0xd04], R19 ;  /* 0x000d041301007387 */ /* 0x000fe20000100800 */
[----:B----4-:R-:W-:-:S04]  /*20d50*/  IADD3 R15, P0, R15, UR15, RZ ;  /* 0x0000000f0f0f7c10 */ /* 0x010fc8000ff1e0ff */
[----:B------:R-:W-:Y:S01]  /*20d60*/  IADD3.X R18, R18, UR8, RZ, P0, !PT ;  /* 0x0000000812127c10 */ /* 0x000fe200087fe4ff */
[----:B-1----:R-:W-:Y:S01]  /*20d70*/  IMAD.MOV.U32 R4, RZ, RZ, R15 ;  /* 0x000000ffff047224 */ /* 0x002fe200078e000f */
[----:B---3--:R-:W-:-:S03]  /*20d80*/  IADD3 R12, P2, R12, UR15, RZ ;  /* 0x0000000f0c0c7c10 */ /* 0x008fc6000ff5e0ff */
[----:B------:R-:W-:Y:S01]  /*20d90*/  IMAD.MOV.U32 R5, RZ, RZ, R18 ;  /* 0x000000ffff057224 */ /* 0x000fe200078e0012 */
[----:B------:R-:W-:Y:S01]  /*20da0*/  STL [R1+0xd00], R22 ;  /* 0x000d001601007387 */ /* 0x000fe20000100800 */
[----:B------:R-:W-:-:S03]  /*20db0*/  IADD3.X R14, R14, UR8, RZ, P2, !PT ;  /* 0x000000080e0e7c10 */ /* 0x000fc600097fe4ff */
[----:B------:R-:W-:Y:S04]  /*20dc0*/  STL [R1+0xd0c], R15 ;  /* 0x000d0c0f01007387 */ /* 0x000fe80000100800 */
[----:B------:R-:W-:Y:S01]  /*20dd0*/  STL [R1+0xd08], R18 ;  /* 0x000d081201007387 */ /* 0x000fe20000100800 */
[----:B------:R-:W-:Y:S03]  /*20de0*/  HMMA.1688.F32.TF32 R208, R240, R10, R208 ;  /* 0x0000000af0d0723c */ /* 0x000fe600000810d0 */
[----:B------:R-:W-:Y:S04]  /*20df0*/  STL [R1+0xd14], R12 ;  /* 0x000d140c01007387 */ /* 0x000fe80000100800 */
[----:B------:R1:W-:Y:S04]  /*20e00*/  LDGSTS.E [R3+0x7600], desc[UR10][R4.64], P1 ;  /* 0x0760000004037fae */ /* 0x0003e8000892184a */
[----:B------:R2:W-:Y:S01]  /*20e10*/  STL [R1+0xd10], R14 ;  /* 0x000d100e01007387 */ /* 0x0005e20000100800 */
[----:B-1----:R-:W-:Y:S01]  /*20e20*/  MOV R5, R14 ;  /* 0x0000000e00057202 */ /* 0x002fe20000000f00 */
[----:B------:R-:W-:-:S02]  /*20e30*/  IMAD.MOV.U32 R4, RZ, RZ, R12 ;  /* 0x000000ffff047224 */ /* 0x000fc400078e000c */
[----:B--2---:R-:W2:Y:S04]  /*20e40*/  LDL.LU R14, [R1+0x998] ;  /* 0x00099800010e7983 */ /* 0x004ea80000300800 */
[----:B------:R-:W3:Y:S04]  /*20e50*/  LDL.LU R12, [R1+0x99c] ;  /* 0x00099c00010c7983 */ /* 0x000ee80000300800 */
[----:B------:R-:W4:Y:S04]  /*20e60*/  LDL.LU R27, [R1+0x9a4] ;  /* 0x0009a400011b7983 */ /* 0x000f280000300800 */
[----:B------:R-:W4:Y:S04]  /*20e70*/  LDL.LU R26, [R1+0x9ac] ;  /* 0x0009ac00011a7983 */ /* 0x000f280000300800 */
[----:B------:R-:W-:Y:S04]  /*20e80*/  STL.64 [R1+0x5e0], R208 ;  /* 0x0005e0d001007387 */ /* 0x000fe80000100a00 */
[----:B------:R-:W-:Y:S04]  /*20e90*/  STL.64 [R1+0x5e8], R210 ;  /* 0x0005e8d201007387 */ /* 0x000fe80000100a00 */
[----:B------:R-:W4:Y:S04]  /*20ea0*/  LDL.LU R11, [R1+0x9a0] ;  /* 0x0009a000010b7983 */ /* 0x000f280000300800 */
[----:B------:R-:W4:Y:S04]  /*20eb0*/  LDL.LU R10, [R1+0x9a8] ;  /* 0x0009a800010a7983 */ /* 0x000f280000300800 */
[----:B------:R1:W-:Y:S02]  /*20ec0*/  LDGSTS.E [R3+0x7700], desc[UR10][R4.64], P1 ;  /* 0x0770000004037fae */ /* 0x0003e4000892184a */
[----:B-1----:R-:W-:Y:S01]  /*20ed0*/  HMMA.1688.F32.TF32 R4, R240, R6, R212 ;  /* 0x00000006f004723c */ /* 0x002fe200000810d4 */
[----:B------:R-:W-:Y:S01]  /*20ee0*/  ISETP.GT.AND P0, PT, R2, 0x2, PT ;  /* 0x000000020200780c */ /* 0x000fe20003f04270 */
[----:B------:R-:W-:-:S03]  /*20ef0*/  IMAD.SHL.U32 R17, R17, 0x4, RZ ;  /* 0x0000000411117824 */ /* 0x000fc600078e00ff */
[----:B------:R-:W-:Y:S02]  /*20f00*/  SEL R3, RZ, 0x4, !P0 ;  /* 0x00000004ff037807 */ /* 0x000fe40004000000 */
[----:B------:R-:W-:Y:S02]  /*20f10*/  LOP3.LUT R15, R17, 0x40, RZ, 0x3c, !PT ;  /* 0x00000040110f7812 */ /* 0x000fe400078e3cff */
[----:B------:R-:W-:-:S14]  /*20f20*/  SEL R3, R3, RZ, !P5 ;  /* 0x000000ff03037207 */ /* 0x000fdc0006800000 */
[----:B------:R1:W-:Y:S04]  /*20f30*/  STL.64 [R1+0x5d0], R4 ;  /* 0x0005d00401007387 */ /* 0x0003e80000100a00 */
[----:B------:R-:W-:Y:S04]  /*20f40*/  STL.64 [R1+0x5d8], R6 ;  /* 0x0005d80601007387 */ /* 0x000fe80000100a00 */
[----:B------:R-:W4:Y:S04]  /*20f50*/  LDL.LU R23, [R1+0x9b0] ;  /* 0x0009b00001177983 */ /* 0x000f280000300800 */
[----:B------:R-:W4:Y:S04]  /*20f60*/  LDL.LU R22, [R1+0x9b4] ;  /* 0x0009b40001167983 */ /* 0x000f280000300800 */
[----:B------:R-:W4:Y:S04]  /*20f70*/  LDL.LU R19, [R1+0xa18] ;  /* 0x000a180001137983 */ /* 0x000f280000300800 */
[----:B------:R-:W4:Y:S01]  /*20f80*/  LDL.LU R18, [R1+0xa1c] ;  /* 0x000a1c0001127983 */ /* 0x000f220000300800 */
[----:B------:R-:W-:Y:S01]  /*20f90*/  ISETP.NE.U32.AND P0, PT, R3, RZ, PT ;  /* 0x000000ff0300720c */ /* 0x000fe20003f05070 */
[----:B------:R-:W-:Y:S01]  /*20fa0*/  VIADD R3, R15, UR5 ;  /* 0x000000050f037c36 */ /* 0x000fe20008000000 */
[----:B---3--:R-:W-:-:S04]  /*20fb0*/  IADD3 R12, P1, R12, UR15, RZ ;  /* 0x0000000f0c0c7c10 */ /* 0x008fc8000ff3e0ff */
[----:B--2---:R-:W-:Y:S01]  /*20fc0*/  IADD3.X R14, R14, UR8, RZ, P1, !PT ;  /* 0x000000080e0e7c10 */ /* 0x004fe20008ffe4ff */
[----:B------:R-:W-:Y:S04]  /*20fd0*/  STL [R1+0x99c], R12 ;  /* 0x00099c0c01007387 */ /* 0x000fe80000100800 */
[----:B------:R2:W-:Y:S01]  /*20fe0*/  STL [R1+0x998], R14 ;  /* 0x0009980e01007387 */ /* 0x0005e20000100800 */
[----:B-1----:R-:W-:-:S03]  /*20ff0*/  MOV R5, R14 ;  /* 0x0000000e00057202 */ /* 0x002fc60000000f00 */
[----:B------:R-:W3:Y:S01]  /*21000*/  LDL.LU R17, [R1+0xa20] ;  /* 0x000a200001117983 */ /* 0x000ee20000300800 */
[----:B------:R-:W-:-:S03]  /*21010*/  IMAD.MOV.U32 R4, RZ, RZ, R12 ;  /* 0x000000ffff047224 */ /* 0x000fc600078e000c */
[----:B------:R-:W3:Y:S01]  /*21020*/  LDL.LU R15, [R1+0xa24] ;  /* 0x000a2400010f7983 */ /* 0x000ee20000300800 */
[----:B----4-:R-:W-:-:S03]  /*21030*/  IADD3 R27, P1, R27, UR15, RZ ;  /* 0x0000000f1b1b7c10 */ /* 0x010fc6000ff3e0ff */
[----:B--2---:R-:W2:Y:S01]  /*21040*/  LDL.LU R14, [R1+0xa28] ;  /* 0x000a2800010e7983 */ /* 0x004ea20000300800 */
[----:B------:R-:W-:-:S03]  /*21050*/  IADD3.X R11, R11, UR8, RZ, P1, !PT ;  /* 0x000000080b0b7c10 */ /* 0x000fc60008ffe4ff */
[----:B------:R-:W4:Y:S01]  /*21060*/  LDL.LU R12, [R1+0xa2c] ;  /* 0x000a2c00010c7983 */ /* 0x000f220000300800 */
[----:B------:R-:W-:-:S03]  /*21070*/  IADD3 R26, P2, R26, UR15, RZ ;  /* 0x0000000f1a1a7c10 */ /* 0x000fc6000ff5e0ff */
[----:B------:R1:W-:Y:S01]  /*21080*/  LDGSTS.E [R3+0x800], desc[UR10][R4.64], P0 ;  /* 0x0080000004037fae */ /* 0x0003e2000812184a */
[----:B------:R-:W-:-:S03]  /*21090*/  IADD3.X R10, R10, UR8, RZ, P2, !PT ;  /* 0x000000080a0a7c10 */ /* 0x000fc600097fe4ff */
[----:B------:R-:W-:Y:S04]  /*210a0*/  STL [R1+0x9a4], R27 ;  /* 0x0009a41b01007387 */ /* 0x000fe80000100800 */
[----:B------:R1:W-:Y:S02]  /*210b0*/  STL [R1+0x9a0], R11 ;  /* 0x0009a00b01007387 */ /* 0x0003e40000100800 */
[----:B-1----:R-:W-:Y:S02]  /*210c0*/  IMAD.MOV.U32 R4, RZ, RZ, R27 ;  /* 0x000000ffff047224 */ /* 0x002fe400078e001b */
[----:B------:R-:W-:Y:S01]  /*210d0*/  IMAD.MOV.U32 R5, RZ, RZ, R11 ;  /* 0x000000ffff057224 */ /* 0x000fe200078e000b */
[----:B------:R-:W-:Y:S04]  /*210e0*/  STL [R1+0x9ac], R26 ;  /* 0x0009ac1a01007387 */ /* 0x000fe80000100800 */
[----:B------:R1:W-:Y:S04]  /*210f0*/  LDGSTS.E [R3+0x900], desc[UR10][R4.64], P0 ;  /* 0x0090000004037fae */ /* 0x0003e8000812184a */
[----:B------:R1:W-:Y:S04]  /*21100*/  STL [R1+0x9a8], R10 ;  /* 0x0009a80a01007387 */ /* 0x0003e80000100800 */
[----:B------:R-:W2:Y:S01]  /*21110*/  LDL.LU R11, [R1+0xa30] ;  /* 0x000a3000010b7983 */ /* 0x000ea20000300800 */
[----:B-1----:R-:W-:-:S03]  /*21120*/  MOV R5, R10 ;  /* 0x0000000a00057202 */ /* 0x002fc60000000f00 */
[----:B------:R-:W2:Y:S04]  /*21130*/  LDL.LU R10, [R1+0xa34] ;  /* 0x000a3400010a7983 */ /* 0x000ea80000300800 */
[----:B------:R-:W2:Y:S04]  /*21140*/  LDL.LU R7, [R1+0xa98] ;  /* 0x000a980001077983 */ /* 0x000ea80000300800 */
[----:B------:R-:W2:Y:S01]  /*21150*/  LDL.LU R6, [R1+0xa9c] ;  /* 0x000a9c0001067983 */ /* 0x000ea20000300800 */
[----:B------:R-:W-:Y:S01]  /*21160*/  IMAD.MOV.U32 R4, RZ, RZ, R26 ;  /* 0x000000ffff047224 */ /* 0x000fe200078e001a */
[----:B------:R-:W-:-:S02]  /*21170*/  ISETP.GT.AND P1, PT, R2, 0x6, PT ;  /* 0x000000060200780c */ /* 0x000fc40003f24270 */
[----:B------:R-:W-:Y:S02]  /*21180*/  IADD3 R22, P2, R22, UR15, RZ ;  /* 0x0000000f16167c10 */ /* 0x000fe4000ff5e0ff */
[----:B------:R1:W-:Y:S02]  /*21190*/  LDGSTS.E [R3+0xa00], desc[UR10][R4.64], P0 ;  /* 0x00a0000004037fae */ /* 0x0003e4000812184a */
[----:B------:R-:W-:Y:S02]  /*211a0*/  IADD3.X R23, R23, UR8, RZ, P2, !PT ;  /* 0x0000000817177c10 */ /* 0x000fe400097fe4ff */
[----:B------:R-:W-:Y:S02]  /*211b0*/  IADD3 R18, P3, R18, UR15, RZ ;  /* 0x0000000f12127c10 */ /* 0x000fe4000ff7e0ff */
[----:B-1----:R-:W-:Y:S02]  /*211c0*/  SEL R4, RZ, 0x4, !P1 ;  /* 0x00000004ff047807 */ /* 0x002fe40004800000 */
[----:B------:R-:W-:-:S02]  /*211d0*/  IADD3.X R19, R19, UR8, RZ, P3, !PT ;  /* 0x0000000813137c10 */ /* 0x000fc40009ffe4ff */
[----:B------:R-:W-:Y:S01]  /*211e0*/  SEL R4, R4, RZ, !P5 ;  /* 0x000000ff04047207 */ /* 0x000fe20006800000 */
[----:B------:R-:W-:Y:S01]  /*211f0*/  STL [R1+0x9b4], R22 ;  /* 0x0009b41601007387 */ /* 0x000fe20000100800 */
[----:B------:R-:W-:Y:S02]  /*21200*/  IMAD.MOV.U32 R5, RZ, RZ, R23 ;  /* 0x000000ffff057224 */ /* 0x000fe400078e0017 */
[----:B------:R-:W-:Y:S01]  /*21210*/  ISETP.NE.U32.AND P1, PT, R4, RZ, PT ;  /* 0x000000ff0400720c */ /* 0x000fe20003f25070 */
[----:B------:R1:W-:Y:S01]  /*21220*/  STL [R1+0x9b0], R23 ;  /* 0x0009b01701007387 */ /* 0x0003e20000100800 */
[----:B------:R-:W-:-:S03]  /*21230*/  IMAD.MOV.U32 R4, RZ, RZ, R22 ;  /* 0x000000ffff047224 */ /* 0x000fc600078e0016 */
[----:B------:R-:W-:Y:S04]  /*21240*/  STL [R1+0xa1c], R18 ;  /* 0x000a1c1201007387 */ /* 0x000fe80000100800 */
[----:B------:R1:W-:Y:S04]  /*21250*/  STL [R1+0xa18], R19 ;  /* 0x000a181301007387 */ /* 0x0003e80000100800 */
[----:B-1----:R-:W2:Y:S04]  /*21260*/  LDL.LU R23, [R1+0xaa0] ;  /* 0x000aa00001177983 */ /* 0x002ea80000300800 */
[----:B------:R-:W2:Y:S04]  /*21270*/  LDL.LU R22, [R1+0xaa4] ;  /* 0x000aa40001167983 */ /* 0x000ea80000300800 */
[----:B------:R1:W-:Y:S02]  /*21280*/  LDGSTS.E [R3+0xb00], desc[UR10][R4.64], P0 ;  /* 0x00b0000004037fae */ /* 0x0003e4000812184a */
[----:B-1----:R-:W-:Y:S01]  /*21290*/  MOV R5, R19 ;  /* 0x0000001300057202 */ /* 0x002fe20000000f00 */
[----:B------:R-:W-:Y:S01]  /*212a0*/  IMAD.MOV.U32 R4, RZ, RZ, R18 ;  /* 0x000000ffff047224 */ /* 0x000fe200078e0012 */
[----:B------:R-:W2:Y:S04]  /*212b0*/  LDL.LU R19, [R1+0xaa8] ;  /* 0x000aa80001137983 */ /* 0x000ea80000300800 */
[----:B------:R-:W2:Y:S04]  /*212c0*/  LDL.LU R18, [R1+0xaac] ;  /* 0x000aac0001127983 */ /* 0x000ea80000300800 */
[----:B------:R1:W-:Y:S01]  /*212d0*/  LDGSTS.E [R3+0x1800], desc[UR10][R4.64], P1 ;  /* 0x0180000004037fae */ /* 0x0003e2000892184a */
[----:B---3--:R-:W-:-:S04]  /*212e0*/  IADD3 R15, P0, R15, UR15, RZ ;  /* 0x0000000f0f0f7c10 */ /* 0x008fc8000ff1e0ff */
[----:B------:R-:W-:Y:S02]  /*212f0*/  IADD3.X R17, R17, UR8, RZ, P0, !PT ;  /* 0x0000000811117c10 */ /* 0x000fe400087fe4ff */
[----:B----4-:R-:W-:Y:S01]  /*21300*/  IADD3 R12, P2, R12, UR15, RZ ;  /* 0x0000000f0c0c7c10 */ /* 0x010fe2000ff5e0ff */
[----:B-1----:R-:W-:Y:S01]  /*21310*/  IMAD.MOV.U32 R4, RZ, RZ, R15 ;  /* 0x000000ffff047224 */ /* 0x002fe200078e000f */
[----:B------:R-:W-:Y:S01]  /*21320*/  STL [R1+0xa24], R15 ;  /* 0x000a240f01007387 */ /* 0x000fe20000100800 */
[----:B------:R-:W-:Y:S01]  /*21330*/  IMAD.MOV.U32 R5, RZ, RZ, R17 ;  /* 0x000000ffff057224 */ /* 0x000fe200078e0011 */
[----:B--2---:R-:W-:Y:S02]  /*21340*/  IADD3.X R14, R14, UR8, RZ, P2, !PT ;  /* 0x000000080e0e7c10 */ /* 0x004fe400097fe4ff */
[----:B------:R1:W-:Y:S04]  /*21350*/  STL [R1+0xa20], R17 ;  /* 0x000a201101007387 */ /* 0x0003e80000100800 */
[----:B------:R-:W-:Y:S04]  /*21360*/  STL [R1+0xa2c], R12 ;  /* 0x000a2c0c01007387 */ /* 0x000fe80000100800 */
[----:B------:R2:W-:Y:S01]  /*21370*/  STL [R1+0xa28], R14 ;  /* 0x000a280e01007387 */ /* 0x0005e20000100800 */
[----:B------:R-:W-:-:S03]  /*21380*/  ISETP.GT.AND P0, PT, R2, 0xa, PT ;  /* 0x0000000a0200780c */ /* 0x000fc60003f04270 */
[----:B------:R3:W-:Y:S04]  /*21390*/  LDGSTS.E [R3+0x1900], desc[UR10][R4.64], P1 ;  /* 0x0190000004037fae */ /* 0x0007e8000892184a */
[----:B-1----:R-:W4:Y:S04]  /*213a0*/  LDL.LU R17, [R1+0xab0] ;  /* 0x000ab00001117983 */ /* 0x002f280000300800 */
[----:B------:R-:W4:Y:S01]  /*213b0*/  LDL.LU R15, [R1+0xab4] ;  /* 0x000ab400010f7983 */ /* 0x000f220000300800 */
[----:B---3--:R-:W-:Y:S01]  /*213c0*/  IMAD.MOV.U32 R4, RZ, RZ, R12 ;  /* 0x000000ffff047224 */ /* 0x008fe200078e000c */
[----:B------:R-:W-:-:S02]  /*213d0*/  MOV R5, R14 ;  /* 0x0000000e00057202 */ /* 0x000fc40000000f00 */
[----:B--2---:R-:W2:Y:S04]  /*213e0*/  LDL.LU R14, [R1+0xb18] ;  /* 0x000b1800010e7983 */ /* 0x004ea80000300800 */
[----:B------:R-:W3:Y:S01]  /*213f0*/  LDL.LU R12, [R1+0xb1c] ;  /* 0x000b1c00010c7983 */ /* 0x000ee20000300800 */
[----:B------:R-:W-:-:S03]  /*21400*/  IADD3 R10, P2, R10, UR15, RZ ;  /* 0x0000000f0a0a7c10 */ /* 0x000fc6000ff5e0ff */
[----:B------:R1:W-:Y:S01]  /*21410*/  LDGSTS.E [R3+0x1a00], desc[UR10][R4.64], P1 ;  /* 0x01a0000004037fae */ /* 0x0003e2000892184a */
[----:B------:R-:W-:Y:S02]  /*21420*/  IADD3.X R11, R11, UR8, RZ, P2, !PT ;  /* 0x000000080b0b7c10 */ /* 0x000fe400097fe4ff */
[----:B------:R-:W-:Y:S01]  /*21430*/  IADD3 R6, P3, R6, UR15, RZ ;  /* 0x0000000f06067c10 */ /* 0x000fe2000ff7e0ff */
[----:B------:R-:W-:Y:S03]  /*21440*/  STL [R1+0xa34], R10 ;  /* 0x000a340a01007387 */ /* 0x000fe60000100800 */
[----:B------:R-:W-:Y:S02]  /*21450*/  IADD3.X R7, R7, UR8, RZ, P3, !PT ;  /* 0x0000000807077c10 */ /* 0x000fe40009ffe4ff */
[----:B-1----:R-:W-:Y:S01]  /*21460*/  SEL R4, RZ, 0x4, !P0 ;  /* 0x00000004ff047807 */ /* 0x002fe20004000000 */
[----:B------:R1:W-:Y:S03]  /*21470*/  STL [R1+0xa30], R11 ;  /* 0x000a300b01007387 */ /* 0x0003e60000100800 */
[----:B------:R-:W-:Y:S01]  /*21480*/  SEL R4, R4, RZ, !P5 ;  /* 0x000000ff04047207 */ /* 0x000fe20006800000 */
[----:B------:R-:W-:Y:S01]  /*21490*/  STL [R1+0xa9c], R6 ;  /* 0x000a9c0601007387 */ /* 0x000fe20000100800 */
[----:B------:R-:W-:-:S02]  /*214a0*/  IMAD.MOV.U32 R5, RZ, RZ, R11 ;  /* 0x000000ffff057224 */ /* 0x000fc400078e000b */
[----:B------:R-:W-:Y:S01]  /*214b0*/  ISETP.NE.U32.AND P0, PT, R4, RZ, PT ;  /* 0x000000ff0400720c */ /* 0x000fe20003f05070 */
[----:B------:R-:W-:Y:S01]  /*214c0*/  IMAD.MOV.U32 R4, RZ, RZ, R10 ;  /* 0x000000ffff047224 */ /* 0x000fe200078e000a */
[----:B------:R1:W-:Y:S04]  /*214d0*/  STL [R1+0xa98], R7 ;  /* 0x000a980701007387 */ /* 0x0003e80000100800 */
[----:B-1----:R-:W2:Y:S04]  /*214e0*/  LDL.LU R11, [R1+0xb20] ;  /* 0x000b2000010b7983 */ /* 0x002ea80000300800 */
[----:B------:R-:W2:Y:S04]  /*214f0*/  LDL.LU R10, [R1+0xb24] ;  /* 0x000b2400010a7983 */ /* 0x000ea80000300800 */
[----:B------:R1:W-:Y:S02]  /*21500*/  LDGSTS.E [R3+0x1b00], desc[UR10][R4.64], P1 ;  /* 0x01b0000004037fae */ /* 0x0003e4000892184a */
[----:B-1----:R-:W-:Y:S01]  /*21510*/  MOV R5, R7 ;  /* 0x0000000700057202 */ /* 0x002fe20000000f00 */
[----:B------:R-:W-:Y:S01]  /*21520*/  IMAD.MOV.U32 R4, RZ, RZ, R6 ;  /* 0x000000ffff047224 */ /* 0x000fe200078e0006 */
[----:B------:R-:W2:Y:S04]  /*21530*/  LDL.LU R7, [R1+0xb28] ;  /* 0x000b280001077983 */ /* 0x000ea80000300800 */
[----:B------:R-:W2:Y:S01]  /*21540*/  LDL.LU R6, [R1+0xb2c] ;  /* 0x000b2c0001067983 */ /* 0x000ea20000300800 */
[----:B------:R-:W-:-:S03]  /*21550*/  IADD3 R22, P1, R22, UR15, RZ ;  /* 0x0000000f16167c10 */ /* 0x000fc6000ff3e0ff */
[----:B------:R1:W-:Y:S01]  /*21560*/  LDGSTS.E [R3+0x2800], desc[UR10][R4.64], P0 ;  /* 0x0280000004037fae */ /* 0x0003e2000812184a */
[----:B------:R-:W-:-:S03]  /*21570*/  IADD3.X R23, R23, UR8, RZ, P1, !PT ;  /* 0x0000000817177c10 */ /* 0x000fc60008ffe4ff */
[----:B------:R-:W-:Y:S01]  /*21580*/  STL [R1+0xaa4], R22 ;  /* 0x000aa41601007387 */ /* 0x000fe20000100800 */
[----:B------:R-:W-:Y:S01]  /*21590*/  IADD3 R18, P2, R18, UR15, RZ ;  /* 0x0000000f12127c10 */ /* 0x000fe2000ff5e0ff */
[----:B-1----:R-:W-:Y:S02]  /*215a0*/  IMAD.MOV.U32 R4, RZ, RZ, R22 ;  /* 0x000000ffff047224 */ /* 0x002fe400078e0016 */
[----:B------:R-:W-:Y:S01]  /*215b0*/  IMAD.MOV.U32 R5, RZ, RZ, R23 ;  /* 0x000000ffff057224 */ /* 0x000fe200078e0017 */
[----:B------:R-:W-:Y:S01]  /*215c0*/  IADD3.X R19, R19, UR8, RZ, P2, !PT ;  /* 0x0000000813137c10 */ /* 0x000fe200097fe4ff */
[----:B------:R1:W-:Y:S04]  /*215d0*/  STL [R1+0xaa0], R23 ;  /* 0x000aa01701007387 */ /* 0x0003e80000100800 */
[----:B------:R-:W-:Y:S01]  /*215e0*/  STL [R1+0xaac], R18 ;  /* 0x000aac1201007387 */ /* 0x000fe20000100800 */
[----:B------:R-:W-:-:S03]  /*215f0*/  ISETP.GT.AND P1, PT, R2, 0xe, PT ;  /* 0x0000000e0200780c */ /* 0x000fc60003f24270 */
[----:B------:R1:W-:Y:S04]  /*21600*/  LDGSTS.E [R3+0x2900], desc[UR10][R4.64], P0 ;  /* 0x0290000004037fae */ /* 0x0003e8000812184a */
[----:B------:R1:W-:Y:S04]  /*21610*/  STL [R1+0xaa8], R19 ;  /* 0x000aa81301007387 */ /* 0x0003e80000100800 */
[----:B-1----:R-:W2:Y:S01]  /*21620*/  LDL.LU R23, [R1+0xb30] ;  /* 0x000b300001177983 */ /* 0x002ea20000300800 */
[----:B------:R-:W-:Y:S01]  /*21630*/  IMAD.MOV.U32 R4, RZ, RZ, R18 ;  /* 0x000000ffff047224 */ /* 0x000fe200078e0012 */
[----:B------:R-:W-:-:S02]  /*21640*/  MOV R5, R19 ;  /* 0x0000001300057202 */ /* 0x000fc40000000f00 */
[----:B------:R-:W2:Y:S04]  /*21650*/  LDL.LU R22, [R1+0xb34] ;  /* 0x000b340001167983 */ /* 0x000ea80000300800 */
[----:B------:R-:W2:Y:S04]  /*21660*/  LDL.LU R19, [R1+0xb98] ;  /* 0x000b980001137983 */ /* 0x000ea80000300800 */
[----:B------:R-:W2:Y:S04]  /*21670*/  LDL.LU R18, [R1+0xb9c] ;  /* 0x000b9c0001127983 */ /* 0x000ea80000300800 */
[----:B------:R1:W-:Y:S02]  /*21680*/  LDGSTS.E [R3+0x2a00], desc[UR10][R4.64], P0 ;  /* 0x02a0000004037fae */ /* 0x0003e4000812184a */
[----:B-1----:R-:W-:-:S04]  /*21690*/  SEL R4, RZ, 0x4, !P1 ;  /* 0x00000004ff047807 */ /* 0x002fc80004800000 */
[----:B------:R-:W-:-:S04]  /*216a0*/  SEL R4, R4, RZ, !P5 ;  /* 0x000000ff04047207 */ /* 0x000fc80006800000 */
[----:B------:R-:W-:Y:S02]  /*216b0*/  ISETP.NE.U32.AND P1, PT, R4, RZ, PT ;  /* 0x000000ff0400720c */ /* 0x000fe40003f25070 */
[----:B----4-:R-:W-:-:S04]  /*216c0*/  IADD3 R15, P2, R15, UR15, RZ ;  /* 0x0000000f0f0f7c10 */ /* 0x010fc8000ff5e0ff */
[----:B------:R-:W-:Y:S01]  /*216d0*/  IADD3.X R17, R17, UR8, RZ, P2, !PT ;  /* 0x0000000811117c10 */ /* 0x000fe200097fe4ff */
[----:B------:R-:W-:Y:S01]  /*216e0*/  STL [R1+0xab4], R15 ;  /* 0x000ab40f01007387 */ /* 0x000fe20000100800 */
[----:B---3--:R-:W-:-:S03]  /*216f0*/  IADD3 R12, P3, R12, UR15, RZ ;  /* 0x0000000f0c0c7c10 */ /* 0x008fc6000ff7e0ff */
[----:B------:R1:W-:Y:S01]  /*21700*/  STL [R1+0xab0], R17 ;  /* 0x000ab01101007387 */ /* 0x0003e20000100800 */
[----:B--2---:R-:W-:-:S03]  /*21710*/  IADD3.X R14, R14, UR8, RZ, P3, !PT ;  /* 0x000000080e0e7c10 */ /* 0x004fc60009ffe4ff */
[----:B------:R-:W-:Y:S01]  /*21720*/  STL [R1+0xb1c], R12 ;  /* 0x000b1c0c01007387 */ /* 0x000fe20000100800 */
[----:B------:R-:W-:Y:S02]  /*21730*/  IMAD.MOV.U32 R4, RZ, RZ, R15 ;  /* 0x000000ffff047224 */ /* 0x000fe400078e000f */
[----:B------:R-:W-:Y:S01]  /*21740*/  IMAD.MOV.U32 R5, RZ, RZ, R17 ;  /* 0x000000ffff057224 */ /* 0x000fe200078e0011 */
[----:B------:R2:W-:Y:S04]  /*21750*/  STL [R1+0xb18], R14 ;  /* 0x000b180e01007387 */ /* 0x0005e80000100800 */
[----:B-1----:R-:W3:Y:S04]  /*21760*/  LDL.LU R17, [R1+0xba0] ;  /* 0x000ba00001117983 */ /* 0x002ee80000300800 */
[----:B------:R-:W4:Y:S04]  /*21770*/  LDL.LU R15, [R1+0xba4] ;  /* 0x000ba400010f7983 */ /* 0x000f280000300800 */
[----:B------:R1:W-:Y:S02]  /*21780*/  LDGSTS.E [R3+0x2b00], desc[UR10][R4.64], P0 ;  /* 0x02b0000004037fae */ /* 0x0003e4000812184a */
[----:B-1----:R-:W-:-:S02]  /*21790*/  MOV R5, R14 ;  /* 0x0000000e00057202 */ /* 0x002fc40000000f00 */
[----:B------:R-:W-:Y:S01]  /*217a0*/  IADD3 R10, P0, R10, UR15, RZ ;  /* 0x0000000f0a0a7c10 */ /* 0x000fe2000ff1e0ff */
[----:B------:R-:W-:Y:S01]  /*217b0*/  IMAD.MOV.U32 R4, RZ, RZ, R12 ;  /* 0x000000ffff047224 */ /* 0x000fe200078e000c */
[----:B--2---:R-:W2:Y:S02]  /*217c0*/  LDL.LU R14, [R1+0xba8] ;  /* 0x000ba800010e7983 */ /* 0x004ea40000300800 */
[----:B------:R-:W-:Y:S02]  /*217d0*/  IADD3.X R11, R11, UR8, RZ, P0, !PT ;  /* 0x000000080b0b7c10 */ /* 0x000fe400087fe4ff */
[----:B------:R-:W2:Y:S04]  /*217e0*/  LDL.LU R12, [R1+0xbac] ;  /* 0x000bac00010c7983 */ /* 0x000ea80000300800 */
[----:B------:R1:W-:Y:S04]  /*217f0*/  LDGSTS.E [R3+0x3800], desc[UR10][R4.64], P1 ;  /* 0x0380000004037fae */ /* 0x0003e8000892184a */
[----:B------:R-:W-:Y:S01]  /*21800*/  STL [R1+0xb24], R10 ;  /* 0x000b240a01007387 */ /* 0x000fe20000100800 */
[----:B------:R-:W-:Y:S01]  /*21810*/  IADD3 R6, P2, R6, UR15, RZ ;  /* 0x0000000f06067c10 */ /* 0x000fe2000ff5e0ff */
[----:B-1----:R-:W-:-:S02]  /*21820*/  IMAD.MOV.U32 R4, RZ, RZ, R10 ;  /* 0x000000ffff047224 */ /* 0x002fc400078e000a */
[----:B------:R-:W-:Y:S01]  /*21830*/  IMAD.MOV.U32 R5, RZ, RZ, R11 ;  /* 0x000000ffff057224 */ /* 0x000fe200078e000b */
[----:B------:R-:W-:Y:S01]  /*21840*/  IADD3.X R7, R7, UR8, RZ, P2, !PT ;  /* 0x0000000807077c10 */ /* 0x000fe200097fe4ff */
[----:B------:R-:W-:Y:S04]  /*21850*/  STL [R1+0xb20], R11 ;  /* 0x000b200b01007387 */ /* 0x000fe80000100800 */
[----:B------:R-:W-:Y:S04]  /*21860*/  STL [R1+0xb2c], R6 ;  /* 0x000b2c0601007387 */ /* 0x000fe80000100800 */
[----:B------:R1:W-:Y:S04]  /*21870*/  LDGSTS.E [R3+0x3900], desc[UR10][R4.64], P1 ;  /* 0x0390000004037fae */ /* 0x0003e8000892184a */
[----:B------:R1:W-:Y:S02]  /*21880*/  STL [R1+0xb28], R7 ;  /* 0x000b280701007387 */ /* 0x0003e40000100800 */
[----:B-1----:R-:W-:Y:S01]  /*21890*/  MOV R5, R7 ;  /* 0x0000000700057202 */ /* 0x002fe20000000f00 */
[----:B------:R-:W-:Y:S01]  /*218a0*/  IMAD.MOV.U32 R4, RZ, RZ, R6 ;  /* 0x000000ffff047224 */ /* 0x000fe200078e0006 */
[----:B------:R-:W2:Y:S04]  /*218b0*/  LDL.LU R7, [R1+0xbb0] ;  /* 0x000bb00001077983 */ /* 0x000ea80000300800 */
[----:B------:R-:W2:Y:S04]  /*218c0*/  LDL.LU R6, [R1+0xbb4] ;  /* 0x000bb40001067983 */ /* 0x000ea80000300800 */
[----:B------:R-:W2:Y:S04]  /*218d0*/  LDL.LU R11, [R1+0xc18] ;  /* 0x000c1800010b7983 */ /* 0x000ea80000300800 */
[----:B------:R-:W2:Y:S01]  /*218e0*/  LDL.LU R10, [R1+0xc1c] ;  /* 0x000c1c00010a7983 */ /* 0x000ea20000300800 */
[----:B------:R-:W-:-:S03]  /*218f0*/  ISETP.GT.AND P0, PT, R2, 0x12, PT ;  /* 0x000000120200780c */ /* 0x000fc60003f04270 */
[----:B------:R1:W-:Y:S01]  /*21900*/  LDGSTS.E [R3+0x3a00], desc[UR10][R4.64], P1 ;  /* 0x03a0000004037fae */ /* 0x0003e2000892184a */
[----:B------:R-:W-:-:S04]  /*21910*/  IADD3 R22, P2, R22, UR15, RZ ;  /* 0x0000000f16167c10 */ /* 0x000fc8000ff5e0ff */
[----:B------:R-:W-:Y:S02]  /*21920*/  IADD3.X R23, R23, UR8, RZ, P2, !PT ;  /* 0x0000000817177c10 */ /* 0x000fe400097fe4ff */
[----:B------:R-:W-:Y:S02]  /*21930*/  IADD3 R18, P3, R18, UR15, RZ ;  /* 0x0000000f12127c10 */ /* 0x000fe4000ff7e0ff */
[----:B-1----:R-:W-:Y:S02]  /*21940*/  SEL R4, RZ, 0x4, !P0 ;  /* 0x00000004ff047807 */ /* 0x002fe40004000000 */
[----:B------:R-:W-:Y:S02]  /*21950*/  IADD3.X R19, R19, UR8, RZ, P3, !PT ;  /* 0x0000000813137c10 */ /* 0x000fe40009ffe4ff */
[----:B------:R-:W-:Y:S01]  /*21960*/  SEL R4, R4, RZ, !P5 ;  /* 0x000000ff04047207 */ /* 0x000fe20006800000 */
[----:B------:R-:W-:Y:S01]  /*21970*/  STL [R1+0xb34], R22 ;  /* 0x000b341601007387 */ /* 0x000fe20000100800 */
[----:B------:R-:W-:-:S02]  /*21980*/  IMAD.MOV.U32 R5, RZ, RZ, R23 ;  /* 0x000000ffff057224 */ /* 0x000fc400078e0017 */
        /* <DEDUP_REMOVED lines=13> */
[----:B----4-:R-:W-:-:S04]  /*21a60*/  IADD3 R15, P1, R15, UR15, RZ ;  /* 0x0000000f0f0f7c10 */ /* 0x010fc8000ff3e0ff */
[----:B---3--:R-:W-:Y:S01]  /*21a70*/  IADD3.X R17, R17, UR8, RZ, P1, !PT ;  /* 0x0000000811117c10 */ /* 0x008fe20008ffe4ff */
[----:B-1----:R-:W-:-:S04]  /*21a80*/  IMAD.MOV.U32 R4, RZ, RZ, R15 ;  /* 0x000000ffff047224 */ /* 0x002fc800078e000f */
[----:B------:R-:W-:Y:S01]  /*21a90*/  IMAD.MOV.U32 R5, RZ, RZ, R17 ;  /* 0x000000ffff057224 */ /* 0x000fe200078e0011 */
[----:B------:R-:W-:Y:S01]  /*21aa0*/  STL [R1+0xba4], R15 ;  /* 0x000ba40f01007387 */ /* 0x000fe20000100800 */
[----:B------:R-:W-:-:S03]  /*21ab0*/  ISETP.GT.AND P1, PT, R2, 0x16, PT ;  /* 0x000000160200780c */ /* 0x000fc60003f24270 */
[----:B------:R1:W-:Y:S04]  /*21ac0*/  STL [R1+0xba0], R17 ;  /* 0x000ba01101007387 */ /* 0x0003e80000100800 */
[----:B------:R3:W-:Y:S01]  /*21ad0*/  LDGSTS.E [R3+0x4900], desc[UR10][R4.64], P0 ;  /* 0x0490000004037fae */ /* 0x0007e2000812184a */
[----:B--2---:R-:W-:-:S04]  /*21ae0*/  IADD3 R12, P2, R12, UR15, RZ ;  /* 0x0000000f0c0c7c10 */ /* 0x004fc8000ff5e0ff */
[----:B------:R-:W-:Y:S01]  /*21af0*/  IADD3.X R14, R14, UR8, RZ, P2, !PT ;  /* 0x000000080e0e7c10 */ /* 0x000fe200097fe4ff */
[----:B------:R-:W-:Y:S01]  /*21b00*/  STL [R1+0xbac], R12 ;  /* 0x000bac0c01007387 */ /* 0x000fe20000100800 */
[----:B---3--:R-:W-:Y:S02]  /*21b10*/  IMAD.MOV.U32 R4, RZ, RZ, R12 ;  /* 0x000000ffff047224 */ /* 0x008fe400078e000c */
[----:B------:R-:W-:Y:S01]  /*21b20*/  MOV R5, R14 ;  /* 0x0000000e00057202 */ /* 0x000fe20000000f00 */
[----:B------:R2:W-:Y:S04]  /*21b30*/  STL [R1+0xba8], R14 ;  /* 0x000ba80e01007387 */ /* 0x0005e80000100800 */
[----:B-1----:R-:W3:Y:S04]  /*21b40*/  LDL.LU R17, [R1+0xc30] ;  /* 0x000c300001117983 */ /* 0x002ee80000300800 */
[----:B------:R-:W4:Y:S04]  /*21b50*/  LDL.LU R15, [R1+0xc34] ;  /* 0x000c3400010f7983 */ /* 0x000f280000300800 */
[----:B------:R1:W-:Y:S04]  /*21b60*/  LDGSTS.E [R3+0x4a00], desc[UR10][R4.64], P0 ;  /* 0x04a0000004037fae */ /* 0x0003e8000812184a */
[----:B--2---:R-:W2:Y:S04]  /*21b70*/  LDL.LU R14, [R1+0xc98] ;  /* 0x000c9800010e7983 */ /* 0x004ea80000300800 */
[----:B------:R-:W2:Y:S01]  /*21b80*/  LDL.LU R12, [R1+0xc9c] ;  /* 0x000c9c00010c7983 */ /* 0x000ea20000300800 */
[----:B-1----:R-:W-:-:S04]  /*21b90*/  SEL R4, RZ, 0x4, !P1 ;  /* 0x00000004ff047807 */ /* 0x002fc80004800000 */
[----:B------:R-:W-:Y:S02]  /*21ba0*/  SEL R4, R4, RZ, !P5 ;  /* 0x000000ff04047207 */ /* 0x000fe40006800000 */
[----:B------:R-:W-:-:S04]  /*21bb0*/  IADD3 R6, P2, R6, UR15, RZ ;  /* 0x0000000f06067c10 */ /* 0x000fc8000ff5e0ff */
[----:B------:R-:W-:Y:S02]  /*21bc0*/  IADD3.X R7, R7, UR8, RZ, P2, !PT ;  /* 0x0000000807077c10 */ /* 0x000fe400097fe4ff */
[----:B------:R-:W-:Y:S01]  /*21bd0*/  IADD3 R10, P3, R10, UR15, RZ ;  /* 0x0000000f0a0a7c10 */ /* 0x000fe2000ff7e0ff */
[----:B------:R1:W-:Y:S01]  /*21be0*/  STL [R1+0xbb4], R6 ;  /* 0x000bb40601007387 */ /* 0x0003e20000100800 */
[----:B------:R-:W-:Y:S01]  /*21bf0*/  ISETP.NE.U32.AND P1, PT, R4, RZ, PT ;  /* 0x000000ff0400720c */ /* 0x000fe20003f25070 */
[----:B------:R-:W-:Y:S01]  /*21c00*/  IMAD.MOV.U32 R4, RZ, RZ, R6 ;  /* 0x000000ffff047224 */ /* 0x000fe200078e0006 */
[----:B------:R-:W-:Y:S01]  /*21c10*/  IADD3.X R11, R11, UR8, RZ, P3, !PT ;  /* 0x000000080b0b7c10 */ /* 0x000fe20009ffe4ff */
[----:B------:R-:W-:Y:S01]  /*21c20*/  IMAD.MOV.U32 R5, RZ, RZ, R7 ;  /* 0x000000ffff057224 */ /* 0x000fe200078e0007 */
[----:B------:R1:W-:Y:S04]  /*21c30*/  STL [R1+0xbb0], R7 ;  /* 0x000bb00701007387 */ /* 0x0003e80000100800 */
[----:B------:R1:W-:Y:S04]  /*21c40*/  STL [R1+0xc1c], R10 ;  /* 0x000c1c0a01007387 */ /* 0x0003e80000100800 */
[----:B-1----:R-:W2:Y:S04]  /*21c50*/  LDL.LU R6, [R1+0xca4] ;  /* 0x000ca40001067983 */ /* 0x002ea80000300800 */
[----:B------:R1:W-:Y:S04]  /*21c60*/  STL [R1+0xc18], R11 ;  /* 0x000c180b01007387 */ /* 0x0003e80000100800 */
[----:B------:R1:W-:Y:S04]  /*21c70*/  LDGSTS.E [R3+0x4b00], desc[UR10][R4.64], P0 ;  /* 0x04b0000004037fae */ /* 0x0003e8000812184a */
[----:B------:R-:W2:Y:S01]  /*21c80*/  LDL.LU R7, [R1+0xcac] ;  /* 0x000cac0001077983 */ /* 0x000ea20000300800 */
[----:B-1----:R-:W-:-:S03]  /*21c90*/  IMAD.MOV.U32 R4, RZ, RZ, R10 ;  /* 0x000000ffff047224 */ /* 0x002fc600078e000a */
[----:B------:R-:W2:Y:S01]  /*21ca0*/  LDL.LU R10, [R1+0xca0] ;  /* 0x000ca000010a7983 */ /* 0x000ea20000300800 */
[----:B------:R-:W-:-:S03]  /*21cb0*/  MOV R5, R11 ;  /* 0x0000000b00057202 */ /* 0x000fc60000000f00 */
[----:B------:R-:W2:Y:S01]  /*21cc0*/  LDL.LU R11, [R1+0xca8] ;  /* 0x000ca800010b7983 */ /* 0x000ea20000300800 */
[----:B------:R-:W-:-:S03]  /*21cd0*/  IADD3 R22, P0, R22, UR15, RZ ;  /* 0x0000000f16167c10 */ /* 0x000fc6000ff1e0ff */
[----:B------:R1:W-:Y:S01]  /*21ce0*/  LDGSTS.E [R3+0x5800], desc[UR10][R4.64], P1 ;  /* 0x0580000004037fae */ /* 0x0003e2000892184a */
[----:B------:R-:W-:Y:S02]  /*21cf0*/  IADD3.X R23, R23, UR8, RZ, P0, !PT ;  /* 0x0000000817177c10 */ /* 0x000fe400087fe4ff */
[----:B------:R-:W-:Y:S01]  /*21d00*/  ISETP.GT.AND P0, PT, R2, 0x1a, PT ;  /* 0x0000001a0200780c */ /* 0x000fe20003f04270 */
[----:B-1----:R-:W-:Y:S02]  /*21d10*/  IMAD.MOV.U32 R4, RZ, RZ, R22 ;  /* 0x000000ffff047224 */ /* 0x002fe400078e0016 */
[----:B------:R-:W-:Y:S01]  /*21d20*/  IMAD.MOV.U32 R5, RZ, RZ, R23 ;  /* 0x000000ffff057224 */ /* 0x000fe200078e0017 */
[----:B------:R-:W-:-:S04]  /*21d30*/  IADD3 R18, P2, R18, UR15, RZ ;  /* 0x0000000f12127c10 */ /* 0x000fc8000ff5e0ff */
[----:B------:R1:W-:Y:S01]  /*21d40*/  LDGSTS.E [R3+0x5900], desc[UR10][R4.64], P1 ;  /* 0x0590000004037fae */ /* 0x0003e2000892184a */
[----:B------:R-:W-:-:S03]  /*21d50*/  IADD3.X R19, R19, UR8, RZ, P2, !PT ;  /* 0x0000000813137c10 */ /* 0x000fc600097fe4ff */
[----:B------:R-:W-:Y:S01]  /*21d60*/  STL [R1+0xc24], R22 ;  /* 0x000c241601007387 */ /* 0x000fe20000100800 */
[----:B-1----:R-:W-:Y:S01]  /*21d70*/  IMAD.MOV.U32 R4, RZ, RZ, R18 ;  /* 0x000000ffff047224 */ /* 0x002fe200078e0012 */
[----:B------:R-:W-:Y:S02]  /*21d80*/  MOV R5, R19 ;  /* 0x0000001300057202 */ /* 0x000fe40000000f00 */
[----:B------:R-:W-:Y:S04]  /*21d90*/  STL [R1+0xc20], R23 ;  /* 0x000c201701007387 */ /* 0x000fe80000100800 */
[----:B------:R1:W-:Y:S04]  /*21da0*/  LDGSTS.E [R3+0x5a00], desc[UR10][R4.64], P1 ;  /* 0x05a0000004037fae */ /* 0x0003e8000892184a */
[----:B------:R-:W-:Y:S01]  /*21db0*/  STL [R1+0xc2c], R18 ;  /* 0x000c2c1201007387 */ /* 0x000fe20000100800 */
[----:B-1----:R-:W-:-:S03]  /*21dc0*/  SEL R4, RZ, 0x4, !P0 ;  /* 0x00000004ff047807 */ /* 0x002fc60004000000 */
[----:B------:R1:W-:Y:S01]  /*21dd0*/  STL [R1+0xc28], R19 ;  /* 0x000c281301007387 */ /* 0x0003e20000100800 */
[----:B------:R-:W-:-:S04]  /*21de0*/  SEL R4, R4, RZ, !P5 ;  /* 0x000000ff04047207 */ /* 0x000fc80006800000 */
[----:B------:R-:W-:Y:S01]  /*21df0*/  ISETP.NE.U32.AND P0, PT, R4, RZ, PT ;  /* 0x000000ff0400720c */ /* 0x000fe20003f05070 */
[----:B-1----:R-:W2:Y:S04]  /*21e00*/  LDL.LU R19, [R1+0xcb0] ;  /* 0x000cb00001137983 */ /* 0x002ea80000300800 */
[----:B------:R-:W2:Y:S01]  /*21e10*/  LDL.LU R18, [R1+0xcb4] ;  /* 0x000cb40001127983 */ /* 0x000ea20000300800 */
[----:B----4-:R-:W-:-:S04]  /*21e20*/  IADD3 R15, P2, R15, UR15, RZ ;  /* 0x0000000f0f0f7c10 */ /* 0x010fc8000ff5e0ff */
[----:B---3--:R-:W-:Y:S01]  /*21e30*/  IADD3.X R17, R17, UR8, RZ, P2, !PT ;  /* 0x0000000811117c10 */ /* 0x008fe200097fe4ff */
[----:B------:R-:W-:-:S04]  /*21e40*/  IMAD.MOV.U32 R4, RZ, RZ, R15 ;  /* 0x000000ffff047224 */ /* 0x000fc800078e000f */
[----:B------:R-:W-:Y:S01]  /*21e50*/  IMAD.MOV.U32 R5, RZ, RZ, R17 ;  /* 0x000000ffff057224 */ /* 0x000fe200078e0011 */
[----:B--2---:R-:W-:-:S04]  /*21e60*/  IADD3 R12, P3, R12, UR15, RZ ;  /* 0x0000000f0c0c7c10 */ /* 0x004fc8000ff7e0ff */
[----:B------:R1:W-:Y:S01]  /*21e70*/  LDGSTS.E [R3+0x5b00], desc[UR10][R4.64], P1 ;  /* 0x05b0000004037fae */ /* 0x0003e2000892184a */
[----:B------:R-:W-:-:S03]  /*21e80*/  IADD3.X R14, R14, UR8, RZ, P3, !PT ;  /* 0x000000080e0e7c10 */ /* 0x000fc60009ffe4ff */
[----:B------:R-:W-:Y:S04]  /*21e90*/  STL [R1+0xc34], R15 ;  /* 0x000c340f01007387 */ /* 0x000fe80000100800 */
[----:B------:R2:W-:Y:S04]  /*21ea0*/  STL [R1+0xc30], R17 ;  /* 0x000c301101007387 */ /* 0x0005e80000100800 */
[----:B------:R-:W-:Y:S01]  /*21eb0*/  STL [R1+0xc9c], R12 ;  /* 0x000c9c0c01007387 */ /* 0x000fe20000100800 */
[----:B-1----:R-:W-:Y:S01]  /*21ec0*/  IMAD.MOV.U32 R4, RZ, RZ, R12 ;  /* 0x000000ffff047224 */ /* 0x002fe200078e000c */
[----:B------:R-:W-:-:S02]  /*21ed0*/  MOV R5, R14 ;  /* 0x0000000e00057202 */ /* 0x000fc40000000f00 */
[----:B------:R1:W-:Y:S04]  /*21ee0*/  STL [R1+0xc98], R14 ;  /* 0x000c980e01007387 */ /* 0x0003e80000100800 */
[----:B--2---:R-:W2:Y:S04]  /*21ef0*/  LDL.LU R17, [R1+0xd18] ;  /* 0x000d180001117983 */ /* 0x004ea80000300800 */
[----:B------:R-:W3:Y:S04]  /*21f00*/  LDL.LU R15, [R1+0xd1c] ;  /* 0x000d1c00010f7983 */ /* 0x000ee80000300800 */
[----:B-1----:R-:W4:Y:S04]  /*21f10*/  LDL.LU R14, [R1+0xd20] ;  /* 0x000d2000010e7983 */ /* 0x002f280000300800 */
[----:B------:R-:W4:Y:S04]  /*21f20*/  LDL.LU R12, [R1+0xd24] ;  /* 0x000d2400010c7983 */ /* 0x000f280000300800 */
[----:B------:R1:W-:Y:S01]  /*21f30*/  LDGSTS.E [R3+0x6800], desc[UR10][R4.64], P0 ;  /* 0x0680000004037fae */ /* 0x0003e2000812184a */
[----:B------:R-:W-:-:S05]  /*21f40*/  IADD3 R6, P1, R6, UR15, RZ ;  /* 0x0000000f06067c10 */ /* 0x000fca000ff3e0ff */
[----:B------:R-:W-:Y:S01]  /*21f50*/  STL [R1+0xca4], R6 ;  /* 0x000ca40601007387 */ /* 0x000fe20000100800 */
[----:B------:R-:W-:Y:S01]  /*21f60*/  IADD3 R7, P2, R7, UR15, RZ ;  /* 0x0000000f07077c10 */ /* 0x000fe2000ff5e0ff */
[----:B-1----:R-:W-:Y:S01]  /*21f70*/  IMAD.MOV.U32 R4, RZ, RZ, R6 ;  /* 0x000000ffff047224 */ /* 0x002fe200078e0006 */
[----:B------:R-:W-:Y:S02]  /*21f80*/  IADD3.X R10, R10, UR8, RZ, P1, !PT ;  /* 0x000000080a0a7c10 */ /* 0x000fe40008ffe4ff */
[----:B------:R-:W-:-:S03]  /*21f90*/  IADD3.X R11, R11, UR8, RZ, P2, !PT ;  /* 0x000000080b0b7c10 */ /* 0x000fc600097fe4ff */
[----:B------:R-:W-:Y:S01]  /*21fa0*/  IMAD.MOV.U32 R5, RZ, RZ, R10 ;  /* 0x000000ffff057224 */ /* 0x000fe200078e000a */
[----:B------:R1:W-:Y:S04]  /*21fb0*/  STL [R1+0xca0], R10 ;  /* 0x000ca00a01007387 */ /* 0x0003e80000100800 */
[----:B------:R-:W-:Y:S04]  /*21fc0*/  STL [R1+0xcac], R7 ;  /* 0x000cac0701007387 */ /* 0x000fe80000100800 */
[----:B------:R1:W-:Y:S04]  /*21fd0*/  LDGSTS.E [R3+0x6900], desc[UR10][R4.64], P0 ;  /* 0x0690000004037fae */ /* 0x0003e8000812184a */
[----:B-1----:R-:W4:Y:S04]  /*21fe0*/  LDL.LU R10, [R1+0xd2c] ;  /* 0x000d2c00010a7983 */ /* 0x002f280000300800 */
[----:B------:R1:W-:Y:S04]  /*21ff0*/  STL [R1+0xca8], R11 ;  /* 0x000ca80b01007387 */ /* 0x0003e80000100800 */
[----:B------:R-:W4:Y:S01]  /*22000*/  LDL.LU R6, [R1+0xd34] ;  /* 0x000d340001067983 */ /* 0x000f220000300800 */
[----:B------:R-:W-:Y:S01]  /*22010*/  MOV R5, R11 ;  /* 0x0000000b00057202 */ /* 0x000fe20000000f00 */
[----:B------:R-:W-:-:S02]  /*22020*/  IMAD.MOV.U32 R4, RZ, RZ, R7 ;  /* 0x000000ffff047224 */ /* 0x000fc400078e0007 */
[----:B-1----:R-:W4:Y:S04]  /*22030*/  LDL.LU R11, [R1+0xd28] ;  /* 0x000d2800010b7983 */ /* 0x002f280000300800 */
[----:B------:R-:W4:Y:S04]  /*22040*/  LDL.LU R7, [R1+0xd30] ;  /* 0x000d300001077983 */ /* 0x000f280000300800 */
[----:B------:R-:W4:Y:S01]  /*22050*/  LDL.LU R208, [R1+0x3f0] ;  /* 0x0003f00001d07983 */ /* 0x000f220000300800 */
[----:B------:R-:W-:-:S03]  /*22060*/  ISETP.GT.AND P1, PT, R2, 0x1e, PT ;  /* 0x0000001e0200780c */ /* 0x000fc60003f24270 */
[----:B------:R1:W-:Y:S02]  /*22070*/  LDGSTS.E [R3+0x6a00], desc[UR10][R4.64], P0 ;  /* 0x06a0000004037fae */ /* 0x0003e4000812184a */
[----:B-1----:R-:W-:-:S04]  /*22080*/  SEL R4, RZ, 0x4, !P1 ;  /* 0x00000004ff047807 */ /* 0x002fc80004800000 */
[----:B------:R-:W-:-:S04]  /*22090*/  SEL R4, R4, RZ, !P5 ;  /* 0x000000ff04047207 */ /* 0x000fc80006800000 */
[----:B------:R-:W-:Y:S02]  /*220a0*/  ISETP.NE.U32.AND P1, PT, R4, RZ, PT ;  /* 0x000000ff0400720c */ /* 0x000fe40003f25070 */
[----:B------:R-:W-:-:S04]  /*220b0*/  IADD3 R18, P2, R18, UR15, RZ ;  /* 0x0000000f12127c10 */ /* 0x000fc8000ff5e0ff */
[----:B------:R-:W-:Y:S02]  /*220c0*/  IADD3.X R19, R19, UR8, RZ, P2, !PT ;  /* 0x0000000813137c10 */ /* 0x000fe400097fe4ff */
[----:B------:R-:W-:-:S03]  /*220d0*/  MOV R4, R18 ;  /* 0x0000001200047202 */ /* 0x000fc60000000f00 */
[----:B------:R-:W-:-:S05]  /*220e0*/  IMAD.MOV.U32 R5, RZ, RZ, R19 ;  /* 0x000000ffff057224 */ /* 0x000fca00078e0013 */
[----:B------:R1:W-:Y:S01]  /*220f0*/  LDGSTS.E [R3+0x6b00], desc[UR10][R4.64], P0 ;  /* 0x06b0000004037fae */ /* 0x0003e2000812184a */
[----:B------:R-:W-:-:S03]  /*22100*/  IMAD.MOV.U32 R209, RZ, RZ, R252 ;  /* 0x000000ffffd17224 */ /* 0x000fc600078e00fc */
[----:B------:R-:W5:Y:S04]  /*22110*/  LDL.LU R252, [R1+0xf9c] ;  /* 0x000f9c0001fc7983 */ /* 0x000f680000300800 */
[----:B------:R-:W-:Y:S04]  /*22120*/  STL [R1+0xcb4], R18 ;  /* 0x000cb41201007387 */ /* 0x000fe80000100800 */
[----:B------:R-:W-:Y:S01]  /*22130*/  STL [R1+0xcb0], R19 ;  /* 0x000cb01301007387 */ /* 0x000fe20000100800 */
[----:B---3--:R-:W-:-:S04]  /*22140*/  IADD3 R15, P0, R15, UR15, RZ ;  /* 0x0000000f0f0f7c10 */ /* 0x008fc8000ff1e0ff */
[----:B--2---:R-:W-:Y:S02]  /*22150*/  IADD3.X R17, R17, UR8, RZ, P0, !PT ;  /* 0x0000000811117c10 */ /* 0x004fe400087fe4ff */
[----:B----4-:R-:W-:Y:S01]  /*22160*/  IADD3 R12, P2, R12, UR15, RZ ;  /* 0x0000000f0c0c7c10 */ /* 0x010fe2000ff5e0ff */
[----:B------:R-:W-:Y:S03]  /*22170*/  STL [R1+0xd1c], R15 ;  /* 0x000d1c0f01007387 */ /* 0x000fe60000100800 */
[----:B------:R-:W-:Y:S01]  /*22180*/  IADD3.X R14, R14, UR8, RZ, P2, !PT ;  /* 0x000000080e0e7c10 */ /* 0x000fe200097fe4ff */
[----:B------:R2:W-:Y:S01]  /*22190*/  STL [R1+0xd18], R17 ;  /* 0x000d181101007387 */ /* 0x0005e20000100800 */
[----:B-1----:R-:W-:-:S03]  /*221a0*/  IMAD.MOV.U32 R5, RZ, RZ, R17 ;  /* 0x000000ffff057224 */ /* 0x002fc600078e0011 */
[----:B------:R1:W-:Y:S04]  /*221b0*/  STL [R1+0xd24], R12 ;  /* 0x000d240c01007387 */ /* 0x0003e80000100800 */
[----:B------:R-:W-:Y:S04]  /*221c0*/  STL [R1+0xd20], R14 ;  /* 0x000d200e01007387 */ /* 0x000fe80000100800 */
[----:B--2---:R-:W2:Y:S01]  /*221d0*/  LDL.LU R17, [R1+0x9bc] ;  /* 0x0009bc0001117983 */ /* 0x004ea20000300800 */
[----:B------:R-:W-:Y:S02]  /*221e0*/  IADD3 R10, P0, R10, UR15, RZ ;  /* 0x0000000f0a0a7c10 */ /* 0x000fe4000ff1e0ff */
[----:B------:R-:W-:-:S03]  /*221f0*/  IADD3 R6, P2, R6, UR15, RZ ;  /* 0x0000000f06067c10 */ /* 0x000fc6000ff5e0ff */
[----:B------:R-:W-:Y:S01]  /*22200*/  STL [R1+0xd2c], R10 ;  /* 0x000d2c0a01007387 */ /* 0x000fe20000100800 */
[----:B------:R-:W-:Y:S02]  /*22210*/  IADD3.X R11, R11, UR8, RZ, P0, !PT ;  /* 0x000000080b0b7c10 */ /* 0x000fe400087fe4ff */
[----:B------:R-:W-:-:S03]  /*22220*/  IADD3.X R7, R7, UR8, RZ, P2, !PT ;  /* 0x0000000807077c10 */ /* 0x000fc600097fe4ff */
[----:B------:R3:W-:Y:S04]  /*22230*/  STL [R1+0xd28], R11 ;  /* 0x000d280b01007387 */ /* 0x0007e80000100800 */
[----:B------:R-:W-:Y:S04]  /*22240*/  STL [R1+0xd34], R6 ;  /* 0x000d340601007387 */ /* 0x000fe80000100800 */
[----:B------:R4:W-:Y:S04]  /*22250*/  STL [R1+0xd30], R7 ;  /* 0x000d300701007387 */ /* 0x0009e80000100800 */
[----:B------:R-:W2:Y:S01]  /*22260*/  LDL.LU R18, [R1+0x9b8] ;  /* 0x0009b80001127983 */ /* 0x000ea20000300800 */
[----:B------:R-:W-:-:S05]  /*22270*/  IMAD.MOV.U32 R4, RZ, RZ, R15 ;  /* 0x000000ffff047224 */ /* 0x000fca00078e000f */
[----:B------:R1:W-:Y:S01]  /*22280*/  LDGSTS.E [R3+0x7800], desc[UR10][R4.64], P1 ;  /* 0x0780000004037fae */ /* 0x0003e2000892184a */
[----:B------:R-:W-:Y:S01]  /*22290*/  IMAD.MOV.U32 R210, RZ, RZ, R233 ;  /* 0x000000ffffd27224 */ /* 0x000fe200078e00e9 */
[----:B-1----:R-:W-:Y:S01]  /*222a0*/  MOV R4, R12 ;  /* 0x0000000c00047202 */ /* 0x002fe20000000f00 */
[----:B------:R-:W-:Y:S01]  /*222b0*/  IMAD.MOV.U32 R5, RZ, RZ, R14 ;  /* 0x000000ffff057224 */ /* 0x000fe200078e000e */
[----:B------:R-:W2:Y:S04]  /*222c0*/  LDL.LU R12, [R1+0x9c4] ;  /* 0x0009c400010c7983 */ /* 0x000ea80000300800 */
[----:B------:R1:W-:Y:S01]  /*222d0*/  LDGSTS.E [R3+0x7900], desc[UR10][R4.64], P1 ;  /* 0x0790000004037fae */ /* 0x0003e2000892184a */
[----:B------:R-:W-:Y:S01]  /*222e0*/  IMAD.MOV.U32 R211, RZ, RZ, R232 ;  /* 0x000000ffffd37224 */ /* 0x000fe200078e00e8 */
[----:B------:R-:W-:Y:S01]  /*222f0*/  MOV R214, R41 ;  /* 0x0000002900d67202 */ /* 0x000fe20000000f00 */
[----:B------:R-:W-:Y:S01]  /*22300*/  IMAD.MOV.U32 R212, RZ, RZ, R45 ;  /* 0x000000ffffd47224 */ /* 0x000fe200078e002d */
[----:B------:R-:W2:Y:S01]  /*22310*/  LDL.LU R15, [R1+0x9c0] ;  /* 0x0009c000010f7983 */ /* 0x000ea20000300800 */
[----:B-1----:R-:W-:-:S02]  /*22320*/  IMAD.MOV.U32 R4, RZ, RZ, R10 ;  /* 0x000000ffff047224 */ /* 0x002fc400078e000a */
[----:B------:R-:W-:Y:S02]  /*22330*/  IMAD.MOV.U32 R5, RZ, RZ, R11 ;  /* 0x000000ffff057224 */ /* 0x000fe400078e000b */
[----:B------:R-:W-:Y:S01]  /*22340*/  IMAD.MOV.U32 R213, RZ, RZ, R44 ;  /* 0x000000ffffd57224 */ /* 0x000fe200078e002c */
[----:B---3--:R-:W3:Y:S04]  /*22350*/  LDL.LU R11, [R1+0x9c8] ;  /* 0x0009c800010b7983 */ /* 0x008ee80000300800 */
[----:B------:R1:W-:Y:S02]  /*22360*/  LDGSTS.E [R3+0x7a00], desc[UR10][R4.64], P1 ;  /* 0x07a0000004037fae */ /* 0x0003e4000892184a */
[----:B-1----:R-:W-:Y:S01]  /*22370*/  MOV R4, R6 ;  /* 0x0000000600047202 */ /* 0x002fe20000000f00 */
[----:B------:R-:W-:-:S05]  /*22380*/  IMAD.MOV.U32 R5, RZ, RZ, R7 ;  /* 0x000000ffff057224 */ /* 0x000fca00078e0007 */
[----:B------:R4:W-:Y:S02]  /*22390*/  LDGSTS.E [R3+0x7b00], desc[UR10][R4.64], P1 ;  /* 0x07b0000004037fae */ /* 0x0009e4000892184a */
[----:B----4-:R-:W-:Y:S01]  /*223a0*/  HMMA.1688.F32.TF32 R4, R240, R234, R208 ;  /* 0x000000eaf004723c */ /* 0x010fe200000810d0 */
[----:B------:R-:W-:-:S07]  /*223b0*/  IMAD.MOV.U32 R215, RZ, RZ, R40 ;  /* 0x000000ffffd77224 */ /* 0x000fce00078e0028 */
[----:B------:R-:W-:-:S15]  /*223c0*/  HMMA.1688.F32.TF32 R40, R240, R230, R212 ;  /* 0x000000e6f028723c */ /* 0x000fde00000810d4 */
[----:B------:R-:W-:Y:S04]  /*223d0*/  STL.64 [R1+0x5a0], R4 ;  /* 0x0005a00401007387 */ /* 0x000fe80000100a00 */
[----:B------:R1:W-:Y:S04]  /*223e0*/  STL.64 [R1+0x5a8], R6 ;  /* 0x0005a80601007387 */ /* 0x0003e80000100a00 */
[----:B------:R-:W4:Y:S01]  /*223f0*/  LDL.LU R10, [R1+0x9cc] ;  /* 0x0009cc00010a7983 */ /* 0x000f220000300800 */
[----:B------:R-:W-:-:S04]  /*22400*/  ISETP.GT.AND P0, PT, R2, 0x3, PT ;  /* 0x000000030200780c */ /* 0x000fc80003f04270 */
[----:B------:R-:W-:Y:S01]  /*22410*/  SEL R3, RZ, 0x4, !P0 ;  /* 0x00000004ff037807 */ /* 0x000fe20004000000 */
[----:B-1----:R-:W3:Y:S03]  /*22420*/  LDL.LU R6, [R1+0x9d4] ;  /* 0x0009d40001067983 */ /* 0x002ee60000300800 */
[----:B------:R-:W-:Y:S02]  /*22430*/  SEL R3, R3, RZ, !P5 ;  /* 0x000000ff03037207 */ /* 0x000fe40006800000 */
[----:B------:R-:W-:Y:S01]  /*22440*/  LOP3.LUT R7, R20, 0x60, RZ, 0x3c, !PT ;  /* 0x0000006014077812 */ /* 0x000fe200078e3cff */
[----:B------:R-:W3:Y:S01]  /*22450*/  LDL.LU R27, [R1+0x9d0] ;  /* 0x0009d000011b7983 */ /* 0x000ee20000300800 */
[----:B------:R-:W-:-:S03]  /*22460*/  ISETP.NE.U32.AND P0, PT, R3, RZ, PT ;  /* 0x000000ff0300720c */ /* 0x000fc60003f05070 */
[----:B------:R-:W-:Y:S01]  /*22470*/  STL.64 [R1+0x570], R40 ;  /* 0x0005702801007387 */ /* 0x000fe20000100a00 */
[----:B------:R-:W-:-:S03]  /*22480*/  VIADD R3, R7, UR5 ;  /* 0x0000000507037c36 */ /* 0x000fc60008000000 */
[----:B------:R-:W-:Y:S04]  /*22490*/  STL.64 [R1+0x578], R42 ;  /* 0x0005782a01007387 */ /* 0x000fe80000100a00 */
[----:B------:R-:W3:Y:S01]  /*224a0*/  LDL.LU R14, [R1+0xa3c] ;  /* 0x000a3c00010e7983 */ /* 0x000ee20000300800 */
[----:B--2---:R-:W-:-:S05]  /*224b0*/  IADD3 R17, P1, R17, UR15, RZ ;  /* 0x0000000f11117c10 */ /* 0x004fca000ff3e0ff */
[----:B------:R-:W-:Y:S04]  /*224c0*/  STL [R1+0x9bc], R17 ;  /* 0x0009bc1101007387 */ /* 0x000fe80000100800 */
[----:B------:R-:W2:Y:S01]  /*224d0*/  LDL.LU R7, [R1+0xa44] ;  /* 0x000a440001077983 */ /* 0x000ea20000300800 */
[----:B------:R-:W-:-:S05]  /*224e0*/  IADD3.X R18, R18, UR8, RZ, P1, !PT ;  /* 0x0000000812127c10 */ /* 0x000fca0008ffe4ff */
[----:B------:R1:W-:Y:S04]  /*224f0*/  STL [R1+0x9b8], R18 ;  /* 0x0009b81201007387 */ /* 0x0003e80000100800 */
[----:B------:R-:W2:Y:S04]  /*22500*/  LDL.LU R26, [R1+0xa38] ;  /* 0x000a3800011a7983 */ /* 0x000ea80000300800 */
[----:B------:R-:W2:Y:S01]  /*22510*/  LDL.LU R23, [R1+0xa40] ;  /* 0x000a400001177983 */ /* 0x000ea20000300800 */
[----:B------:R-:W-:-:S05]  /*22520*/  IADD3 R12, P1, R12, UR15, RZ ;  /* 0x0000000f0c0c7c10 */ /* 0x000fca000ff3e0ff */
[----:B------:R-:W-:Y:S01]  /*22530*/  STL [R1+0x9c4], R12 ;  /* 0x0009c40c01007387 */ /* 0x000fe20000100800 */
[----:B------:R-:W-:-:S03]  /*22540*/  IADD3.X R15, R15, UR8, RZ, P1, !PT ;  /* 0x000000080f0f7c10 */ /* 0x000fc60008ffe4ff */
[----:B------:R-:W2:Y:S01]  /*22550*/  LDL.LU R20, [R1+0xa4c] ;  /* 0x000a4c0001147983 */ /* 0x000ea20000300800 */
[----:B------:R-:W-:Y:S01]  /*22560*/  IMAD.MOV.U32 R4, RZ, RZ, R17 ;  /* 0x000000ffff047224 */ /* 0x000fe200078e0011 */
[----:B------:R-:W-:Y:S02]  /*22570*/  MOV R5, R18 ;  /* 0x0000001200057202 */ /* 0x000fe40000000f00 */
[----:B------:R1:W-:Y:S04]  /*22580*/  STL [R1+0x9c0], R15 ;  /* 0x0009c00f01007387 */ /* 0x0003e80000100800 */
[----:B------:R-:W2:Y:S04]  /*22590*/  LDL.LU R22, [R1+0xa48] ;  /* 0x000a480001167983 */ /* 0x000ea80000300800 */
[----:B------:R1:W-:Y:S02]  /*225a0*/  LDGSTS.E [R3+0xc00], desc[UR10][R4.64], P0 ;  /* 0x00c0000004037fae */ /* 0x0003e4000812184a */
[----:B-1----:R-:W-:-:S02]  /*225b0*/  IMAD.MOV.U32 R4, RZ, RZ, R12 ;  /* 0x000000ffff047224 */ /* 0x002fc400078e000c */
[----:B------:R-:W-:-:S05]  /*225c0*/  IMAD.MOV.U32 R5, RZ, RZ, R15 ;  /* 0x000000ffff057224 */ /* 0x000fca00078e000f */
[----:B------:R1:W-:Y:S01]  /*225d0*/  LDGSTS.E [R3+0xd00], desc[UR10][R4.64], P0 ;  /* 0x00d0000004037fae */ /* 0x0003e2000812184a */
[----:B----4-:R-:W-:-:S04]  /*225e0*/  IADD3 R10, P1, R10, UR15, RZ ;  /* 0x0000000f0a0a7c10 */ /* 0x010fc8000ff3e0ff */
[----:B---3--:R-:W-:Y:S01]  /*225f0*/  IADD3.X R11, R11, UR8, RZ, P1, !PT ;  /* 0x000000080b0b7c10 */ /* 0x008fe20008ffe4ff */
[----:B------:R-:W-:Y:S04]  /*22600*/  STL [R1+0x9cc], R10 ;  /* 0x0009cc0a01007387 */ /* 0x000fe80000100800 */
[----:B------:R3:W-:Y:S01]  /*22610*/  STL [R1+0x9c8], R11 ;  /* 0x0009c80b01007387 */ /* 0x0007e20000100800 */
[----:B-1----:R-:W-:-:S03]  /*22620*/  IMAD.MOV.U32 R4, RZ, RZ, R10 ;  /* 0x000000ffff047224 */ /* 0x002fc600078e000a */
[----:B------:R-:W4:Y:S01]  /*22630*/  LDL.LU R19, [R1+0xa50] ;  /* 0x000a500001137983 */ /* 0x000f220000300800 */
[----:B------:R-:W-:-:S03]  /*22640*/  MOV R5, R11 ;  /* 0x0000000b00057202 */ /* 0x000fc60000000f00 */
[----:B------:R-:W4:Y:S01]  /*22650*/  LDL.LU R18, [R1+0xa54] ;  /* 0x000a540001127983 */ /* 0x000f220000300800 */
[----:B------:R-:W-:Y:S02]  /*22660*/  ISETP.GT.AND P1, PT, R2, 0x7, PT ;  /* 0x000000070200780c */ /* 0x000fe40003f24270 */
[----:B------:R-:W-:Y:S01]  /*22670*/  IADD3 R6, P2, R6, UR15, RZ ;  /* 0x0000000f06067c10 */ /* 0x000fe2000ff5e0ff */
[----:B------:R1:W-:Y:S04]  /*22680*/  LDGSTS.E [R3+0xe00], desc[UR10][R4.64], P0 ;  /* 0x00e0000004037fae */ /* 0x0003e8000812184a */
[----:B------:R-:W4:Y:S01]  /*22690*/  LDL.LU R17, [R1+0xab8] ;  /* 0x000ab80001117983 */ /* 0x000f220000300800 */
[----:B------:R-:W-:-:S03]  /*226a0*/  IADD3.X R27, R27, UR8, RZ, P2, !PT ;  /* 0x000000081b1b7c10 */ /* 0x000fc600097fe4ff */
[----:B------:R-:W4:Y:S01]  /*226b0*/  LDL.LU R15, [R1+0xabc] ;  /* 0x000abc00010f7983 */ /* 0x000f220000300800 */
[----:B-1----:R-:W-:-:S03]  /*226c0*/  SEL R4, RZ, 0x4, !P1 ;  /* 0x00000004ff047807 */ /* 0x002fc60004800000 */
[----:B------:R-:W4:Y:S01]  /*226d0*/  LDL.LU R12, [R1+0xac0] ;  /* 0x000ac000010c7983 */ /* 0x000f220000300800 */
[----:B------:R-:W-:Y:S02]  /*226e0*/  IADD3 R14, P2, R14, UR15, RZ ;  /* 0x0000000f0e0e7c10 */ /* 0x000fe4000ff5e0ff */
[----:B------:R-:W-:Y:S01]  /*226f0*/  SEL R4, R4, RZ, !P5 ;  /* 0x000000ff04047207 */ /* 0x000fe20006800000 */
[----:B---3--:R-:W3:Y:S01]  /*22700*/  LDL.LU R11, [R1+0xac4] ;  /* 0x000ac400010b7983 */ /* 0x008ee20000300800 */
[----:B------:R-:W-:Y:S02]  /*22710*/  IMAD.MOV.U32 R5, RZ, RZ, R27 ;  /* 0x000000ffff057224 */ /* 0x000fe400078e001b */
[----:B------:R-:W-:Y:S01]  /*22720*/  ISETP.NE.U32.AND P1, PT, R4, RZ, PT ;  /* 0x000000ff0400720c */ /* 0x000fe20003f25070 */
[----:B------:R-:W-:Y:S01]  /*22730*/  IMAD.MOV.U32 R4, RZ, RZ, R6 ;  /* 0x000000ffff047224 */ /* 0x000fe200078e0006 */
[----:B------:R-:W3:Y:S04]  /*22740*/  LDL.LU R10, [R1+0xacc] ;  /* 0x000acc00010a7983 */ /* 0x000ee80000300800 */
[----:B------:R1:W-:Y:S04]  /*22750*/  STL [R1+0x9d4], R6 ;  /* 0x0009d40601007387 */ /* 0x0003e80000100800 */
[----:B------:R-:W-:Y:S04]  /*22760*/  STL [R1+0x9d0], R27 ;  /* 0x0009d01b01007387 */ /* 0x000fe80000100800 */
[----:B------:R1:W-:Y:S04]  /*22770*/  LDGSTS.E [R3+0xf00], desc[UR10][R4.64], P0 ;  /* 0x00f0000004037fae */ /* 0x0003e8000812184a */
[----:B-1----:R-:W3:Y:S04]  /*22780*/  LDL.LU R6, [R1+0xad4] ;  /* 0x000ad40001067983 */ /* 0x002ee80000300800 */
[----:B------:R1:W-:Y:S01]  /*22790*/  STL [R1+0xa3c], R14 ;  /* 0x000a3c0e01007387 */ /* 0x0003e20000100800 */
[----:B------:R-:W-:Y:S01]  /*227a0*/  IMAD.MOV.U32 R4, RZ, RZ, R14 ;  /* 0x000000ffff047224 */ /* 0x000fe200078e000e */
[----:B--2---:R-:W-:-:S05]  /*227b0*/  IADD3.X R26, R26, UR8, RZ, P2, !PT ;  /* 0x000000081a1a7c10 */ /* 0x004fca00097fe4ff */
[----:B------:R-:W-:Y:S04]  /*227c0*/  STL [R1+0xa38], R26 ;  /* 0x000a381a01007387 */ /* 0x000fe80000100800 */
[----:B-1----:R-:W2:Y:S01]  /*227d0*/  LDL.LU R14, [R1+0xac8] ;  /* 0x000ac800010e7983 */ /* 0x002ea20000300800 */
[----:B------:R-:W-:Y:S02]  /*227e0*/  IADD3 R7, P0, R7, UR15, RZ ;  /* 0x0000000f07077c10 */ /* 0x000fe4000ff1e0ff */
[----:B------:R-:W-:Y:S02]  /*227f0*/  MOV R5, R26 ;  /* 0x0000001a00057202 */ /* 0x000fe40000000f00 */
[----:B------:R-:W-:Y:S01]  /*22800*/  IADD3.X R23, R23, UR8, RZ, P0, !PT ;  /* 0x0000000817177c10 */ /* 0x000fe200087fe4ff */
[----:B------:R1:W-:Y:S04]  /*22810*/  STL [R1+0xa44], R7 ;  /* 0x000a440701007387 */ /* 0x0003e80000100800 */
[----:B------:R1:W-:Y:S01]  /*22820*/  LDGSTS.E [R3+0x1c00], desc[UR10][R4.64], P1 ;  /* 0x01c0000004037fae */ /* 0x0003e2000892184a */
[----:B------:R-:W-:-:S03]  /*22830*/  IADD3 R20, P0, R20, UR15, RZ ;  /* 0x0000000f14147c10 */ /* 0x000fc6000ff1e0ff */
[----:B------:R-:W-:Y:S01]  /*22840*/  STL [R1+0xa40], R23 ;  /* 0x000a401701007387 */ /* 0x000fe20000100800 */
[----:B------:R-:W-:Y:S01]  /*22850*/  IADD3.X R22, R22, UR8, RZ, P0, !PT ;  /* 0x0000000816167c10 */ /* 0x000fe200087fe4ff */
[----:B-1----:R-:W-:Y:S02]  /*22860*/  IMAD.MOV.U32 R4, RZ, RZ, R7 ;  /* 0x000000ffff047224 */ /* 0x002fe400078e0007 */
[----:B------:R-:W-:Y:S01]  /*22870*/  IMAD.MOV.U32 R5, RZ, RZ, R23 ;  /* 0x000000ffff057224 */ /* 0x000fe200078e0017 */
[----:B------:R-:W2:Y:S01]  /*22880*/  LDL.LU R7, [R1+0xad0] ;  /* 0x000ad00001077983 */ /* 0x000ea20000300800 */
[----:B------:R-:W-:-:S03]  /*22890*/  ISETP.GT.AND P0, PT, R2, 0xb, PT ;  /* 0x0000000b0200780c */ /* 0x000fc60003f04270 */
[----:B------:R1:W-:Y:S02]  /*228a0*/  LDGSTS.E [R3+0x1d00], desc[UR10][R4.64], P1 ;  /* 0x01d0000004037fae */ /* 0x0003e4000892184a */
[----:B-1----:R-:W-:Y:S01]  /*228b0*/  IMAD.MOV.U32 R4, RZ, RZ, R20 ;  /* 0x000000ffff047224 */ /* 0x002fe200078e0014 */
[----:B------:R-:W-:-:S05]  /*228c0*/  MOV R5, R22 ;  /* 0x0000001600057202 */ /* 0x000fca0000000f00 */
[----:B------:R1:W-:Y:S02]  /*228d0*/  LDGSTS.E [R3+0x1e00], desc[UR10][R4.64], P1 ;  /* 0x01e0000004037fae */ /* 0x0003e4000892184a */
[----:B-1----:R-:W-:-:S04]  /*228e0*/  SEL R4, RZ, 0x4, !P0 ;  /* 0x00000004ff047807 */ /* 0x002fc80004000000 */
[----:B------:R-:W-:-:S04]  /*228f0*/  SEL R4, R4, RZ, !P5 ;  /* 0x000000ff04047207 */ /* 0x000fc80006800000 */
[----:B------:R-:W-:Y:S01]  /*22900*/  ISETP.NE.U32.AND P0, PT, R4, RZ, PT ;  /* 0x000000ff0400720c */ /* 0x000fe20003f05070 */
[----:B------:R-:W-:Y:S04]  /*22910*/  STL [R1+0xa4c], R20 ;  /* 0x000a4c1401007387 */ /* 0x000fe80000100800 */
[----:B------:R-:W-:Y:S01]  /*22920*/  STL [R1+0xa48], R22 ;  /* 0x000a481601007387 */ /* 0x000fe20000100800 */
[----:B----4-:R-:W-:-:S04]  /*22930*/  IADD3 R18, P2, R18, UR15, RZ ;  /* 0x0000000f12127c10 */ /* 0x010fc8000ff5e0ff */
[----:B------:R-:W-:Y:S01]  /*22940*/  IADD3.X R19, R19, UR8, RZ, P2, !PT ;  /* 0x0000000813137c10 */ /* 0x000fe200097fe4ff */
[----:B------:R-:W-:-:S04]  /*22950*/  IMAD.MOV.U32 R4, RZ, RZ, R18 ;  /* 0x000000ffff047224 */ /* 0x000fc800078e0012 */
[----:B------:R-:W-:Y:S01]  /*22960*/  IMAD.MOV.U32 R5, RZ, RZ, R19 ;  /* 0x000000ffff057224 */ /* 0x000fe200078e0013 */
[----:B------:R-:W-:-:S04]  /*22970*/  IADD3 R15, P2, R15, UR15, RZ ;  /* 0x0000000f0f0f7c10 */ /* 0x000fc8000ff5e0ff */
[----:B------:R1:W-:Y:S01]  /*22980*/  LDGSTS.E [R3+0x1f00], desc[UR10][R4.64], P1 ;  /* 0x01f0000004037fae */ /* 0x0003e2000892184a */
[----:B------:R-:W-:Y:S02]  /*22990*/  IADD3.X R17, R17, UR8, RZ, P2, !PT ;  /* 0x0000000811117c10 */ /* 0x000fe400097fe4ff */
[----:B---3--:R-:W-:Y:S01]  /*229a0*/  IADD3 R11, P1, R11, UR15, RZ ;  /* 0x0000000f0b0b7c10 */ /* 0x008fe2000ff3e0ff */
[----:B------:R-:W-:Y:S03]  /*229b0*/  STL [R1+0xa54], R18 ;  /* 0x000a541201007387 */ /* 0x000fe60000100800 */
[----:B------:R-:W-:Y:S01]  /*229c0*/  IADD3.X R12, R12, UR8, RZ, P1, !PT ;  /* 0x000000080c0c7c10 */ /* 0x000fe20008ffe4ff */
[----:B-1----:R-:W-:Y:S01]  /*229d0*/  IMAD.MOV.U32 R4, RZ, RZ, R15 ;  /* 0x000000ffff047224 */ /* 0x002fe200078e000f */
[----:B------:R-:W-:Y:S01]  /*229e0*/  MOV R5, R17 ;  /* 0x0000001100057202 */ /* 0x000fe20000000f00 */
[----:B------:R-:W-:Y:S01]  /*229f0*/  STL [R1+0xa50], R19 ;  /* 0x000a501301007387 */ /* 0x000fe20000100800 */
[----:B------:R-:W-:-:S03]  /*22a00*/  IADD3 R10, P1, R10, UR15, RZ ;  /* 0x0000000f0a0a7c10 */ /* 0x000fc6000ff3e0ff */
[----:B------:R-:W-:Y:S04]  /*22a10*/  STL [R1+0xabc], R15 ;  /* 0x000abc0f01007387 */ /* 0x000fe80000100800 */
[----:B------:R-:W-:Y:S04]  /*22a20*/  STL [R1+0xab8], R17 ;  /* 0x000ab81101007387 */ /* 0x000fe80000100800 */
[----:B------:R1:W-:Y:S04]  /*22a30*/  LDGSTS.E [R3+0x2c00], desc[UR10][R4.64], P0 ;  /* 0x02c0000004037fae */ /* 0x0003e8000812184a */
[----:B------:R-:W-:Y:S04]  /*22a40*/  STL [R1+0xac4], R11 ;  /* 0x000ac40b01007387 */ /* 0x000fe80000100800 */
[----:B------:R3:W-:Y:S01]  /*22a50*/  STL [R1+0xac0], R12 ;  /* 0x000ac00c01007387 */ /* 0x0007e20000100800 */
[----:B-1----:R-:W-:-:S02]  /*22a60*/  IMAD.MOV.U32 R5, RZ, RZ, R12 ;  /* 0x000000ffff057224 */ /* 0x002fc400078e000c */
[----:B------:R-:W-:Y:S01]  /*22a70*/  IMAD.MOV.U32 R4, RZ, RZ, R11 ;  /* 0x000000ffff047224 */ /* 0x000fe200078e000b */
[----:B---3--:R-:W3:Y:S04]  /*22a80*/  LDL.LU R12, [R1+0xb38] ;  /* 0x000b3800010c7983 */ /* 0x008ee80000300800 */
[----:B------:R-:W4:Y:S04]  /*22a90*/  LDL.LU R11, [R1+0xb3c] ;  /* 0x000b3c00010b7983 */ /* 0x000f280000300800 */
[----:B------:R-:W-:Y:S01]  /*22aa0*/  STL [R1+0xacc], R10 ;  /* 0x000acc0a01007387 */ /* 0x000fe20000100800 */
[----:B------:R-:W-:Y:S01]  /*22ab0*/  MOV R209, R16 ;  /* 0x0000001000d17202 */ /* 0x000fe20000000f00 */
[----:B------:R-:W-:Y:S01]  /*22ac0*/  IMAD.MOV.U32 R211, RZ, RZ, R9 ;  /* 0x000000ffffd37224 */ /* 0x000fe200078e0009 */
[----:B------:R-:W1:Y:S01]  /*22ad0*/  S2R R45, SR_TID.X ;  /* 0x00000000002d7919 */ /* 0x000e620000002100 */
[----:B------:R-:W-:Y:S01]  /*22ae0*/  IMAD.MOV.U32 R210, RZ, RZ, R13 ;  /* 0x000000ffffd27224 */ /* 0x000fe200078e000d */
[----:B------:R2:W-:Y:S02]  /*22af0*/  LDGSTS.E [R3+0x2d00], desc[UR10][R4.64], P0 ;  /* 0x02d0000004037fae */ /* 0x0005e4000812184a */
[----:B--2---:R-:W-:-:S05]  /*22b00*/  IADD3.X R14, R14, UR8, RZ, P1, !PT ;  /* 0x000000080e0e7c10 */ /* 0x004fca0008ffe4ff */
[----:B------:R2:W-:Y:S04]  /*22b10*/  STL [R1+0xac8], R14 ;  /* 0x000ac80e01007387 */ /* 0x0005e80000100800 */
[----:B------:R-:W3:Y:S04]  /*22b20*/  LDL.LU R20, [R1+0xb40] ;  /* 0x000b400001147983 */ /* 0x000ee80000300800 */
[----:B------:R-:W3:Y:S01]  /*22b30*/  LDL.LU R17, [R1+0xb44] ;  /* 0x000b440001117983 */ /* 0x000ee20000300800 */
[----:B------:R-:W-:Y:S02]  /*22b40*/  IADD3 R6, P1, R6, UR15, RZ ;  /* 0x0000000f06067c10 */ /* 0x000fe4000ff3e0ff */
[----:B------:R-:W-:-:S03]  /*22b50*/  MOV R5, R14 ;  /* 0x0000000e00057202 */ /* 0x000fc60000000f00 */
[----:B------:R-:W-:Y:S01]  /*22b60*/  STL [R1+0xad4], R6 ;  /* 0x000ad40601007387 */ /* 0x000fe20000100800 */
[----:B------:R-:W-:-:S05]  /*22b70*/  IADD3.X R7, R7, UR8, RZ, P1, !PT ;  /* 0x0000000807077c10 */ /* 0x000fca0008ffe4ff */
[----:B------:R3:W-:Y:S04]  /*22b80*/  STL [R1+0xad0], R7 ;  /* 0x000ad00701007387 */ /* 0x0007e80000100800 */
[----:B------:R-:W3:Y:S04]  /*22b90*/  LDL.LU R16, [R1+0xb48] ;  /* 0x000b480001107983 */ /* 0x000ee80000300800 */
[----:B------:R-:W3:Y:S04]  /*22ba0*/  LDL.LU R9, [R1+0xb4c] ;  /* 0x000b4c0001097983 */ /* 0x000ee80000300800 */
[----:B--2---:R-:W2:Y:S04]  /*22bb0*/  LDL.LU R14, [R1+0xb50] ;  /* 0x000b5000010e7983 */ /* 0x004ea80000300800 */
[----:B------:R-:W2:Y:S01]  /*22bc0*/  LDL.LU R13, [R1+0xb54] ;  /* 0x000b5400010d7983 */ /* 0x000ea20000300800 */
[----:B------:R-:W-:Y:S01]  /*22bd0*/  IMAD.MOV.U32 R4, RZ, RZ, R10 ;  /* 0x000000ffff047224 */ /* 0x000fe200078e000a */
[----:B------:R-:W-:Y:S01]  /*22be0*/  MOV R213, R36 ;  /* 0x0000002400d57202 */ /* 0x000fe20000000f00 */
[----:B------:R-:W-:-:S02]  /*22bf0*/  IMAD.MOV.U32 R212, RZ, RZ, R37 ;  /* 0x000000ffffd47224 */ /* 0x000fc400078e0025 */
[----:B------:R-:W-:Y:S01]  /*22c00*/  IMAD.MOV.U32 R214, RZ, RZ, R33 ;  /* 0x000000ffffd67224 */ /* 0x000fe200078e0021 */
[----:B------:R1:W-:Y:S01]  /*22c10*/  LDGSTS.E [R3+0x2e00], desc[UR10][R4.64], P0 ;  /* 0x02e0000004037fae */ /* 0x0003e2000812184a */
[----:B------:R-:W-:Y:S01]  /*22c20*/  IMAD.MOV.U32 R215, RZ, RZ, R32 ;  /* 0x000000ffffd77224 */ /* 0x000fe200078e0020 */
[----:B------:R-:W-:-:S06]  /*22c30*/  ISETP.GT.AND P1, PT, R2, 0xf, PT ;  /* 0x0000000f0200780c */ /* 0x000fcc0003f24270 */
[----:B------:R-:W-:Y:S01]  /*22c40*/  HMMA.1688.F32.TF32 R32, R240, R226, R212 ;  /* 0x000000e2f020723c */ /* 0x000fe200000810d4 */
[----:B-1----:R-:W-:Y:S02]  /*22c50*/  IMAD.MOV.U32 R4, RZ, RZ, R6 ;  /* 0x000000ffff047224 */ /* 0x002fe400078e0006 */
[----:B------:R-:W-:-:S05]  /*22c60*/  IMAD.MOV.U32 R5, RZ, RZ, R7 ;  /* 0x000000ffff057224 */ /* 0x000fca00078e0007 */
[----:B------:R1:W-:Y:S01]  /*22c70*/  LDGSTS.E [R3+0x2f00], desc[UR10][R4.64], P0 ;  /* 0x02f0000004037fae */ /* 0x0003e2000812184a */
[C---:B------:R-:W-:Y:S02]  /*22c80*/  ISETP.GT.AND P0, PT, R2.reuse, 0x13, PT ;  /* 0x000000130200780c */ /* 0x040fe40003f04270 */
[----:B------:R-:W-:Y:S02]  /*22c90*/  LOP3.LUT R22, R45, 0x1f, RZ, 0xc0, !PT ;  /* 0x0000001f2d167812 */ /* 0x000fe400078ec0ff */
[----:B-1----:R-:W-:Y:S02]  /*22ca0*/  SEL R4, RZ, 0x4, !P1 ;  /* 0x00000004ff047807 */ /* 0x002fe40004800000 */
[----:B------:R-:W-:Y:S02]  /*22cb0*/  ISETP.GT.AND P1, PT, R2, 0x17, PT ;  /* 0x000000170200780c */ /* 0x000fe40003f24270 */
[----:B------:R-:W-:Y:S02]  /*22cc0*/  SEL R4, R4, RZ, !P5 ;  /* 0x000000ff04047207 */ /* 0x000fe40006800000 */
[----:B------:R-:W-:-:S02]  /*22cd0*/  ISETP.GT.AND P2, PT, R2, 0x1b, PT ;  /* 0x0000001b0200780c */ /* 0x000fc40003f44270 */
[----:B------:R-:W-:Y:S02]  /*22ce0*/  ISETP.NE.U32.AND P6, PT, R4, RZ, PT ;  /* 0x000000ff0400720c */ /* 0x000fe40003fc5070 */
[----:B------:R-:W-:Y:S02]  /*22cf0*/  ISETP.GT.AND P3, PT, R2, 0x1f, PT ;  /* 0x0000001f0200780c */ /* 0x000fe40003f64270 */
[----:B------:R-:W-:Y:S02]  /*22d00*/  ISETP.GE.AND P4, PT, R22, R2, PT ;  /* 0x000000021600720c */ /* 0x000fe40003f86270 */
[----:B------:R-:W-:Y:S02]  /*22d10*/  SEL R4, RZ, 0x4, !P0 ;  /* 0x00000004ff047807 */ /* 0x000fe40004000000 */
[----:B------:R-:W-:Y:S02]  /*22d20*/  SEL R2, RZ, 0x4, !P1 ;  /* 0x00000004ff027807 */ /* 0x000fe40004800000 */
[----:B----4-:R-:W-:-:S04]  /*22d30*/  IADD3 R11, P0, R11, UR15, RZ ;  /* 0x0000000f0b0b7c10 */ /* 0x010fc8000ff1e0ff */
[----:B---3--:R-:W-:Y:S01]  /*22d40*/  IADD3.X R12, R12, UR8, RZ, P0, !PT ;  /* 0x000000080c0c7c10 */ /* 0x008fe200087fe4ff */
[----:B------:R-:W-:Y:S01]  /*22d50*/  STL [R1+0xb3c], R11 ;  /* 0x000b3c0b01007387 */ /* 0x000fe20000100800 */
[----:B------:R-:W-:-:S04]  /*22d60*/  IADD3 R17, P1, R17, UR15, RZ ;  /* 0x0000000f11117c10 */ /* 0x000fc8000ff3e0ff */
[----:B------:R-:W-:Y:S01]  /*22d70*/  IADD3.X R20, R20, UR8, RZ, P1, !PT ;  /* 0x0000000814147c10 */ /* 0x000fe20008ffe4ff */
[----:B------:R-:W-:Y:S04]  /*22d80*/  STL [R1+0xb44], R17 ;  /* 0x000b441101007387 */ /* 0x000fe80000100800 */
[----:B------:R1:W-:Y:S04]  /*22d90*/  STL [R1+0xb38], R12 ;  /* 0x000b380c01007387 */ /* 0x0003e80000100800 */
[----:B------:R-:W-:Y:S04]  /*22da0*/  STL [R1+0xb40], R20 ;  /* 0x000b401401007387 */ /* 0x000fe80000100800 */
[----:B------:R-:W-:Y:S04]  /*22db0*/  STL.64 [R1+0x540], R32 ;  /* 0x0005402001007387 */ /* 0x000fe80000100a00 */
[----:B------:R-:W-:Y:S04]  /*22dc0*/  STL.64 [R1+0x548], R34 ;  /* 0x0005482201007387 */ /* 0x000fe80000100a00 */
[----:B------:R-:W3:Y:S04]  /*22dd0*/  LDL.LU R19, [R1+0xbb8] ;  /* 0x000bb80001137983 */ /* 0x000ee80000300800 */
[----:B------:R-:W4:Y:S01]  /*22de0*/  LDL.LU R7, [R1+0xbbc] ;  /* 0x000bbc0001077983 */ /* 0x000f220000300800 */
[----:B------:R-:W-:Y:S01]  /*22df0*/  IMAD.MOV.U32 R208, RZ, RZ, R29 ;  /* 0x000000ffffd07224 */ /* 0x000fe200078e001d */
[----:B------:R-:W-:Y:S01]  /*22e00*/  MOV R213, R25 ;  /* 0x0000001900d57202 */ /* 0x000fe20000000f00 */
[----:B------:R-:W-:-:S05]  /*22e10*/  IMAD.MOV.U32 R214, RZ, RZ, R24 ;  /* 0x000000ffffd67224 */ /* 0x000fca00078e0018 */
[----:B------:R-:W-:Y:S01]  /*22e20*/  HMMA.1688.F32.TF32 R24, R240, R222, R208 ;  /* 0x000000def018723c */ /* 0x000fe200000810d0 */
[----:B------:R-:W-:Y:S02]  /*22e30*/  SEL R4, R4, RZ, !P5 ;  /* 0x000000ff04047207 */ /* 0x000fe40006800000 */
[----:B------:R-:W-:Y:S02]  /*22e40*/  SEL R2, R2, RZ, !P5 ;  /* 0x000000ff02027207 */ /* 0x000fe40006800000 */
[----:B------:R-:W-:Y:S02]  /*22e50*/  ISETP.NE.U32.AND P0, PT, R4, RZ, PT ;  /* 0x000000ff0400720c */ /* 0x000fe40003f05070 */
[----:B------:R-:W-:Y:S02]  /*22e60*/  SEL R4, RZ, 0x4, !P2 ;  /* 0x00000004ff047807 */ /* 0x000fe40005000000 */
[----:B------:R-:W-:Y:S02]  /*22e70*/  ISETP.NE.U32.AND P1, PT, R2, RZ, PT ;  /* 0x000000ff0200720c */ /* 0x000fe40003f25070 */
[----:B------:R-:W-:-:S02]  /*22e80*/  IADD3 R9, P2, R9, UR15, RZ ;  /* 0x0000000f09097c10 */ /* 0x000fc4000ff5e0ff */
[----:B------:R-:W-:Y:S02]  /*22e90*/  SEL R2, RZ, 0x4, !P3 ;  /* 0x00000004ff027807 */ /* 0x000fe40005800000 */
[----:B--2---:R-:W-:Y:S02]  /*22ea0*/  IADD3 R13, P3, R13, UR15, RZ ;  /* 0x0000000f0d0d7c10 */ /* 0x004fe4000ff7e0ff */
[----:B------:R-:W-:Y:S01]  /*22eb0*/  IADD3.X R16, R16, UR8, RZ, P2, !PT ;  /* 0x0000000810107c10 */ /* 0x000fe200097fe4ff */
[----:B------:R2:W-:Y:S01]  /*22ec0*/  STL [R1+0xb4c], R9 ;  /* 0x000b4c0901007387 */ /* 0x0005e20000100800 */
[----:B------:R-:W-:-:S03]  /*22ed0*/  IADD3.X R14, R14, UR8, RZ, P3, !PT ;  /* 0x000000080e0e7c10 */ /* 0x000fc60009ffe4ff */
[----:B------:R-:W-:Y:S04]  /*22ee0*/  STL [R1+0xb54], R13 ;  /* 0x000b540d01007387 */ /* 0x000fe80000100800 */
[----:B------:R2:W-:Y:S04]  /*22ef0*/  STL [R1+0xb48], R16 ;  /* 0x000b481001007387 */ /* 0x0005e80000100800 */
[----:B------:R-:W3:Y:S04]  /*22f00*/  LDL.LU R18, [R1+0xbc0] ;  /* 0x000bc00001127983 */ /* 0x000ee80000300800 */
[----:B------:R2:W-:Y:S04]  /*22f10*/  STL [R1+0xb50], R14 ;  /* 0x000b500e01007387 */ /* 0x0005e80000100800 */
[----:B------:R-:W-:Y:S04]  /*22f20*/  STL.64 [R1+0x520], R24 ;  /* 0x0005201801007387 */ /* 0x000fe80000100a00 */
[----:B------:R4:W-:Y:S04]  /*22f30*/  STL.64 [R1+0x528], R26 ;  /* 0x0005281a01007387 */ /* 0x0009e80000100a00 */
[----:B------:R-:W3:Y:S04]  /*22f40*/  LDL.LU R15, [R1+0xbc4] ;  /* 0x000bc400010f7983 */ /* 0x000ee80000300800 */
[----:B------:R-:W3:Y:S01]  /*22f50*/  LDL.LU R10, [R1+0xbcc] ;  /* 0x000bcc00010a7983 */ /* 0x000ee20000300800 */
[----:B------:R-:W-:-:S02]  /*22f60*/  SEL R4, R4, RZ, !P5 ;  /* 0x000000ff04047207 */ /* 0x000fc40006800000 */
[----:B------:R-:W-:Y:S01]  /*22f70*/  MOV R5, R12 ;  /* 0x0000000c00057202 */ /* 0x000fe20000000f00 */
[----:B------:R-:W3:Y:S01]  /*22f80*/  LDL.LU R6, [R1+0xbd4] ;  /* 0x000bd40001067983 */ /* 0x000ee20000300800 */
[----:B------:R-:W-:Y:S01]  /*22f90*/  ISETP.NE.U32.AND P2, PT, R4, RZ, PT ;  /* 0x000000ff0400720c */ /* 0x000fe20003f45070 */
[----:B------:R-:W-:Y:S02]  /*22fa0*/  IMAD.MOV.U32 R4, RZ, RZ, R11 ;  /* 0x000000ffff047224 */ /* 0x000fe400078e000b */
[----:B-1----:R-:W3:Y:S04]  /*22fb0*/  LDL.LU R12, [R1+0xbc8] ;  /* 0x000bc800010c7983 */ /* 0x002ee80000300800 */
[----:B------:R1:W-:Y:S01]  /*22fc0*/  LDGSTS.E [R3+0x3c00], desc[UR10][R4.64], P6 ;  /* 0x03c0000004037fae */ /* 0x0003e2000b12184a */
[----:B------:R-:W-:-:S03]  /*22fd0*/  SEL R2, R2, RZ, !P5 ;  /* 0x000000ff02027207 */ /* 0x000fc60006800000 */
[----:B------:R-:W3:Y:S01]  /*22fe0*/  LDL.LU R11, [R1+0xc3c] ;  /* 0x000c3c00010b7983 */ /* 0x000ee20000300800 */
[----:B------:R-:W-:Y:S01]  /*22ff0*/  ISETP.NE.U32.AND P3, PT, R2, RZ, PT ;  /* 0x000000ff0200720c */ /* 0x000fe20003f65070 */
[----:B-1----:R-:W-:Y:S02]  /*23000*/  IMAD.MOV.U32 R4, RZ, RZ, R17 ;  /* 0x000000ffff047224 */ /* 0x002fe400078e0011 */
[----:B------:R-:W-:Y:S01]  /*23010*/  IMAD.MOV.U32 R5, RZ, RZ, R20 ;  /* 0x000000ffff057224 */ /* 0x000fe200078e0014 */
[----:B------:R-:W3:Y:S01]  /*23020*/  LDL.LU R17, [R1+0xbd0] ;  /* 0x000bd00001117983 */ /* 0x000ee20000300800 */
[----:B------:R-:W-:-:S03]  /*23030*/  SEL R2, RZ, 0x4, P4 ;  /* 0x00000004ff027807 */ /* 0x000fc60002000000 */
[----:B------:R1:W-:Y:S02]  /*23040*/  LDGSTS.E [R3+0x3d00], desc[UR10][R4.64], P6 ;  /* 0x03d0000004037fae */ /* 0x0003e4000b12184a */
[----:B-1----:R-:W-:Y:S01]  /*23050*/  IMAD.MOV.U32 R4, RZ, RZ, R9 ;  /* 0x000000ffff047224 */ /* 0x002fe200078e0009 */
[----:B------:R-:W-:Y:S01]  /*23060*/  MOV R5, R16 ;  /* 0x0000001000057202 */ /* 0x000fe20000000f00 */
[----:B--2---:R-:W2:Y:S04]  /*23070*/  LDL.LU R9, [R1+0xc44] ;  /* 0x000c440001097983 */ /* 0x004ea80000300800 */
[----:B------:R1:W-:Y:S04]  /*23080*/  LDGSTS.E [R3+0x3e00], desc[UR10][R4.64], P6 ;  /* 0x03e0000004037fae */ /* 0x0003e8000b12184a */
[----:B------:R-:W2:Y:S01]  /*23090*/  LDL.LU R16, [R1+0xc38] ;  /* 0x000c380001107983 */ /* 0x000ea20000300800 */
[----:B-1----:R-:W-:-:S03]  /*230a0*/  IMAD.MOV.U32 R5, RZ, RZ, R14 ;  /* 0x000000ffff057224 */ /* 0x002fc600078e000e */
[----:B------:R-:W2:Y:S01]  /*230b0*/  LDL.LU R14, [R1+0xc40] ;  /* 0x000c4000010e7983 */ /* 0x000ea20000300800 */
[----:B------:R-:W-:Y:S01]  /*230c0*/  IMAD.MOV.U32 R4, RZ, RZ, R13 ;  /* 0x000000ffff047224 */ /* 0x000fe200078e000d */
[----:B----4-:R-:W-:Y:S01]  /*230d0*/  IADD3 R7, P4, R7, UR15, RZ ;  /* 0x0000000f07077c10 */ /* 0x010fe2000ff9e0ff */
[----:B------:R-:W-:Y:S02]  /*230e0*/  IMAD.MOV.U32 R212, RZ, RZ, R28 ;  /* 0x000000ffffd47224 */ /* 0x000fe400078e001c */
[----:B------:R-:W-:Y:S01]  /*230f0*/  IMAD.MOV.U32 R215, RZ, RZ, R21 ;  /* 0x000000ffffd77224 */ /* 0x000fe200078e0015 */
[----:B------:R-:W-:Y:S01]  /*23100*/  SEL R2, R2, RZ, !P5 ;  /* 0x000000ff02027207 */ /* 0x000fe20006800000 */
[----:B------:R-:W-:Y:S04]  /*23110*/  STL [R1+0xbbc], R7 ;  /* 0x000bbc0701007387 */ /* 0x000fe80000100800 */
[----:B------:R-:W4:Y:S01]  /*23120*/  LDL.LU R13, [R1+0xc4c] ;  /* 0x000c4c00010d7983 */ /* 0x000f220000300800 */
[----:B------:R-:W-:Y:S01]  /*23130*/  HMMA.1688.F32.TF32 R24, R240, R218, R212 ;  /* 0x000000daf018723c */ /* 0x000fe200000810d4 */
[----:B---3--:R-:W-:-:S02]  /*23140*/  IADD3.X R19, R19, UR8, RZ, P4, !PT ;  /* 0x0000000813137c10 */ /* 0x008fc4000a7fe4ff */
[----:B------:R1:W-:Y:S01]  /*23150*/  LDGSTS.E [R3+0x3f00], desc[UR10][R4.64], P6 ;  /* 0x03f0000004037fae */ /* 0x0003e2000b12184a */
[----:B------:R-:W-:Y:S01]  /*23160*/  ISETP.NE.U32.AND P4, PT, R2, RZ, PT ;  /* 0x000000ff0200720c */ /* 0x000fe20003f85070 */
[----:B-1----:R-:W-:Y:S01]  /*23170*/  IMAD.MOV.U32 R4, RZ, RZ, R7 ;  /* 0x000000ffff047224 */ /* 0x002fe200078e0007 */
[----:B------:R-:W-:-:S05]  /*23180*/  MOV R5, R19 ;  /* 0x0000001300057202 */ /* 0x000fca0000000f00 */
[----:B------:R1:W-:Y:S01]  /*23190*/  LDGSTS.E [R3+0x4c00], desc[UR10][R4.64], P0 ;  /* 0x04c0000004037fae */ /* 0x0003e2000812184a */
[----:B------:R-:W-:Y:S02]  /*231a0*/  IADD3 R15, P5, R15, UR15, RZ ;  /* 0x0000000f0f0f7c10 */ /* 0x000fe4000ffbe0ff */
[----:B------:R-:W-:-:S03]  /*231b0*/  IADD3 R10, P6, R10, UR15, RZ ;  /* 0x0000000f0a0a7c10 */ /* 0x000fc6000ffde0ff */
[----:B------:R-:W-:Y:S01]  /*231c0*/  STL [R1+0xbc4], R15 ;  /* 0x000bc40f01007387 */ /* 0x000fe20000100800 */
[----:B------:R-:W-:-:S03]  /*231d0*/  IADD3.X R18, R18, UR8, RZ, P5, !PT ;  /* 0x0000000812127c10 */ /* 0x000fc6000affe4ff */
[----:B------:R3:W-:Y:S04]  /*231e0*/  STL [R1+0xbb8], R19 ;  /* 0x000bb81301007387 */ /* 0x0007e80000100800 */
[----:B------:R-:W-:Y:S04]  /*231f0*/  STL.64 [R1+0x4e0], R24 ;  /* 0x0004e01801007387 */ /* 0x000fe80000100a00 */
[----:B------:R-:W-:Y:S04]  /*23200*/  STL.64 [R1+0x4e8], R26 ;  /* 0x0004e81a01007387 */ /* 0x000fe80000100a00 */
[----:B------:R-:W4:Y:S01]  /*23210*/  LDL.LU R2, [R1+0xc54] ;  /* 0x000c540001027983 */ /* 0x000f220000300800 */
[----:B-1----:R-:W-:-:S03]  /*23220*/  IMAD.MOV.U32 R5, RZ, RZ, R18 ;  /* 0x000000ffff057224 */ /* 0x002fc600078e0012 */
[----:B---3--:R-:W3:Y:S04]  /*23230*/  LDL.LU R19, [R1+0xc48] ;  /* 0x000c480001137983 */ /* 0x008ee80000300800 */
[----:B------:R-:W-:Y:S04]  /*23240*/  STL [R1+0xbcc], R10 ;  /* 0x000bcc0a01007387 */ /* 0x000fe80000100800 */
[----:B------:R1:W-:Y:S04]  /*23250*/  STL [R1+0xbc0], R18 ;  /* 0x000bc01201007387 */ /* 0x0003e80000100800 */
[----:B------:R-:W3:Y:S04]  /*23260*/  LDL.LU R7, [R1+0xcbc] ;  /* 0x000cbc0001077983 */ /* 0x000ee80000300800 */
[----:B-1----:R-:W3:Y:S01]  /*23270*/  LDL.LU R18, [R1+0xc50] ;  /* 0x000c500001127983 */ /* 0x002ee20000300800 */
[----:B------:R-:W-:Y:S01]  /*23280*/  IADD3 R6, P5, R6, UR15, RZ ;  /* 0x0000000f06067c10 */ /* 0x000fe2000ffbe0ff */
[----:B------:R-:W-:Y:S01]  /*23290*/  IMAD.MOV.U32 R4, RZ, RZ, R15 ;  /* 0x000000ffff047224 */ /* 0x000fe200078e000f */
[----:B------:R-:W-:-:S03]  /*232a0*/  IADD3.X R12, R12, UR8, RZ, P6, !PT ;  /* 0x000000080c0c7c10 */ /* 0x000fc6000b7fe4ff */
[----:B------:R-:W-:Y:S01]  /*232b0*/  STL [R1+0xbd4], R6 ;  /* 0x000bd40601007387 */ /* 0x000fe20000100800 */
[----:B------:R-:W-:-:S03]  /*232c0*/  IADD3 R11, P6, R11, UR15, RZ ;  /* 0x0000000f0b0b7c10 */ /* 0x000fc6000ffde0ff */
[----:B------:R1:W-:Y:S01]  /*232d0*/  STL [R1+0xbc8], R12 ;  /* 0x000bc80c01007387 */ /* 0x0003e20000100800 */
[----:B------:R-:W-:-:S03]  /*232e0*/  IADD3.X R17, R17, UR8, RZ, P5, !PT ;  /* 0x0000000811117c10 */ /* 0x000fc6000affe4ff */
[----:B------:R1:W-:Y:S04]  /*232f0*/  LDGSTS.E [R3+0x4d00], desc[UR10][R4.64], P0 ;  /* 0x04d0000004037fae */ /* 0x0003e8000812184a */
[----:B------:R-:W3:Y:S01]  /*23300*/  LDL.LU R15, [R1+0xcc4] ;  /* 0x000cc400010f7983 */ /* 0x000ee20000300800 */
[----:B--2---:R-:W-:Y:S01]  /*23310*/  IADD3 R9, P5, R9, UR15, RZ ;  /* 0x0000000f09097c10 */ /* 0x004fe2000ffbe0ff */
[----:B-1----:R-:W-:Y:S01]  /*23320*/  IMAD.MOV.U32 R4, RZ, RZ, R10 ;  /* 0x000000ffff047224 */ /* 0x002fe200078e000a */
[----:B------:R-:W-:Y:S02]  /*23330*/  MOV R5, R12 ;  /* 0x0000000c00057202 */ /* 0x000fe40000000f00 */
[----:B------:R-:W2:Y:S01]  /*23340*/  LDL.LU R12, [R1+0xcb8] ;  /* 0x000cb800010c7983 */ /* 0x000ea20000300800 */
[----:B------:R-:W-:-:S03]  /*23350*/  IADD3.X R16, R16, UR8, RZ, P6, !PT ;  /* 0x0000000810107c10 */ /* 0x000fc6000b7fe4ff */
[----:B------:R1:W-:Y:S04]  /*23360*/  LDGSTS.E [R3+0x4e00], desc[UR10][R4.64], P0 ;  /* 0x04e0000004037fae */ /* 0x0003e8000812184a */
[----:B------:R-:W-:Y:S04]  /*23370*/  STL [R1+0xc3c], R11 ;  /* 0x000c3c0b01007387 */ /* 0x000fe80000100800 */
[----:B------:R1:W-:Y:S02]  /*23380*/  STL [R1+0xbd0], R17 ;  /* 0x000bd01101007387 */ /* 0x0003e40000100800 */
[----:B-1----:R-:W-:-:S02]  /*23390*/  IMAD.MOV.U32 R4, RZ, RZ, R6 ;  /* 0x000000ffff047224 */ /* 0x002fc400078e0006 */
[----:B------:R-:W2:Y:S01]  /*233a0*/  LDL.LU R10, [R1+0xccc] ;  /* 0x000ccc00010a7983 */ /* 0x000ea20000300800 */
[----:B------:R-:W-:-:S03]  /*233b0*/  IMAD.MOV.U32 R5, RZ, RZ, R17 ;  /* 0x000000ffff057224 */ /* 0x000fc600078e0011 */
[----:B------:R-:W2:Y:S01]  /*233c0*/  LDL.LU R20, [R1+0xcc0] ;  /* 0x000cc00001147983 */ /* 0x000ea20000300800 */
[----:B------:R-:W-:-:S03]  /*233d0*/  IADD3.X R14, R14, UR8, RZ, P5, !PT ;  /* 0x000000080e0e7c10 */ /* 0x000fc6000affe4ff */
[----:B------:R1:W-:Y:S04]  /*233e0*/  LDGSTS.E [R3+0x4f00], desc[UR10][R4.64], P0 ;  /* 0x04f0000004037fae */ /* 0x0003e8000812184a */
[----:B------:R-:W-:Y:S04]  /*233f0*/  STL [R1+0xc44], R9 ;  /* 0x000c440901007387 */ /* 0x000fe80000100800 */
[----:B------:R4:W-:Y:S04]  /*23400*/  STL [R1+0xc38], R16 ;  /* 0x000c381001007387 */ /* 0x0009e80000100800 */
[----:B------:R-:W2:Y:S01]  /*23410*/  LDL.LU R6, [R1+0xcd4] ;  /* 0x000cd40001067983 */ /* 0x000ea20000300800 */
[----:B-1----:R-:W-:-:S03]  /*23420*/  MOV R5, R16 ;  /* 0x0000001000057202 */ /* 0x002fc60000000f00 */
[----:B------:R-:W2:Y:S01]  /*23430*/  LDL.LU R17, [R1+0xcc8] ;  /* 0x000cc80001117983 */ /* 0x000ea20000300800 */
[----:B------:R-:W-:-:S05]  /*23440*/  IMAD.MOV.U32 R4, RZ, RZ, R11 ;  /* 0x000000ffff047224 */ /* 0x000fca00078e000b */
[----:B------:R1:W-:Y:S01]  /*23450*/  LDGSTS.E [R3+0x5c00], desc[UR10][R4.64], P1 ;  /* 0x05c0000004037fae */ /* 0x0003e2000892184a */
[----:B----4-:R-:W-:-:S05]  /*23460*/  IADD3 R13, P0, R13, UR15, RZ ;  /* 0x0000000f0d0d7c10 */ /* 0x010fca000ff1e0ff */
[----:B------:R-:W-:Y:S04]  /*23470*/  STL [R1+0xc4c], R13 ;  /* 0x000c4c0d01007387 */ /* 0x000fe80000100800 */
[----:B------:R4:W-:Y:S04]  /*23480*/  STL [R1+0xc40], R14 ;  /* 0x000c400e01007387 */ /* 0x0009e80000100800 */
[----:B------:R-:W2:Y:S04]  /*23490*/  LDL.LU R16, [R1+0xcd0] ;  /* 0x000cd00001107983 */ /* 0x000ea80000300800 */
[----:B------:R-:W2:Y:S01]  /*234a0*/  LDL.LU R11, [R1+0xd3c] ;  /* 0x000d3c00010b7983 */ /* 0x000ea20000300800 */
[----:B-1----:R-:W-:-:S02]  /*234b0*/  IMAD.MOV.U32 R4, RZ, RZ, R9 ;  /* 0x000000ffff047224 */ /* 0x002fc400078e0009 */
[----:B------:R-:W-:Y:S02]  /*234c0*/  IMAD.MOV.U32 R5, RZ, RZ, R14 ;  /* 0x000000ffff057224 */ /* 0x000fe400078e000e */
[----:B----4-:R-:W4:Y:S04]  /*234d0*/  LDL.LU R14, [R1+0xd38] ;  /* 0x000d3800010e7983 */ /* 0x010f280000300800 */
[----:B------:R1:W-:Y:S02]  /*234e0*/  LDGSTS.E [R3+0x5d00], desc[UR10][R4.64], P1 ;  /* 0x05d0000004037fae */ /* 0x0003e4000892184a */
[----:B-1----:R-:W-:Y:S01]  /*234f0*/  IMAD.MOV.U32 R4, RZ, RZ, R13 ;  /* 0x000000ffff047224 */ /* 0x002fe200078e000d */
[----:B------:R-:W-:Y:S02]  /*23500*/  IADD3 R2, P5, R2, UR15, RZ ;  /* 0x0000000f02027c10 */ /* 0x000fe4000ffbe0ff */
[----:B---3--:R-:W-:-:S03]  /*23510*/  IADD3.X R19, R19, UR8, RZ, P0, !PT ;  /* 0x0000000813137c10 */ /* 0x008fc600087fe4ff */
[----:B------:R-:W-:Y:S01]  /*23520*/  STL [R1+0xc54], R2 ;  /* 0x000c540201007387 */ /* 0x000fe20000100800 */
[----:B------:R-:W-:-:S03]  /*23530*/  MOV R5, R19 ;  /* 0x0000001300057202 */ /* 0x000fc60000000f00 */
[----:B------:R1:W-:Y:S04]  /*23540*/  STL [R1+0xc48], R19 ;  /* 0x000c481301007387 */ /* 0x0003e80000100800 */
[----:B------:R-:W3:Y:S01]  /*23550*/  LDL.LU R9, [R1+0xd44] ;  /* 0x000d440001097983 */ /* 0x000ee20000300800 */
[----:B------:R-:W-:-:S03]  /*23560*/  IADD3 R7, P0, R7, UR15, RZ ;  /* 0x0000000f07077c10 */ /* 0x000fc6000ff1e0ff */
[----:B------:R1:W-:Y:S04]  /*23570*/  LDGSTS.E [R3+0x5e00], desc[UR10][R4.64], P1 ;  /* 0x05e0000004037fae */ /* 0x0003e8000892184a */
[----:B-1----:R-:W3:Y:S01]  /*23580*/  LDL.LU R19, [R1+0xd40] ;  /* 0x000d400001137983 */ /* 0x002ee20000300800 */
[----:B------:R-:W-:-:S03]  /*23590*/  IADD3.X R18, R18, UR8, RZ, P5, !PT ;  /* 0x0000000812127c10 */ /* 0x000fc6000affe4ff */
[----:B------:R-:W-:Y:S04]  /*235a0*/  STL [R1+0xcbc], R7 ;  /* 0x000cbc0701007387 */ /* 0x000fe80000100800 */
[----:B------:R1:W-:Y:S04]  /*235b0*/  STL [R1+0xc50], R18 ;  /* 0x000c501201007387 */ /* 0x0003e80000100800 */
[----:B------:R-:W3:Y:S01]  /*235c0*/  LDL.LU R13, [R1+0xd4c] ;  /* 0x000d4c00010d7983 */ /* 0x000ee20000300800 */
[----:B------:R-:W-:Y:S02]  /*235d0*/  IMAD.MOV.U32 R4, RZ, RZ, R2 ;  /* 0x000000ffff047224 */ /* 0x000fe400078e0002 */
[----:B------:R-:W-:-:S02]  /*235e0*/  IMAD.MOV.U32 R5, RZ, RZ, R18 ;  /* 0x000000ffff057224 */ /* 0x000fc400078e0012 */
[----:B-1----:R-:W3:Y:S01]  /*235f0*/  LDL.LU R18, [R1+0xd48] ;  /* 0x000d480001127983 */ /* 0x002ee20000300800 */
[----:B------:R-:W-:-:S03]  /*23600*/  IADD3 R15, P5, R15, UR15, RZ ;  /* 0x0000000f0f0f7c10 */ /* 0x000fc6000ffbe0ff */
[----:B------:R1:W-:Y:S04]  /*23610*/  LDGSTS.E [R3+0x5f00], desc[UR10][R4.64], P1 ;  /* 0x05f0000004037fae */ /* 0x0003e8000892184a */
[----:B------:R-:W-:Y:S01]  /*23620*/  STL [R1+0xcc4], R15 ;  /* 0x000cc40f01007387 */ /* 0x000fe20000100800 */
[----:B--2---:R-:W-:-:S05]  /*23630*/  IADD3.X R12, R12, UR8, RZ, P0, !PT ;  /* 0x000000080c0c7c10 */ /* 0x004fca00087fe4ff */
[----:B------:R2:W-:Y:S01]  /*23640*/  STL [R1+0xcb8], R12 ;  /* 0x000cb80c01007387 */ /* 0x0005e20000100800 */
[----:B-1----:R-:W-:Y:S01]  /*23650*/  IMAD.MOV.U32 R4, RZ, RZ, R7 ;  /* 0x000000ffff047224 */ /* 0x002fe200078e0007 */
[----:B------:R-:W-:Y:S02]  /*23660*/  MOV R5, R12 ;  /* 0x0000000c00057202 */ /* 0x000fe40000000f00 */
[----:B------:R-:W3:Y:S04]  /*23670*/  LDL.LU R2, [R1+0xd54] ;  /* 0x000d540001027983 */ /* 0x000ee80000300800 */
[----:B------:R1:W-:Y:S01]  /*23680*/  LDGSTS.E [R3+0x6c00], desc[UR10][R4.64], P2 ;  /* 0x06c0000004037fae */ /* 0x0003e2000912184a */
[----:B------:R-:W-:-:S03]  /*23690*/  IADD3 R10, P0, R10, UR15, RZ ;  /* 0x0000000f0a0a7c10 */ /* 0x000fc6000ff1e0ff */
[----:B--2---:R-:W2:Y:S01]  /*236a0*/  LDL.LU R12, [R1+0xd50] ;  /* 0x000d5000010c7983 */ /* 0x004ea20000300800 */
[----:B------:R-:W-:-:S03]  /*236b0*/  IADD3.X R20, R20, UR8, RZ, P5, !PT ;  /* 0x0000000814147c10 */ /* 0x000fc6000affe4ff */
[----:B------:R-:W-:Y:S01]  /*236c0*/  STL [R1+0xccc], R10 ;  /* 0x000ccc0a01007387 */ /* 0x000fe20000100800 */
[----:B-1----:R-:W-:-:S03]  /*236d0*/  IMAD.MOV.U32 R4, RZ, RZ, R15 ;  /* 0x000000ffff047224 */ /* 0x002fc600078e000f */
[----:B------:R-:W-:Y:S01]  /*236e0*/  STL [R1+0xcc0], R20 ;  /* 0x000cc01401007387 */ /* 0x000fe20000100800 */
[----:B------:R-:W-:-:S03]  /*236f0*/  IMAD.MOV.U32 R5, RZ, RZ, R20 ;  /* 0x000000ffff057224 */ /* 0x000fc600078e0014 */
[----:B------:R-:W2:Y:S04]  /*23700*/  LDL.LU R7, [R1+0xd5c] ;  /* 0x000d5c0001077983 */ /* 0x000ea80000300800 */
[----:B------:R-:W2:Y:S01]  /*23710*/  LDL.LU R15, [R1+0xd7c] ;  /* 0x000d7c00010f7983 */ /* 0x000ea20000300800 */
[----:B------:R-:W-:-:S03]  /*23720*/  IADD3 R6, P1, R6, UR15, RZ ;  /* 0x0000000f06067c10 */ /* 0x000fc6000ff3e0ff */
[----:B------:R1:W-:Y:S01]  /*23730*/  LDGSTS.E [R3+0x6d00], desc[UR10][R4.64], P2 ;  /* 0x06d0000004037fae */ /* 0x0003e2000912184a */
[----:B------:R-:W-:-:S03]  /*23740*/  IADD3.X R17, R17, UR8, RZ, P0, !PT ;  /* 0x0000000811117c10 */ /* 0x000fc600087fe4ff */
[----:B------:R-:W-:Y:S04]  /*23750*/  STL [R1+0xcd4], R6 ;  /* 0x000cd40601007387 */ /* 0x000fe80000100800 */
[----:B------:R1:W-:Y:S02]  /*23760*/  STL [R1+0xcc8], R17 ;  /* 0x000cc81101007387 */ /* 0x0003e40000100800 */
[----:B-1----:R-:W-:Y:S01]  /*23770*/  MOV R5, R17 ;  /* 0x0000001100057202 */ /* 0x002fe20000000f00 */
[----:B------:R-:W-:Y:S01]  /*23780*/  IMAD.MOV.U32 R4, RZ, RZ, R10 ;  /* 0x000000ffff047224 */ /* 0x000fe200078e000a */
[----:B------:R-:W2:Y:S04]  /*23790*/  LDL.LU R17, [R1+0xd58] ;  /* 0x000d580001117983 */ /* 0x000ea80000300800 */
[----:B------:R1:W-:Y:S01]  /*237a0*/  LDGSTS.E [R3+0x6e00], desc[UR10][R4.64], P2 ;  /* 0x06e0000004037fae */ /* 0x0003e2000912184a */
[----:B------:R-:W-:-:S02]  /*237b0*/  IADD3.X R16, R16, UR8, RZ, P1, !PT ;  /* 0x0000000810107c10 */ /* 0x000fc40008ffe4ff */
[----:B------:R-:W-:-:S03]  /*237c0*/  IADD3 R11, P0, R11, UR15, RZ ;  /* 0x0000000f0b0b7c10 */ /* 0x000fc6000ff1e0ff */
[----:B-1----:R-:W-:Y:S02]  /*237d0*/  IMAD.MOV.U32 R5, RZ, RZ, R16 ;  /* 0x000000ffff057224 */ /* 0x002fe400078e0010 */
[----:B------:R-:W-:Y:S04]  /*237e0*/  STL [R1+0xd3c], R11 ;  /* 0x000d3c0b01007387 */ /* 0x000fe80000100800 */
[----:B------:R1:W-:Y:S04]  /*237f0*/  STL [R1+0xcd0], R16 ;  /* 0x000cd01001007387 */ /* 0x0003e80000100800 */
[----:B------:R-:W2:Y:S04]  /*23800*/  LDL.LU R10, [R1+0xd9c] ;  /* 0x000d9c00010a7983 */ /* 0x000ea80000300800 */
[----:B-1----:R-:W2:Y:S01]  /*23810*/  LDL.LU R16, [R1+0xd78] ;  /* 0x000d780001107983 */ /* 0x002ea20000300800 */
[----:B------:R-:W1:Y:S01]  /*23820*/  S2R R41, SR_TID.X ;  /* 0x0000000000297919 */ /* 0x000e620000002100 */
[----:B------:R-:W-:Y:S01]  /*23830*/  IMAD.MOV.U32 R4, RZ, RZ, R6 ;  /* 0x000000ffff047224 */ /* 0x000fe200078e0006 */
[----:B----4-:R-:W-:-:S04]  /*23840*/  IADD3.X R14, R14, UR8, RZ, P0, !PT ;  /* 0x000000080e0e7c10 */ /* 0x010fc800087fe4ff */
[----:B------:R4:W-:Y:S02]  /*23850*/  LDGSTS.E [R3+0x6f00], desc[UR10][R4.64], P2 ;  /* 0x06f0000004037fae */ /* 0x0009e4000912184a */
[----:B----4-:R-:W-:Y:S01]  /*23860*/  IMAD.MOV.U32 R4, RZ, RZ, R11 ;  /* 0x000000ffff047224 */ /* 0x010fe200078e000b */
[----:B------:R-:W-:-:S05]  /*23870*/  MOV R5, R14 ;  /* 0x0000000e00057202 */ /* 0x000fca0000000f00 */
[----:B------:R4:W-:Y:S01]  /*23880*/  LDGSTS.E [R3+0x7c00], desc[UR10][R4.64], P3 ;  /* 0x07c0000004037fae */ /* 0x0009e2000992184a */
[----:B---3--:R-:W-:-:S05]  /*23890*/  IADD3 R9, P1, R9, UR15, RZ ;  /* 0x0000000f09097c10 */ /* 0x008fca000ff3e0ff */
[----:B------:R-:W-:Y:S01]  /*238a0*/  STL [R1+0xd44], R9 ;  /* 0x000d440901007387 */ /* 0x000fe20000100800 */
[----:B------:R-:W-:-:S03]  /*238b0*/  IADD3.X R19, R19, UR8, RZ, P1, !PT ;  /* 0x0000000813137c10 */ /* 0x000fc60008ffe4ff */
[----:B------:R3:W-:Y:S04]  /*238c0*/  STL [R1+0xd38], R14 ;  /* 0x000d380e01007387 */ /* 0x0007e80000100800 */
[----:B------:R-:W2:Y:S01]  /*238d0*/  LDL.LU R6, [R1+0xdbc] ;  /* 0x000dbc0001067983 */ /* 0x000ea20000300800 */
[----:B------:R-:W-:-:S03]  /*238e0*/  IADD3 R13, P0, R13, UR15, RZ ;  /* 0x0000000f0d0d7c10 */ /* 0x000fc6000ff1e0ff */
[----:B---3--:R-:W3:Y:S01]  /*238f0*/  LDL.LU R14, [R1+0xd98] ;  /* 0x000d9800010e7983 */ /* 0x008ee20000300800 */
[----:B----4-:R-:W-:-:S03]  /*23900*/  IMAD.MOV.U32 R5, RZ, RZ, R19 ;  /* 0x000000ffff057224 */ /* 0x010fc600078e0013 */
[----:B------:R-:W-:Y:S04]  /*23910*/  STL [R1+0xd4c], R13 ;  /* 0x000d4c0d01007387 */ /* 0x000fe80000100800 */
[----:B------:R4:W-:Y:S04]  /*23920*/  STL [R1+0xd40], R19 ;  /* 0x000d401301007387 */ /* 0x0009e80000100800 */
[----:B------:R-:W3:Y:S01]  /*23930*/  LDL.LU R11, [R1+0xddc] ;  /* 0x000ddc00010b7983 */ /* 0x000ee20000300800 */
[----:B------:R-:W-:-:S03]  /*23940*/  IMAD.MOV.U32 R4, RZ, RZ, R9 ;  /* 0x000000ffff047224 */ /* 0x000fc600078e0009 */
[----:B----4-:R-:W4:Y:S01]  /*23950*/  LDL.LU R19, [R1+0xdb8] ;  /* 0x000db80001137983 */ /* 0x010f220000300800 */
[----:B------:R-:W-:-:S03]  /*23960*/  IADD3.X R18, R18, UR8, RZ, P0, !PT ;  /* 0x0000000812127c10 */ /* 0x000fc600087fe4ff */
[----:B------:R2:W-:Y:S01]  /*23970*/  LDGSTS.E [R3+0x7d00], desc[UR10][R4.64], P3 ;  /* 0x07d0000004037fae */ /* 0x0005e2000992184a */
[----:B------:R-:W-:Y:S02]  /*23980*/  IADD3 R2, P1, R2, UR15, RZ ;  /* 0x0000000f02027c10 */ /* 0x000fe4000ff3e0ff */
[----:B-1----:R-:W-:Y:S02]  /*23990*/  LOP3.LUT R44, R41, 0x1f, RZ, 0xc0, !PT ;  /* 0x0000001f292c7812 */ /* 0x002fe400078ec0ff */
[----:B------:R-:W-:Y:S01]  /*239a0*/  SHF.R.S32.HI R20, RZ, 0x5, R41 ;  /* 0x00000005ff147819 */ /* 0x000fe20000011429 */
[----:B------:R-:W-:Y:S01]  /*239b0*/  STL [R1+0xd54], R2 ;  /* 0x000d540201007387 */ /* 0x000fe20000100800 */
[----:B--2---:R-:W-:Y:S01]  /*239c0*/  IMAD.MOV.U32 R4, RZ, RZ, R13 ;  /* 0x000000ffff047224 */ /* 0x004fe200078e000d */
[----:B------:R-:W-:Y:S02]  /*239d0*/  MOV R5, R18 ;  /* 0x0000001200057202 */ /* 0x000fe40000000f00 */
[----:B------:R1:W-:Y:S01]  /*239e0*/  STL [R1+0xd48], R18 ;  /* 0x000d481201007387 */ /* 0x0003e20000100800 */
[----:B------:R-:W-:-:S03]  /*239f0*/  IADD3.X R12, R12, UR8, RZ, P1, !PT ;  /* 0x000000080c0c7c10 */ /* 0x000fc60008ffe4ff */
[----:B------:R-:W2:Y:S01]  /*23a00*/  LDL.LU R9, [R1+0xdfc] ;  /* 0x000dfc0001097983 */ /* 0x000ea20000300800 */
[----:B------:R-:W-:-:S03]  /*23a10*/  SGXT R20, R20, 0x1 ;  /* 0x000000011414781a */ /* 0x000fc60000000200 */
[----:B------:R1:W-:Y:S01]  /*23a20*/  LDGSTS.E [R3+0x7e00], desc[UR10][R4.64], P3 ;  /* 0x07e0000004037fae */ /* 0x0003e2000992184a */
[----:B------:R-:W-:-:S03]  /*23a30*/  IADD3 R7, P0, R7, UR14, RZ ;  /* 0x0000000e07077c10 */ /* 0x000fc6000ff1e0ff */
[----:B-1----:R-:W2:Y:S01]  /*23a40*/  LDL.LU R18, [R1+0xdd8] ;  /* 0x000dd80001127983 */ /* 0x002ea20000300800 */
[----:B------:R-:W-:Y:S01]  /*23a50*/  ULEA UR5, UR7, UR6, 0xe ;  /* 0x0000000607057291 */ /* 0x000fe2000f8e703f */
[----:B------:R-:W-:Y:S01]  /*23a60*/  IADD3 R15, P1, R15, UR14, RZ ;  /* 0x0000000e0f0f7c10 */ /* 0x000fe2000ff3e0ff */
[----:B------:R-:W-:Y:S02]  /*23a70*/  IMAD.MOV.U32 R4, RZ, RZ, R2 ;  /* 0x000000ffff047224 */ /* 0x000fe400078e0002 */
[----:B------:R-:W-:Y:S01]  /*23a80*/  IMAD.SHL.U32 R2, R44, 0x4, RZ ;  /* 0x000000042c027824 */ /* 0x000fe200078e00ff */
[----:B------:R-:W-:Y:S01]  /*23a90*/  STL [R1+0xd5c], R7 ;  /* 0x000d5c0701007387 */ /* 0x000fe20000100800 */
[----:B------:R-:W-:-:S03]  /*23aa0*/  IMAD.MOV.U32 R5, RZ, RZ, R12 ;  /* 0x000000ffff057224 */ /* 0x000fc600078e000c */
[----:B------:R-:W-:Y:S01]  /*23ab0*/  LOP3.LUT R2, R2, 0x90, R20, 0x78, !PT ;  /* 0x0000009002027812 */ /* 0x000fe200078e7814 */
[----:B------:R1:W-:Y:S04]  /*23ac0*/  STL [R1+0xd50], R12 ;  /* 0x000d500c01007387 */ /* 0x0003e80000100800 */
[----:B------:R-:W2:Y:S04]  /*23ad0*/  LDL.LU R13, [R1+0xe1c] ;  /* 0x000e1c00010d7983 */ /* 0x000ea80000300800 */
[----:B------:R1:W-:Y:S01]  /*23ae0*/  LDGSTS.E [R3+0x7f00], desc[UR10][R4.64], P3 ;  /* 0x07f0000004037fae */ /* 0x0003e2000992184a */
[----:B------:R-:W-:-:S03]  /*23af0*/  IADD3.X R17, R17, UR9, RZ, P0, !PT ;  /* 0x0000000911117c10 */ /* 0x000fc600087fe4ff */
[----:B-1----:R-:W2:Y:S04]  /*23b00*/  LDL.LU R12, [R1+0xdf8] ;  /* 0x000df800010c7983 */ /* 0x002ea80000300800 */
[----:B------:R-:W-:Y:S04]  /*23b10*/  STL [R1+0xd7c], R15 ;  /* 0x000d7c0f01007387 */ /* 0x000fe80000100800 */
[----:B------:R1:W-:Y:S01]  /*23b20*/  STL [R1+0xd58], R17 ;  /* 0x000d581101007387 */ /* 0x0003e20000100800 */
[----:B------:R-:W-:Y:S01]  /*23b30*/  IADD3 R3, R2, UR5, RZ ;  /* 0x0000000502037c10 */ /* 0x000fe2000fffe0ff */
[----:B------:R-:W-:-:S02]  /*23b40*/  IMAD.MOV.U32 R5, RZ, RZ, R17 ;  /* 0x000000ffff057224 */ /* 0x000fc400078e0011 */
[----:B------:R-:W2:Y:S01]  /*23b50*/  LDL.LU R2, [R1+0xe3c] ;  /* 0x000e3c0001027983 */ /* 0x000ea20000300800 */
[----:B------:R-:W-:-:S03]  /*23b60*/  IMAD.MOV.U32 R4, RZ, RZ, R7 ;  /* 0x000000ffff047224 */ /* 0x000fc600078e0007 */
[----:B------:R-:W0:Y:S04]  /*23b70*/  LDGDEPBAR ;  /* 0x00000000000079af */ /* 0x000e280000000000 */
[----:B-1----:R-:W2:Y:S04]  /*23b80*/  LDL.LU R17, [R1+0xe18] ;  /* 0x000e180001117983 */ /* 0x002ea80000300800 */
[----:B------:R1:W-:Y:S02]  /*23b90*/  LDGSTS.E [R3+0x10000], desc[UR10][R4.64], P4 ;  /* 0x1000000004037fae */ /* 0x0003e4000a12184a */
[----:B-1----:R-:W-:Y:S01]  /*23ba0*/  IMAD.MOV.U32 R4, RZ, RZ, R15 ;  /* 0x000000ffff047224 */ /* 0x002fe200078e000f */
[----:B------:R-:W-:-:S02]  /*23bb0*/  IADD3 R10, P0, R10, UR14, RZ ;  /* 0x0000000e0a0a7c10 */ /* 0x000fc4000ff1e0ff */
[----:B------:R-:W-:-:S03]  /*23bc0*/  IADD3.X R16, R16, UR9, RZ, P1, !PT ;  /* 0x0000000910107c10 */ /* 0x000fc60008ffe4ff */
[----:B------:R-:W-:Y:S04]  /*23bd0*/  STL [R1+0xd9c], R10 ;  /* 0x000d9c0a01007387 */ /* 0x000fe80000100800 */
[----:B------:R1:W-:Y:S04]  /*23be0*/  STL [R1+0xd78], R16 ;  /* 0x000d781001007387 */ /* 0x0003e80000100800 */
[----:B------:R-:W2:Y:S04]  /*23bf0*/  LDL.LU R7, [R1+0xe5c] ;  /* 0x000e5c0001077983 */ /* 0x000ea80000300800 */
[----:B------:R-:W2:Y:S01]  /*23c00*/  LDL.LU R15, [R1+0xe38] ;  /* 0x000e3800010f7983 */ /* 0x000ea20000300800 */
[----:B------:R-:W-:-:S05]  /*23c10*/  MOV R5, R16 ;  /* 0x0000001000057202 */ /* 0x000fca0000000f00 */
[----:B------:R1:W-:Y:S02]  /*23c20*/  LDGSTS.E [R3+0x10400], desc[UR10][R4.64], P4 ;  /* 0x1040000004037fae */ /* 0x0003e4000a12184a */
[----:B-1----:R-:W-:Y:S01]  /*23c30*/  IMAD.MOV.U32 R4, RZ, RZ, R10 ;  /* 0x000000ffff047224 */ /* 0x002fe200078e000a */
[----:B------:R-:W-:Y:S02]  /*23c40*/  IADD3 R6, P1, R6, UR14, RZ ;  /* 0x0000000e06067c10 */ /* 0x000fe4000ff3e0ff */
[----:B---3--:R-:W-:-:S03]  /*23c50*/  IADD3.X R14, R14, UR9, RZ, P0, !PT ;  /* 0x000000090e0e7c10 */ /* 0x008fc600087fe4ff */
[----:B------:R-:W-:Y:S04]  /*23c60*/  STL [R1+0xdbc], R6 ;  /* 0x000dbc0601007387 */ /* 0x000fe80000100800 */
[----:B------:R1:W-:Y:S01]  /*23c70*/  STL [R1+0xd98], R14 ;  /* 0x000d980e01007387 */ /* 0x0003e20000100800 */
[----:B------:R-:W-:-:S03]  /*23c80*/  IMAD.MOV.U32 R5, RZ, RZ, R14 ;  /* 0x000000ffff057224 */ /* 0x000fc600078e000e */
[----:B------:R-:W3:Y:S01]  /*23c90*/  LDL.LU R16, [R1+0xe7c] ;  /* 0x000e7c0001107983 */ /* 0x000ee20000300800 */
[----:B------:R-:W-:-:S03]  /*23ca0*/  IADD3 R11, P0, R11, UR14, RZ ;  /* 0x0000000e0b0b7c10 */ /* 0x000fc6000ff1e0ff */
[----:B------:R2:W-:Y:S04]  /*23cb0*/  LDGSTS.E [R3+0x10800], desc[UR10][R4.64], P4 ;  /* 0x1080000004037fae */ /* 0x0005e8000a12184a */
[----:B-1----:R-:W3:Y:S01]  /*23cc0*/  LDL.LU R14, [R1+0xe58] ;  /* 0x000e5800010e7983 */ /* 0x002ee20000300800 */
[----:B----4-:R-:W-:-:S03]  /*23cd0*/  IADD3.X R19, R19, UR9, RZ, P1, !PT ;  /* 0x0000000913137c10 */ /* 0x010fc60008ffe4ff */
[----:B------:R-:W-:Y:S04]  /*23ce0*/  STL [R1+0xddc], R11 ;  /* 0x000ddc0b01007387 */ /* 0x000fe80000100800 */
[----:B------:R1:W-:Y:S04]  /*23cf0*/  STL [R1+0xdb8], R19 ;  /* 0x000db81301007387 */ /* 0x0003e80000100800 */
[----:B------:R-:W4:Y:S04]  /*23d00*/  LDL.LU R10, [R1+0xe9c] ;  /* 0x000e9c00010a7983 */ /* 0x000f280000300800 */
[----:B------:R-:W4:Y:S01]  /*23d10*/  LDL.LU R20, [R1+0xe78] ;  /* 0x000e780001147983 */ /* 0x000f220000300800 */
[----:B--2---:R-:W-:Y:S01]  /*23d20*/  IMAD.MOV.U32 R4, RZ, RZ, R6 ;  /* 0x000000ffff047224 */ /* 0x004fe200078e0006 */
[----:B------:R-:W-:-:S02]  /*23d30*/  MOV R5, R19 ;  /* 0x0000001300057202 */ /* 0x000fc40000000f00 */
[----:B------:R-:W-:-:S03]  /*23d40*/  IADD3 R9, P1, R9, UR14, RZ ;  /* 0x0000000e09097c10 */ /* 0x000fc6000ff3e0ff */
[----:B------:R2:W-:Y:S01]  /*23d50*/  LDGSTS.E [R3+0x10c00], desc[UR10][R4.64], P4 ;  /* 0x10c0000004037fae */ /* 0x0005e2000a12184a */
[----:B------:R-:W-:-:S03]  /*23d60*/  IADD3.X R18, R18, UR9, RZ, P0, !PT ;  /* 0x0000000912127c10 */ /* 0x000fc600087fe4ff */
[----:B------:R-:W-:Y:S04]  /*23d70*/  STL [R1+0xdfc], R9 ;  /* 0x000dfc0901007387 */ /* 0x000fe80000100800 */
[----:B------:R1:W-:Y:S04]  /*23d80*/  STL [R1+0xdd8], R18 ;  /* 0x000dd81201007387 */ /* 0x0003e80000100800 */
[----:B------:R-:W4:Y:S01]  /*23d90*/  LDL.LU R6, [R1+0xebc] ;  /* 0x000ebc0001067983 */ /* 0x000f220000300800 */
[----:B--2---:R-:W-:-:S03]  /*23da0*/  IMAD.MOV.U32 R4, RZ, RZ, R11 ;  /* 0x000000ffff047224 */ /* 0x004fc600078e000b */
[----:B-1----:R-:W2:Y:S01]  /*23db0*/  LDL.LU R19, [R1+0xe98] ;  /* 0x000e980001137983 */ /* 0x002ea20000300800 */
[----:B------:R-:W-:-:S05]  /*23dc0*/  IMAD.MOV.U32 R5, RZ, RZ, R18 ;  /* 0x000000ffff057224 */ /* 0x000fca00078e0012 */
[----:B------:R1:W-:Y:S01]  /*23dd0*/  LDGSTS.E [R3+0x11000], desc[UR10][R4.64], P4 ;  /* 0x1100000004037fae */ /* 0x0003e2000a12184a */
[----:B------:R-:W-:Y:S02]  /*23de0*/  IADD3 R13, P0, R13, UR14, RZ ;  /* 0x0000000e0d0d7c10 */ /* 0x000fe4000ff1e0ff */
[----:B------:R-:W-:-:S03]  /*23df0*/  IADD3.X R12, R12, UR9, RZ, P1, !PT ;  /* 0x000000090c0c7c10 */ /* 0x000fc60008ffe4ff */
[----:B------:R-:W-:Y:S01]  /*23e00*/  STL [R1+0xe1c], R13 ;  /* 0x000e1c0d01007387 */ /* 0x000fe20000100800 */
[----:B-1----:R-:W-:-:S03]  /*23e10*/  IMAD.MOV.U32 R4, RZ, RZ, R9 ;  /* 0x000000ffff047224 */ /* 0x002fc600078e0009 */
[----:B------:R1:W-:Y:S01]  /*23e20*/  STL [R1+0xdf8], R12 ;  /* 0x000df80c01007387 */ /* 0x0003e20000100800 */
[----:B------:R-:W-:-:S03]  /*23e30*/  MOV R5, R12 ;  /* 0x0000000c00057202 */ /* 0x000fc60000000f00 */
[----:B------:R-:W2:Y:S01]  /*23e40*/  LDL.LU R11, [R1+0xedc] ;  /* 0x000edc00010b7983 */ /* 0x000ea20000300800 */
[----:B------:R-:W-:-:S03]  /*23e50*/  IADD3 R2, P1, R2, UR14, RZ ;  /* 0x0000000e02027c10 */ /* 0x000fc6000ff3e0ff */
[----:B------:R-:W2:Y:S01]  /*23e60*/  LDL.LU R18, [R1+0xeb8] ;  /* 0x000eb80001127983 */ /* 0x000ea20000300800 */
[----:B------:R-:W-:-:S03]  /*23e70*/  IADD3.X R17, R17, UR9, RZ, P0, !PT ;  /* 0x0000000911117c10 */ /* 0x000fc600087fe4ff */
[----:B------:R-:W-:Y:S04]  /*23e80*/  STL [R1+0xe3c], R2 ;  /* 0x000e3c0201007387 */ /* 0x000fe80000100800 */
[----:B------:R1:W-:Y:S04]  /*23e90*/  STL [R1+0xe18], R17 ;  /* 0x000e181101007387 */ /* 0x0003e80000100800 */
[----:B-1----:R-:W2:Y:S04]  /*23ea0*/  LDL.LU R12, [R1+0xed8] ;  /* 0x000ed800010c7983 */ /* 0x002ea80000300800 */
[----:B------:R-:W2:Y:S04]  /*23eb0*/  LDL.LU R9, [R1+0xefc] ;  /* 0x000efc0001097983 */ /* 0x000ea80000300800 */
[----:B------:R1:W-:Y:S02]  /*23ec0*/  LDGSTS.E [R3+0x11400], desc[UR10][R4.64], P4 ;  /* 0x1140000004037fae */ /* 0x0003e4000a12184a */
[----:B-1----:R-:W-:-:S02]  /*23ed0*/  IMAD.MOV.U32 R5, RZ, RZ, R17 ;  /* 0x000000ffff057224 */ /* 0x002fc400078e0011 */
[----:B------:R-:W2:Y:S01]  /*23ee0*/  LDL.LU R17, [R1+0xef8] ;  /* 0x000ef80001117983 */ /* 0x000ea20000300800 */
[----:B------:R-:W-:-:S05]  /*23ef0*/  IMAD.MOV.U32 R4, RZ, RZ, R13 ;  /* 0x000000ffff047224 */ /* 0x000fca00078e000d */
[----:B------:R1:W-:Y:S01]  /*23f00*/  LDGSTS.E [R3+0x11800], desc[UR10][R4.64], P4 ;  /* 0x1180000004037fae */ /* 0x0003e2000a12184a */
[----:B------:R-:W-:Y:S02]  /*23f10*/  IADD3 R7, P0, R7, UR14, RZ ;  /* 0x0000000e07077c10 */ /* 0x000fe4000ff1e0ff */
[----:B------:R-:W-:-:S03]  /*23f20*/  IADD3.X R15, R15, UR9, RZ, P1, !PT ;  /* 0x000000090f0f7c10 */ /* 0x000fc60008ffe4ff */
[----:B------:R-:W-:Y:S04]  /*23f30*/  STL [R1+0xe5c], R7 ;  /* 0x000e5c0701007387 */ /* 0x000fe80000100800 */
[----:B------:R1:W-:Y:S04]  /*23f40*/  STL [R1+0xe38], R15 ;  /* 0x000e380f01007387 */ /* 0x0003e80000100800 */
[----:B------:R-:W2:Y:S01]  /*23f50*/  LDL.LU R13, [R1+0xf1c] ;  /* 0x000f1c00010d7983 */ /* 0x000ea20000300800 */
[----:B-1----:R-:W-:Y:S01]  /*23f60*/  IMAD.MOV.U32 R4, RZ, RZ, R2 ;  /* 0x000000ffff047224 */ /* 0x002fe200078e0002 */
[----:B------:R-:W-:-:S02]  /*23f70*/  MOV R5, R15 ;  /* 0x0000000f00057202 */ /* 0x000fc40000000f00 */
[----:B------:R-:W2:Y:S04]  /*23f80*/  LDL.LU R15, [R1+0xf18] ;  /* 0x000f1800010f7983 */ /* 0x000ea80000300800 */
[----:B------:R1:W-:Y:S02]  /*23f90*/  LDGSTS.E [R3+0x11c00], desc[UR10][R4.64], P4 ;  /* 0x11c0000004037fae */ /* 0x0003e4000a12184a */
[----:B-1----:R-:W-:Y:S01]  /*23fa0*/  IMAD.MOV.U32 R4, RZ, RZ, R7 ;  /* 0x000000ffff047224 */ /* 0x002fe200078e0007 */
[----:B---3--:R-:W-:Y:S02]  /*23fb0*/  IADD3 R16, P1, R16, UR14, RZ ;  /* 0x0000000e10107c10 */ /* 0x008fe4000ff3e0ff */
[----:B------:R-:W-:-:S03]  /*23fc0*/  IADD3.X R14, R14, UR9, RZ, P0, !PT ;  /* 0x000000090e0e7c10 */ /* 0x000fc600087fe4ff */
[----:B------:R-:W-:Y:S04]  /*23fd0*/  STL [R1+0xe7c], R16 ;  /* 0x000e7c1001007387 */ /* 0x000fe80000100800 */
[----:B------:R1:W-:Y:S01]  /*23fe0*/  STL [R1+0xe58], R14 ;  /* 0x000e580e01007387 */ /* 0x0003e20000100800 */
[----:B------:R-:W-:-:S03]  /*23ff0*/  IMAD.MOV.U32 R5, RZ, RZ, R14 ;  /* 0x000000ffff057224 */ /* 0x000fc600078e000e */
[----:B------:R-:W3:Y:S01]  /*24000*/  LDL.LU R2, [R1+0xf3c] ;  /* 0x000f3c0001027983 */ /* 0x000ee20000300800 */
[----:B----4-:R-:W-:-:S03]  /*24010*/  IADD3 R10, P0, R10, UR14, RZ ;  /* 0x0000000e0a0a7c10 */ /* 0x010fc6000ff1e0ff */
[----:B------:R4:W-:Y:S01]  /*24020*/  LDGSTS.E [R3+0x12000], desc[UR10][R4.64], P4 ;  /* 0x1200000004037fae */ /* 0x0009e2000a12184a */
[----:B------:R-:W-:-:S03]  /*24030*/  IADD3.X R20, R20, UR9, RZ, P1, !PT ;  /* 0x0000000914147c10 */ /* 0x000fc60008ffe4ff */
[----:B-1----:R-:W3:Y:S04]  /*24040*/  LDL.LU R14, [R1+0xf38] ;  /* 0x000f3800010e7983 */ /* 0x002ee80000300800 */
[----:B------:R1:W-:Y:S04]  /*24050*/  STL [R1+0xe9c], R10 ;  /* 0x000e9c0a01007387 */ /* 0x0003e80000100800 */
[----:B------:R1:W-:Y:S04]  /*24060*/  STL [R1+0xe78], R20 ;  /* 0x000e781401007387 */ /* 0x0003e80000100800 */
[----:B------:R-:W3:Y:S01]  /*24070*/  LDL.LU R7, [R1+0xd64] ;  /* 0x000d640001077983 */ /* 0x000ee20000300800 */
[----:B----4-:R-:W-:Y:S01]  /*24080*/  IMAD.MOV.U32 R4, RZ, RZ, R16 ;  /* 0x000000ffff047224 */ /* 0x010fe200078e0010 */
[----:B------:R-:W-:-:S02]  /*24090*/  MOV R5, R20 ;  /* 0x0000001400057202 */ /* 0x000fc40000000f00 */
[----:B------:R-:W4:Y:S04]  /*240a0*/  LDL.LU R21, [R1+0xd60] ;  /* 0x000d600001157983 */ /* 0x000f280000300800 */
[----:B------:R1:W-:Y:S01]  /*240b0*/  LDGSTS.E [R3+0x12400], desc[UR10][R4.64], P4 ;  /* 0x1240000004037fae */ /* 0x0003e2000a12184a */
[----:B------:R-:W-:Y:S02]  /*240c0*/  IADD3 R6, P1, R6, UR14, RZ ;  /* 0x0000000e06067c10 */ /* 0x000fe4000ff3e0ff */
[----:B--2---:R-:W-:-:S03]  /*240d0*/  IADD3.X R19, R19, UR9, RZ, P0, !PT ;  /* 0x0000000913137c10 */ /* 0x004fc600087fe4ff */
[----:B------:R2:W-:Y:S04]  /*240e0*/  STL [R1+0xebc], R6 ;  /* 0x000ebc0601007387 */ /* 0x0005e80000100800 */
[----:B------:R-:W-:Y:S01]  /*240f0*/  STL [R1+0xe98], R19 ;  /* 0x000e981301007387 */ /* 0x000fe20000100800 */
[----:B-1----:R-:W-:-:S03]  /*24100*/  IMAD.MOV.U32 R4, RZ, RZ, R10 ;  /* 0x000000ffff047224 */ /* 0x002fc600078e000a */
[----:B------:R-:W4:Y:S01]  /*24110*/  LDL.LU R16, [R1+0xd84] ;  /* 0x000d840001107983 */ /* 0x000f220000300800 */
[----:B------:R-:W-:-:S03]  /*24120*/  IMAD.MOV.U32 R5, RZ, RZ, R19 ;  /* 0x000000ffff057224 */ /* 0x000fc600078e0013 */
[----:B------:R-:W4:Y:S04]  /*24130*/  LDL.LU R10, [R1+0xda4] ;  /* 0x000da400010a7983 */ /* 0x000f280000300800 */
[----:B------:R1:W-:Y:S01]  /*24140*/  LDGSTS.E [R3+0x12800], desc[UR10][R4.64], P4 ;  /* 0x1280000004037fae */ /* 0x0003e2000a12184a */
[----:B------:R-:W-:Y:S02]  /*24150*/  IADD3 R11, P0, R11, UR14, RZ ;  /* 0x0000000e0b0b7c10 */ /* 0x000fe4000ff1e0ff */
[----:B------:R-:W-:-:S03]  /*24160*/  IADD3.X R18, R18, UR9, RZ, P1, !PT ;  /* 0x0000000912127c10 */ /* 0x000fc60008ffe4ff */
[----:B------:R2:W-:Y:S01]  /*24170*/  STL [R1+0xedc], R11 ;  /* 0x000edc0b01007387 */ /* 0x0005e20000100800 */
[----:B-1----:R-:W-:Y:S01]  /*24180*/  IMAD.MOV.U32 R4, RZ, RZ, R6 ;  /* 0x000000ffff047224 */ /* 0x002fe200078e0006 */
[----:B------:R-:W-:Y:S02]  /*24190*/  MOV R5, R18 ;  /* 0x0000001200057202 */ /* 0x000fe40000000f00 */
[----:B------:R-:W-:Y:S04]  /*241a0*/  STL [R1+0xeb8], R18 ;  /* 0x000eb81201007387 */ /* 0x000fe80000100800 */
[----:B------:R-:W4:Y:S04]  /*241b0*/  LDL.LU R20, [R1+0xd80] ;  /* 0x000d800001147983 */ /* 0x000f280000300800 */
[----:B------:R1:W-:Y:S01]  /*241c0*/  LDGSTS.E [R3+0x12c00], desc[UR10][R4.64], P4 ;  /* 0x12c0000004037fae */ /* 0x0003e2000a12184a */
[----:B------:R-:W-:-:S02]  /*241d0*/  IADD3.X R12, R12, UR9, RZ, P0, !PT ;  /* 0x000000090c0c7c10 */ /* 0x000fc400087fe4ff */
[----:B------:R-:W-:-:S05]  /*241e0*/  IADD3 R9, P1, R9, UR14, RZ ;  /* 0x0000000e09097c10 */ /* 0x000fca000ff3e0ff */
[----:B------:R-:W-:Y:S01]  /*241f0*/  STL [R1+0xefc], R9 ;  /* 0x000efc0901007387 */ /* 0x000fe20000100800 */
[----:B-1----:R-:W-:-:S03]  /*24200*/  IMAD.MOV.U32 R4, RZ, RZ, R11 ;  /* 0x000000ffff047224 */ /* 0x002fc600078e000b */
[----:B------:R1:W-:Y:S04]  /*24210*/  STL [R1+0xed8], R12 ;  /* 0x000ed80c01007387 */ /* 0x0003e80000100800 */
[----:B--2---:R-:W2:Y:S04]  /*24220*/  LDL.LU R6, [R1+0xdc4] ;  /* 0x000dc40001067983 */ /* 0x004ea80000300800 */
[----:B------:R-:W2:Y:S01]  /*24230*/  LDL.LU R11, [R1+0xda0] ;  /* 0x000da000010b7983 */ /* 0x000ea20000300800 */
[----:B------:R-:W-:Y:S01]  /*24240*/  IADD3.X R17, R17, UR9, RZ, P1, !PT ;  /* 0x0000000911117c10 */ /* 0x000fe20008ffe4ff */
[----:B------:R-:W-:-:S05]  /*24250*/  IMAD.MOV.U32 R5, RZ, RZ, R12 ;  /* 0x000000ffff057224 */ /* 0x000fca00078e000c */
[----:B------:R1:W-:Y:S01]  /*24260*/  LDGSTS.E [R3+0x13000], desc[UR10][R4.64], P4 ;  /* 0x1300000004037fae */ /* 0x0003e2000a12184a */
[----:B------:R-:W-:-:S05]  /*24270*/  IADD3 R13, P0, R13, UR14, RZ ;  /* 0x0000000e0d0d7c10 */ /* 0x000fca000ff1e0ff */
[----:B------:R-:W-:Y:S04]  /*24280*/  STL [R1+0xf1c], R13 ;  /* 0x000f1c0d01007387 */ /* 0x000fe80000100800 */
[----:B------:R-:W-:Y:S04]  /*24290*/  STL [R1+0xef8], R17 ;  /* 0x000ef81101007387 */ /* 0x000fe80000100800 */
[----:B-1----:R-:W2:Y:S04]  /*242a0*/  LDL.LU R12, [R1+0xde4] ;  /* 0x000de400010c7983 */ /* 0x002ea80000300800 */
[----:B------:R-:W2:Y:S01]  /*242b0*/  LDL.LU R19, [R1+0xdc0] ;  /* 0x000dc00001137983 */ /* 0x000ea20000300800 */
[----:B------:R-:W-:Y:S01]  /*242c0*/  IMAD.MOV.U32 R4, RZ, RZ, R9 ;  /* 0x000000ffff047224 */ /* 0x000fe200078e0009 */
[----:B------:R-:W-:-:S02]  /*242d0*/  MOV R5, R17 ;  /* 0x0000001100057202 */ /* 0x000fc40000000f00 */
[----:B------:R-:W-:-:S03]  /*242e0*/  IADD3.X R15, R15, UR9, RZ, P0, !PT ;  /* 0x000000090f0f7c10 */ /* 0x000fc600087fe4ff */
[----:B------:R1:W-:Y:S02]  /*242f0*/  LDGSTS.E [R3+0x13400], desc[UR10][R4.64], P4 ;  /* 0x1340000004037fae */ /* 0x0003e4000a12184a */
[----:B-1----:R-:W-:Y:S02]  /*24300*/  IMAD.MOV.U32 R4, RZ, RZ, R13 ;  /* 0x000000ffff047224 */ /* 0x002fe400078e000d */
[----:B------:R-:W-:-:S05]  /*24310*/  IMAD.MOV.U32 R5, RZ, RZ, R15 ;  /* 0x000000ffff057224 */ /* 0x000fca00078e000f */
[----:B------:R1:W-:Y:S01]  /*24320*/  LDGSTS.E [R3+0x13800], desc[UR10][R4.64], P4 ;  /* 0x1380000004037fae */ /* 0x0003e2000a12184a */
[----:B---3--:R-:W-:-:S05]  /*24330*/  IADD3 R2, P1, R2, UR14, RZ ;  /* 0x0000000e02027c10 */ /* 0x008fca000ff3e0ff */
[----:B------:R3:W-:Y:S01]  /*24340*/  STL [R1+0xf3c], R2 ;  /* 0x000f3c0201007387 */ /* 0x0007e20000100800 */
[----:B------:R-:W-:-:S03]  /*24350*/  IADD3.X R14, R14, UR9, RZ, P1, !PT ;  /* 0x000000090e0e7c10 */ /* 0x000fc60008ffe4ff */
[----:B------:R-:W-:Y:S04]  /*24360*/  STL [R1+0xf18], R15 ;  /* 0x000f180f01007387 */ /* 0x000fe80000100800 */
[----:B------:R-:W2:Y:S01]  /*24370*/  LDL.LU R9, [R1+0xe04] ;  /* 0x000e040001097983 */ /* 0x000ea20000300800 */
[----:B-1----:R-:W-:-:S03]  /*24380*/  MOV R5, R14 ;  /* 0x0000000e00057202 */ /* 0x002fc60000000f00 */
[----:B------:R-:W2:Y:S01]  /*24390*/  LDL.LU R18, [R1+0xde0] ;  /* 0x000de00001127983 */ /* 0x000ea20000300800 */
[----:B------:R-:W-:Y:S01]  /*243a0*/  IADD3 R7, P0, R7, UR14, RZ ;  /* 0x0000000e07077c10 */ /* 0x000fe2000ff1e0ff */
[----:B------:R-:W-:-:S04]  /*243b0*/  IMAD.MOV.U32 R4, RZ, RZ, R2 ;  /* 0x000000ffff047224 */ /* 0x000fc800078e0002 */
[----:B------:R-:W-:Y:S04]  /*243c0*/  STL [R1+0xd64], R7 ;  /* 0x000d640701007387 */ /* 0x000fe80000100800 */
[----:B------:R1:W-:Y:S01]  /*243d0*/  STL [R1+0xf38], R14 ;  /* 0x000f380e01007387 */ /* 0x0003e20000100800 */
[----:B---3--:R-:W-:Y:S01]  /*243e0*/  IMAD.SHL.U32 R2, R44, 0x4, RZ ;  /* 0x000000042c027824 */ /* 0x008fe200078e00ff */
[----:B----4-:R-:W-:Y:S02]  /*243f0*/  IADD3.X R21, R21, UR9, RZ, P0, !PT ;  /* 0x0000000915157c10 */ /* 0x010fe400087fe4ff */
[----:B------:R-:W3:Y:S04]  /*24400*/  LDL.LU R13, [R1+0xe24] ;  /* 0x000e2400010d7983 */ /* 0x000ee80000300800 */
[----:B------:R-:W4:Y:S01]  /*24410*/  LDL.LU R17, [R1+0xe00] ;  /* 0x000e000001117983 */ /* 0x000f220000300800 */
[----:B-1----:R-:W-:-:S03]  /*24420*/  SHF.R.S32.HI R14, RZ, 0x5, R41 ;  /* 0x00000005ff0e7819 */ /* 0x002fc60000011429 */
[----:B------:R1:W-:Y:S01]  /*24430*/  LDGSTS.E [R3+0x13c00], desc[UR10][R4.64], P4 ;  /* 0x13c0000004037fae */ /* 0x0003e2000a12184a */
[----:B------:R-:W-:Y:S02]  /*24440*/  SGXT R14, R14, 0x1 ;  /* 0x000000010e0e781a */ /* 0x000fe40000000200 */
[----:B------:R-:W-:Y:S02]  /*24450*/  IADD3 R16, P1, R16, UR14, RZ ;  /* 0x0000000e10107c10 */ /* 0x000fe4000ff3e0ff */
[----:B------:R-:W-:-:S03]  /*24460*/  LOP3.LUT R2, R2, 0x90, R14, 0x78, !PT ;  /* 0x0000009002027812 */ /* 0x000fc600078e780e */
[----:B------:R2:W-:Y:S01]  /*24470*/  STL [R1+0xd84], R16 ;  /* 0x000d841001007387 */ /* 0x0005e20000100800 */
[----:B------:R-:W-:-:S03]  /*24480*/  LOP3.LUT R2, R2, 0x20, RZ, 0x3c, !PT ;  /* 0x0000002002027812 */ /* 0x000fc600078e3cff */
[----:B------:R-:W-:Y:S01]  /*24490*/  STL [R1+0xd60], R21 ;  /* 0x000d601501007387 */ /* 0x000fe20000100800 */
[----:B------:R-:W-:Y:S01]  /*244a0*/  IADD3 R10, P0, R10, UR14, RZ ;  /* 0x0000000e0a0a7c10 */ /* 0x000fe2000ff1e0ff */
[----:B------:R-:W-:Y:S02]  /*244b0*/  VIADD R2, R2, UR5 ;  /* 0x0000000502027c36 */ /* 0x000fe40008000000 */
[----:B------:R-:W4:Y:S01]  /*244c0*/  LDL.LU R15, [R1+0xe20] ;  /* 0x000e2000010f7983 */ /* 0x000f220000300800 */
[----:B-1----:R-:W-:Y:S01]  /*244d0*/  IMAD.MOV.U32 R4, RZ, RZ, R7 ;  /* 0x000000ffff047224 */ /* 0x002fe200078e0007 */
[----:B------:R-:W-:Y:S02]  /*244e0*/  MOV R5, R21 ;  /* 0x0000001500057202 */ /* 0x000fe40000000f00 */
[----:B------:R-:W4:Y:S04]  /*244f0*/  LDL.LU R14, [R1+0xe44] ;  /* 0x000e4400010e7983 */ /* 0x000f280000300800 */
[----:B------:R-:W4:Y:S01]  /*24500*/  LDL.LU R7, [R1+0xe64] ;  /* 0x000e640001077983 */ /* 0x000f220000300800 */
[----:B------:R-:W-:-:S03]  /*24510*/  IADD3.X R20, R20, UR9, RZ, P1, !PT ;  /* 0x0000000914147c10 */ /* 0x000fc60008ffe4ff */
[----:B------:R1:W-:Y:S04]  /*24520*/  STL [R1+0xda4], R10 ;  /* 0x000da40a01007387 */ /* 0x0003e80000100800 */
[----:B------:R1:W-:Y:S04]  /*24530*/  LDGSTS.E [R2+0x10100], desc[UR10][R4.64], P4 ;  /* 0x1010000004027fae */ /* 0x0003e8000a12184a */
[----:B------:R-:W-:Y:S04]  /*24540*/  STL [R1+0xd80], R20 ;  /* 0x000d801401007387 */ /* 0x000fe80000100800 */
[----:B------:R-:W4:Y:S01]  /*24550*/  LDL.LU R3, [R1+0xe40] ;  /* 0x000e400001037983 */ /* 0x000f220000300800 */
[----:B-1----:R-:W-:-:S02]  /*24560*/  IMAD.MOV.U32 R4, RZ, RZ, R16 ;  /* 0x000000ffff047224 */ /* 0x002fc400078e0010 */
[----:B------:R-:W-:Y:S01]  /*24570*/  IMAD.MOV.U32 R5, RZ, RZ, R20 ;  /* 0x000000ffff057224 */ /* 0x000fe200078e0014 */
[----:B--2---:R-:W-:-:S04]  /*24580*/  IADD3 R6, P1, R6, UR14, RZ ;  /* 0x0000000e06067c10 */ /* 0x004fc8000ff3e0ff */
[----:B------:R1:W-:Y:S01]  /*24590*/  LDGSTS.E [R2+0x10500], desc[UR10][R4.64], P4 ;  /* 0x1050000004027fae */ /* 0x0003e2000a12184a */
[----:B------:R-:W-:-:S03]  /*245a0*/  IADD3.X R11, R11, UR9, RZ, P0, !PT ;  /* 0x000000090b0b7c10 */ /* 0x000fc600087fe4ff */
[----:B------:R-:W-:Y:S04]  /*245b0*/  STL [R1+0xdc4], R6 ;  /* 0x000dc40601007387 */ /* 0x000fe80000100800 */
[----:B------:R2:W-:Y:S04]  /*245c0*/  STL [R1+0xda0], R11 ;  /* 0x000da00b01007387 */ /* 0x0005e80000100800 */
[----:B------:R-:W4:Y:S01]  /*245d0*/  LDL.LU R16, [R1+0xe84] ;  /* 0x000e840001107983 */ /* 0x000f220000300800 */
[----:B-1----:R-:W-:Y:S01]  /*245e0*/  IMAD.MOV.U32 R4, RZ, RZ, R10 ;  /* 0x000000ffff047224 */ /* 0x002fe200078e000a */
[----:B------:R-:W-:-:S02]  /*245f0*/  MOV R5, R11 ;  /* 0x0000000b00057202 */ /* 0x000fc40000000f00 */
[----:B------:R-:W4:Y:S04]  /*24600*/  LDL.LU R10, [R1+0xe60] ;  /* 0x000e6000010a7983 */ /* 0x000f280000300800 */
[----:B------:R1:W-:Y:S01]  /*24610*/  LDGSTS.E [R2+0x10900], desc[UR10][R4.64], P4 ;  /* 0x1090000004027fae */ /* 0x0003e2000a12184a */
[----:B------:R-:W-:Y:S02]  /*24620*/  IADD3 R12, P0, R12, UR14, RZ ;  /* 0x0000000e0c0c7c10 */ /* 0x000fe4000ff1e0ff */
[----:B------:R-:W-:-:S03]  /*24630*/  IADD3.X R19, R19, UR9, RZ, P1, !PT ;  /* 0x0000000913137c10 */ /* 0x000fc60008ffe4ff */
[----:B------:R-:W-:Y:S04]  /*24640*/  STL [R1+0xde4], R12 ;  /* 0x000de40c01007387 */ /* 0x000fe80000100800 */
[----:B------:R2:W-:Y:S01]  /*24650*/  STL [R1+0xdc0], R19 ;  /* 0x000dc01301007387 */ /* 0x0005e20000100800 */
[----:B-1----:R-:W-:-:S03]  /*24660*/  IMAD.MOV.U32 R5, RZ, RZ, R19 ;  /* 0x000000ffff057224 */ /* 0x002fc600078e0013 */
[----:B--2---:R-:W2:Y:S04]  /*24670*/  LDL.LU R11, [R1+0xea4] ;  /* 0x000ea400010b7983 */ /* 0x004ea80000300800 */
[----:B------:R-:W2:Y:S01]  /*24680*/  LDL.LU R19, [R1+0xe80] ;  /* 0x000e800001137983 */ /* 0x000ea20000300800 */
[----:B------:R-:W-:-:S05]  /*24690*/  IMAD.MOV.U32 R4, RZ, RZ, R6 ;  /* 0x000000ffff047224 */ /* 0x000fca00078e0006 */
[----:B------:R1:W-:Y:S02]  /*246a0*/  LDGSTS.E [R2+0x10d00], desc[UR10][R4.64], P4 ;  /* 0x10d0000004027fae */ /* 0x0003e4000a12184a */
[----:B-1----:R-:W-:Y:S01]  /*246b0*/  IMAD.MOV.U32 R4, RZ, RZ, R12 ;  /* 0x000000ffff047224 */ /* 0x002fe200078e000c */
[----:B------:R-:W-:Y:S02]  /*246c0*/  IADD3 R9, P1, R9, UR14, RZ ;  /* 0x0000000e09097c10 */ /* 0x000fe4000ff3e0ff */
[----:B------:R-:W-:-:S03]  /*246d0*/  IADD3.X R18, R18, UR9, RZ, P0, !PT ;  /* 0x0000000912127c10 */ /* 0x000fc600087fe4ff */
[----:B------:R-:W-:Y:S04]  /*246e0*/  STL [R1+0xe04], R9 ;  /* 0x000e040901007387 */ /* 0x000fe80000100800 */
[----:B------:R1:W-:Y:S01]  /*246f0*/  STL [R1+0xde0], R18 ;  /* 0x000de01201007387 */ /* 0x0003e20000100800 */
[----:B------:R-:W-:-:S03]  /*24700*/  MOV R5, R18 ;  /* 0x0000001200057202 */ /* 0x000fc60000000f00 */
[----:B------:R-:W2:Y:S04]  /*24710*/  LDL.LU R6, [R1+0xec4] ;  /* 0x000ec40001067983 */ /* 0x000ea80000300800 */
[----:B------:R-:W2:Y:S01]  /*24720*/  LDL.LU R20, [R1+0xea0] ;  /* 0x000ea00001147983 */ /* 0x000ea20000300800 */
[----:B---3--:R-:W-:-:S03]  /*24730*/  IADD3 R13, P0, R13, UR14, RZ ;  /* 0x0000000e0d0d7c10 */ /* 0x008fc6000ff1e0ff */
[----:B------:R3:W-:Y:S01]  /*24740*/  LDGSTS.E [R2+0x11100], desc[UR10][R4.64], P4 ;  /* 0x1110000004027fae */ /* 0x0007e2000a12184a */
[----:B----4-:R-:W-:-:S03]  /*24750*/  IADD3.X R17, R17, UR9, RZ, P1, !PT ;  /* 0x0000000911117c10 */ /* 0x010fc60008ffe4ff */
[----:B------:R-:W-:Y:S04]  /*24760*/  STL [R1+0xe24], R13 ;  /* 0x000e240d01007387 */ /* 0x000fe80000100800 */
[----:B------:R4:W-:Y:S04]  /*24770*/  STL [R1+0xe00], R17 ;  /* 0x000e001101007387 */ /* 0x0009e80000100800 */
[----:B------:R-:W2:Y:S01]  /*24780*/  LDL.LU R12, [R1+0xee4] ;  /* 0x000ee400010c7983 */ /* 0x000ea20000300800 */
[----:B---3--:R-:W-:Y:S02]  /*24790*/  IMAD.MOV.U32 R4, RZ, RZ, R9 ;  /* 0x000000ffff047224 */ /* 0x008fe400078e0009 */
[----:B------:R-:W-:Y:S01]  /*247a0*/  IMAD.MOV.U32 R5, RZ, RZ, R17 ;  /* 0x000000ffff057224 */ /* 0x000fe200078e0011 */
[----:B-1----:R-:W3:Y:S04]  /*247b0*/  LDL.LU R18, [R1+0xec0] ;  /* 0x000ec00001127983 */ /* 0x002ee80000300800 */
[----:B------:R1:W-:Y:S01]  /*247c0*/  LDGSTS.E [R2+0x11500], desc[UR10][R4.64], P4 ;  /* 0x1150000004027fae */ /* 0x0003e2000a12184a */
[----:B------:R-:W-:-:S02]  /*247d0*/  IADD3.X R15, R15, UR9, RZ, P0, !PT ;  /* 0x000000090f0f7c10 */ /* 0x000fc400087fe4ff */
[----:B------:R-:W-:-:S05]  /*247e0*/  IADD3 R14, P1, R14, UR14, RZ ;  /* 0x0000000e0e0e7c10 */ /* 0x000fca000ff3e0ff */
[----:B------:R-:W-:Y:S01]  /*247f0*/  STL [R1+0xe44], R14 ;  /* 0x000e440e01007387 */ /* 0x000fe20000100800 */
[----:B------:R-:W-:-:S03]  /*24800*/  IADD3 R7, P0, R7, UR14, RZ ;  /* 0x0000000e07077c10 */ /* 0x000fc6000ff1e0ff */
[----:B------:R4:W-:Y:S01]  /*24810*/  STL [R1+0xe20], R15 ;  /* 0x000e200f01007387 */ /* 0x0009e20000100800 */
[----:B-1----:R-:W-:-:S03]  /*24820*/  IMAD.MOV.U32 R4, RZ, RZ, R13 ;  /* 0x000000ffff047224 */ /* 0x002fc600078e000d */
[----:B----4-:R-:W4:Y:S01]  /*24830*/  LDL.LU R17, [R1+0xee0] ;  /* 0x000ee00001117983 */ /* 0x010f220000300800 */
[----:B------:R-:W-:-:S03]  /*24840*/  MOV R5, R15 ;  /* 0x0000000f00057202 */ /* 0x000fc60000000f00 */
[----:B------:R-:W4:Y:S04]  /*24850*/  LDL.LU R9, [R1+0xf04] ;  /* 0x000f040001097983 */ /* 0x000f280000300800 */
[----:B------:R-:W4:Y:S01]  /*24860*/  LDL.LU R15, [R1+0xf00] ;  /* 0x000f0000010f7983 */ /* 0x000f220000300800 */
[----:B------:R-:W-:-:S03]  /*24870*/  IADD3.X R3, R3, UR9, RZ, P1, !PT ;  /* 0x0000000903037c10 */ /* 0x000fc60008ffe4ff */
[----:B------:R-:W-:Y:S04]  /*24880*/  STL [R1+0xe64], R7 ;  /* 0x000e640701007387 */ /* 0x000fe80000100800 */
[----:B------:R1:W-:Y:S04]  /*24890*/  STL [R1+0xe40], R3 ;  /* 0x000e400301007387 */ /* 0x0003e80000100800 */
[----:B------:R-:W4:Y:S04]  /*248a0*/  LDL.LU R13, [R1+0xf24] ;  /* 0x000f2400010d7983 */ /* 0x000f280000300800 */
[----:B------:R1:W-:Y:S01]  /*248b0*/  LDGSTS.E [R2+0x11900], desc[UR10][R4.64], P4 ;  /* 0x1190000004027fae */ /* 0x0003e2000a12184a */
[----:B------:R-:W-:Y:S01]  /*248c0*/  IADD3 R16, P1, R16, UR14, RZ ;  /* 0x0000000e10107c10 */ /* 0x000fe2000ff3e0ff */
[----:B-1----:R-:W-:Y:S01]  /*248d0*/  IMAD.MOV.U32 R4, RZ, RZ, R14 ;  /* 0x000000ffff047224 */ /* 0x002fe200078e000e */
[----:B------:R-:W-:Y:S01]  /*248e0*/  IADD3.X R10, R10, UR9, RZ, P0, !PT ;  /* 0x000000090a0a7c10 */ /* 0x000fe200087fe4ff */
[----:B------:R-:W-:Y:S01]  /*248f0*/  IMAD.MOV.U32 R5, RZ, RZ, R3 ;  /* 0x000000ffff057224 */ /* 0x000fe200078e0003 */
[----:B------:R-:W4:Y:S04]  /*24900*/  LDL.LU R14, [R1+0xf20] ;  /* 0x000f2000010e7983 */ /* 0x000f280000300800 */
[----:B------:R-:W-:Y:S04]  /*24910*/  STL [R1+0xe84], R16 ;  /* 0x000e841001007387 */ /* 0x000fe80000100800 */
[----:B------:R1:W-:Y:S04]  /*24920*/  STL [R1+0xe60], R10 ;  /* 0x000e600a01007387 */ /* 0x0003e80000100800 */
[----:B------:R-:W4:Y:S04]  /*24930*/  LDL.LU R3, [R1+0xf44] ;  /* 0x000f440001037983 */ /* 0x000f280000300800 */
[----:B------:R1:W-:Y:S02]  /*24940*/  LDGSTS.E [R2+0x11d00], desc[UR10][R4.64], P4 ;  /* 0x11d0000004027fae */ /* 0x0003e4000a12184a */
[----:B-1----:R-:W-:-:S02]  /*24950*/  MOV R5, R10 ;  /* 0x0000000a00057202 */ /* 0x002fc40000000f00 */
[----:B------:R-:W4:Y:S01]  /*24960*/  LDL.LU R10, [R1+0xf40] ;  /* 0x000f4000010a7983 */ /* 0x000f220000300800 */
[----:B------:R-:W-:-:S05]  /*24970*/  IMAD.MOV.U32 R4, RZ, RZ, R7 ;  /* 0x000000ffff047224 */ /* 0x000fca00078e0007 */
[----:B------:R1:W-:Y:S01]  /*24980*/  LDGSTS.E [R2+0x12100], desc[UR10][R4.64], P4 ;  /* 0x1210000004027fae */ /* 0x0003e2000a12184a */
[----:B--2---:R-:W-:Y:S02]  /*24990*/  IADD3 R11, P0, R11, UR14, RZ ;  /* 0x0000000e0b0b7c10 */ /* 0x004fe4000ff1e0ff */
[----:B------:R-:W-:-:S03]  /*249a0*/  IADD3.X R19, R19, UR9, RZ, P1, !PT ;  /* 0x0000000913137c10 */ /* 0x000fc60008ffe4ff */
[----:B------:R-:W-:Y:S04]  /*249b0*/  STL [R1+0xea4], R11 ;  /* 0x000ea40b01007387 */ /* 0x000fe80000100800 */
[----:B------:R2:W-:Y:S04]  /*249c0*/  STL [R1+0xe80], R19 ;  /* 0x000e801301007387 */ /* 0x0005e80000100800 */
[----:B------:R-:W4:Y:S01]  /*249d0*/  LDL.LU R7, [R1+0xd6c] ;  /* 0x000d6c0001077983 */ /* 0x000f220000300800 */
[----:B-1----:R-:W-:Y:S02]  /*249e0*/  IMAD.MOV.U32 R4, RZ, RZ, R16 ;  /* 0x000000ffff047224 */ /* 0x002fe400078e0010 */
[----:B------:R-:W-:-:S02]  /*249f0*/  IMAD.MOV.U32 R5, RZ, RZ, R19 ;  /* 0x000000ffff057224 */ /* 0x000fc400078e0013 */
[----:B--2---:R-:W2:Y:S04]  /*24a00*/  LDL.LU R19, [R1+0xd68] ;  /* 0x000d680001137983 */ /* 0x004ea80000300800 */
[----:B------:R1:W-:Y:S02]  /*24a10*/  LDGSTS.E [R2+0x12500], desc[UR10][R4.64], P4 ;  /* 0x1250000004027fae */ /* 0x0003e4000a12184a */
[----:B-1----:R-:W-:Y:S01]  /*24a20*/  IMAD.MOV.U32 R4, RZ, RZ, R11 ;  /* 0x000000ffff047224 */ /* 0x002fe200078e000b */
[----:B------:R-:W-:Y:S02]  /*24a30*/  IADD3 R6, P1, R6, UR14, RZ ;  /* 0x0000000e06067c10 */ /* 0x000fe4000ff3e0ff */
[----:B------:R-:W-:-:S03]  /*24a40*/  IADD3.X R20, R20, UR9, RZ, P0, !PT ;  /* 0x0000000914147c10 */ /* 0x000fc600087fe4ff */
[----:B------:R-:W-:Y:S01]  /*24a50*/  STL [R1+0xec4], R6 ;  /* 0x000ec40601007387 */ /* 0x000fe20000100800 */
[----:B------:R-:W-:-:S03]  /*24a60*/  MOV R5, R20 ;  /* 0x0000001400057202 */ /* 0x000fc60000000f00 */
[----:B------:R-:W-:Y:S04]  /*24a70*/  STL [R1+0xea0], R20 ;  /* 0x000ea01401007387 */ /* 0x000fe80000100800 */
[----:B------:R-:W2:Y:S04]  /*24a80*/  LDL.LU R16, [R1+0xd8c] ;  /* 0x000d8c0001107983 */ /* 0x000ea80000300800 */
[----:B------:R-:W2:Y:S01]  /*24a90*/  LDL.LU R11, [R1+0xdac] ;  /* 0x000dac00010b7983 */ /* 0x000ea20000300800 */
[----:B------:R-:W-:-:S03]  /*24aa0*/  IADD3 R12, P0, R12, UR14, RZ ;  /* 0x0000000e0c0c7c10 */ /* 0x000fc6000ff1e0ff */
[----:B------:R1:W-:Y:S01]  /*24ab0*/  LDGSTS.E [R2+0x12900], desc[UR10][R4.64], P4 ;  /* 0x1290000004027fae */ /* 0x0003e2000a12184a */
[----:B---3--:R-:W-:-:S03]  /*24ac0*/  IADD3.X R18, R18, UR9, RZ, P1, !PT ;  /* 0x0000000912127c10 */ /* 0x008fc60008ffe4ff */
[----:B------:R-:W-:Y:S04]  /*24ad0*/  STL [R1+0xee4], R12 ;  /* 0x000ee40c01007387 */ /* 0x000fe80000100800 */
[----:B------:R3:W-:Y:S01]  /*24ae0*/  STL [R1+0xec0], R18 ;  /* 0x000ec01201007387 */ /* 0x0007e20000100800 */
[----:B-1----:R-:W-:Y:S02]  /*24af0*/  IMAD.MOV.U32 R4, RZ, RZ, R6 ;  /* 0x000000ffff047224 */ /* 0x002fe400078e0006 */
[----:B------:R-:W-:Y:S02]  /*24b00*/  IMAD.MOV.U32 R5, RZ, RZ, R18 ;  /* 0x000000ffff057224 */ /* 0x000fe400078e0012 */
[----:B---3--:R-:W3:Y:S04]  /*24b10*/  LDL.LU R18, [R1+0xd88] ;  /* 0x000d880001127983 */ /* 0x008ee80000300800 */
[----:B------:R1:W-:Y:S01]  /*24b20*/  LDGSTS.E [R2+0x12d00], desc[UR10][R4.64], P4 ;  /* 0x12d0000004027fae */ /* 0x0003e2000a12184a */
[----:B----4-:R-:W-:-:S02]  /*24b30*/  IADD3.X R17, R17, UR9, RZ, P0, !PT ;  /* 0x0000000911117c10 */ /* 0x010fc400087fe4ff */
[----:B------:R-:W-:Y:S01]  /*24b40*/  IADD3 R9, P1, R9, UR14, RZ ;  /* 0x0000000e09097c10 */ /* 0x000fe2000ff3e0ff */
[----:B-1----:R-:W-:Y:S01]  /*24b50*/  IMAD.MOV.U32 R4, RZ, RZ, R12 ;  /* 0x000000ffff047224 */ /* 0x002fe200078e000c */
[----:B------:R-:W-:-:S03]  /*24b60*/  MOV R5, R17 ;  /* 0x0000001100057202 */ /* 0x000fc60000000f00 */
[----:B------:R-:W-:Y:S01]  /*24b70*/  STL [R1+0xf04], R9 ;  /* 0x000f040901007387 */ /* 0x000fe20000100800 */
[----:B------:R-:W-:-:S03]  /*24b80*/  IADD3.X R15, R15, UR9, RZ, P1, !PT ;  /* 0x000000090f0f7c10 */ /* 0x000fc60008ffe4ff */
[----:B------:R1:W-:Y:S04]  /*24b90*/  STL [R1+0xee0], R17 ;  /* 0x000ee01101007387 */ /* 0x0003e80000100800 */
[----:B------:R-:W4:Y:S01]  /*24ba0*/  LDL.LU R6, [R1+0xdcc] ;  /* 0x000dcc0001067983 */ /* 0x000f220000300800 */
[----:B------:R-:W-:-:S03]  /*24bb0*/  IADD3 R13, P0, R13, UR14, RZ ;  /* 0x0000000e0d0d7c10 */ /* 0x000fc6000ff1e0ff */
[----:B------:R1:W-:Y:S04]  /*24bc0*/  LDGSTS.E [R2+0x13100], desc[UR10][R4.64], P4 ;  /* 0x1310000004027fae */ /* 0x0003e8000a12184a */
[----:B-1----:R-:W4:Y:S04]  /*24bd0*/  LDL.LU R17, [R1+0xda8] ;  /* 0x000da80001117983 */ /* 0x002f280000300800 */
[----:B------:R-:W-:Y:S04]  /*24be0*/  STL [R1+0xf24], R13 ;  /* 0x000f240d01007387 */ /* 0x000fe80000100800 */
[----:B------:R-:W-:Y:S01]  /*24bf0*/  STL [R1+0xf00], R15 ;  /* 0x000f000f01007387 */ /* 0x000fe20000100800 */
[----:B------:R-:W-:-:S02]  /*24c00*/  IMAD.MOV.U32 R4, RZ, RZ, R9 ;  /* 0x000000ffff047224 */ /* 0x000fc400078e0009 */
[----:B------:R-:W-:Y:S01]  /*24c10*/  IMAD.MOV.U32 R5, RZ, RZ, R15 ;  /* 0x000000ffff057224 */ /* 0x000fe200078e000f */
[----:B------:R-:W4:Y:S01]  /*24c20*/  LDL.LU R12, [R1+0xdec] ;  /* 0x000dec00010c7983 */ /* 0x000f220000300800 */
[----:B------:R-:W-:-:S03]  /*24c30*/  IADD3.X R14, R14, UR9, RZ, P0, !PT ;  /* 0x000000090e0e7c10 */ /* 0x000fc600087fe4ff */
[----:B------:R-:W4:Y:S04]  /*24c40*/  LDL.LU R21, [R1+0xdc8] ;  /* 0x000dc80001157983 */ /* 0x000f280000300800 */
[----:B------:R1:W-:Y:S01]  /*24c50*/  LDGSTS.E [R2+0x13500], desc[UR10][R4.64], P4 ;  /* 0x1350000004027fae */ /* 0x0003e2000a12184a */
[----:B------:R-:W-:-:S05]  /*24c60*/  IADD3 R3, P1, R3, UR14, RZ ;  /* 0x0000000e03037c10 */ /* 0x000fca000ff3e0ff */
[----:B------:R-:W-:Y:S01]  /*24c70*/  STL [R1+0xf44], R3 ;  /* 0x000f440301007387 */ /* 0x000fe20000100800 */
[----:B-1----:R-:W-:-:S03]  /*24c80*/  MOV R5, R14 ;  /* 0x0000000e00057202 */ /* 0x002fc60000000f00 */
[----:B------:R1:W-:Y:S04]  /*24c90*/  STL [R1+0xf20], R14 ;  /* 0x000f200e01007387 */ /* 0x0003e80000100800 */
[----:B------:R-:W4:Y:S01]  /*24ca0*/  LDL.LU R9, [R1+0xe0c] ;  /* 0x000e0c0001097983 */ /* 0x000f220000300800 */
[----:B------:R-:W-:-:S03]  /*24cb0*/  IADD3.X R10, R10, UR9, RZ, P1, !PT ;  /* 0x000000090a0a7c10 */ /* 0x000fc60008ffe4ff */
[----:B-1----:R-:W4:Y:S01]  /*24cc0*/  LDL.LU R14, [R1+0xde8] ;  /* 0x000de800010e7983 */ /* 0x002f220000300800 */
[----:B------:R-:W-:-:S05]  /*24cd0*/  IMAD.MOV.U32 R4, RZ, RZ, R13 ;  /* 0x000000ffff047224 */ /* 0x000fca00078e000d */
[----:B------:R1:W-:Y:S01]  /*24ce0*/  LDGSTS.E [R2+0x13900], desc[UR10][R4.64], P4 ;  /* 0x1390000004027fae */ /* 0x0003e2000a12184a */
[----:B------:R-:W-:-:S05]  /*24cf0*/  IADD3 R7, P0, R7, UR14, RZ ;  /* 0x0000000e07077c10 */ /* 0x000fca000ff1e0ff */
[----:B------:R-:W-:Y:S04]  /*24d00*/  STL [R1+0xd6c], R7 ;  /* 0x000d6c0701007387 */ /* 0x000fe80000100800 */
[----:B------:R1:W-:Y:S04]  /*24d10*/  STL [R1+0xf40], R10 ;  /* 0x000f400a01007387 */ /* 0x0003e80000100800 */
[----:B------:R-:W4:Y:S04]  /*24d20*/  LDL.LU R13, [R1+0xe2c] ;  /* 0x000e2c00010d7983 */ /* 0x000f280000300800 */
[----:B------:R-:W4:Y:S01]  /*24d30*/  LDL.LU R15, [R1+0xe08] ;  /* 0x000e0800010f7983 */ /* 0x000f220000300800 */
[----:B-1----:R-:W-:Y:S01]  /*24d40*/  IMAD.MOV.U32 R5, RZ, RZ, R10 ;  /* 0x000000ffff057224 */ /* 0x002fe200078e000a */
[----:B------:R-:W-:Y:S01]  /*24d50*/  SHF.R.S32.HI R10, RZ, 0x5, R41 ;  /* 0x00000005ff0a7819 */ /* 0x000fe20000011429 */
[----:B------:R-:W-:-:S02]  /*24d60*/  IMAD.MOV.U32 R4, RZ, RZ, R3 ;  /* 0x000000ffff047224 */ /* 0x000fc400078e0003 */
[----:B------:R-:W-:Y:S01]  /*24d70*/  IMAD.SHL.U32 R3, R44, 0x4, RZ ;  /* 0x000000042c037824 */ /* 0x000fe200078e00ff */
[----:B------:R-:W-:Y:S02]  /*24d80*/  SGXT R10, R10, 0x1 ;  /* 0x000000010a0a781a */ /* 0x000fe40000000200 */
[----:B--2---:R-:W-:Y:S01]  /*24d90*/  IADD3.X R19, R19, UR9, RZ, P0, !PT ;  /* 0x0000000913137c10 */ /* 0x004fe200087fe4ff */
[----:B------:R1:W-:Y:S01]  /*24da0*/  LDGSTS.E [R2+0x13d00], desc[UR10][R4.64], P4 ;  /* 0x13d0000004027fae */ /* 0x0003e2000a12184a */
[----:B------:R-:W-:-:S04]  /*24db0*/  LOP3.LUT R3, R3, 0x90, R10, 0x78, !PT ;  /* 0x0000009003037812 */ /* 0x000fc800078e780a */
[----:B------:R-:W-:-:S04]  /*24dc0*/  LOP3.LUT R3, R3, 0x40, RZ, 0x3c, !PT ;  /* 0x0000004003037812 */ /* 0x000fc800078e3cff */
[----:B------:R-:W-:Y:S01]  /*24dd0*/  IADD3 R3, R3, UR5, RZ ;  /* 0x0000000503037c10 */ /* 0x000fe2000fffe0ff */
[----:B-1----:R-:W-:Y:S02]  /*24de0*/  IMAD.MOV.U32 R4, RZ, RZ, R7 ;  /* 0x000000ffff047224 */ /* 0x002fe400078e0007 */
[----:B------:R-:W-:-:S05]  /*24df0*/  IMAD.MOV.U32 R5, RZ, RZ, R19 ;  /* 0x000000ffff057224 */ /* 0x000fca00078e0013 */
[----:B------:R1:W-:Y:S01]  /*24e00*/  LDGSTS.E [R3+0x10200], desc[UR10][R4.64], P4 ;  /* 0x1020000004037fae */ /* 0x0003e2000a12184a */
[----:B------:R-:W-:-:S05]  /*24e10*/  IADD3 R16, P1, R16, UR14, RZ ;  /* 0x0000000e10107c10 */ /* 0x000fca000ff3e0ff */
[----:B------:R-:W-:Y:S01]  /*24e20*/  STL [R1+0xd8c], R16 ;  /* 0x000d8c1001007387 */ /* 0x000fe20000100800 */
[----:B------:R-:W-:-:S03]  /*24e30*/  IADD3 R11, P0, R11, UR14, RZ ;  /* 0x0000000e0b0b7c10 */ /* 0x000fc6000ff1e0ff */
[----:B------:R2:W-:Y:S04]  /*24e40*/  STL [R1+0xd68], R19 ;  /* 0x000d681301007387 */ /* 0x0005e80000100800 */
[----:B------:R-:W4:Y:S04]  /*24e50*/  LDL.LU R20, [R1+0xe28] ;  /* 0x000e280001147983 */ /* 0x000f280000300800 */
[----:B------:R-:W4:Y:S01]  /*24e60*/  LDL.LU R10, [R1+0xe4c] ;  /* 0x000e4c00010a7983 */ /* 0x000f220000300800 */
[----:B-1----:R-:W-:-:S03]  /*24e70*/  IMAD.MOV.U32 R4, RZ, RZ, R16 ;  /* 0x000000ffff047224 */ /* 0x002fc600078e0010 */
[----:B--2---:R-:W2:Y:S01]  /*24e80*/  LDL.LU R19, [R1+0xe48] ;  /* 0x000e480001137983 */ /* 0x004ea20000300800 */
[----:B---3--:R-:W-:-:S03]  /*24e90*/  IADD3.X R18, R18, UR9, RZ, P1, !PT ;  /* 0x0000000912127c10 */ /* 0x008fc60008ffe4ff */
[----:B------:R-:W-:Y:S01]  /*24ea0*/  STL [R1+0xdac], R11 ;  /* 0x000dac0b01007387 */ /* 0x000fe20000100800 */
[----:B------:R-:W-:-:S03]  /*24eb0*/  MOV R5, R18 ;  /* 0x0000001200057202 */ /* 0x000fc60000000f00 */
[----:B------:R1:W-:Y:S04]  /*24ec0*/  STL [R1+0xd88], R18 ;  /* 0x000d881201007387 */ /* 0x0003e80000100800 */
[----:B------:R-:W3:Y:S04]  /*24ed0*/  LDL.LU R7, [R1+0xe6c] ;  /* 0x000e6c0001077983 */ /* 0x000ee80000300800 */
[----:B------:R4:W-:Y:S04]  /*24ee0*/  LDGSTS.E [R3+0x10600], desc[UR10][R4.64], P4 ;  /* 0x1060000004037fae */ /* 0x0009e8000a12184a */
[----:B-1----:R-:W3:Y:S01]  /*24ef0*/  LDL.LU R18, [R1+0xe68] ;  /* 0x000e680001127983 */ /* 0x002ee20000300800 */
[----:B----4-:R-:W-:Y:S01]  /*24f00*/  IADD3 R6, P1, R6, UR14, RZ ;  /* 0x0000000e06067c10 */ /* 0x010fe2000ff3e0ff */
[----:B------:R-:W-:Y:S01]  /*24f10*/  IMAD.MOV.U32 R4, RZ, RZ, R11 ;  /* 0x000000ffff047224 */ /* 0x000fe200078e000b */
[----:B------:R-:W-:-:S03]  /*24f20*/  IADD3.X R17, R17, UR9, RZ, P0, !PT ;  /* 0x0000000911117c10 */ /* 0x000fc600087fe4ff */
[----:B------:R-:W-:Y:S02]  /*24f30*/  STL [R1+0xdcc], R6 ;  /* 0x000dcc0601007387 */ /* 0x000fe40000100800 */
[----:B------:R-:W-:Y:S02]  /*24f40*/  IMAD.MOV.U32 R5, RZ, RZ, R17 ;  /* 0x000000ffff057224 */ /* 0x000fe400078e0011 */
[----:B------:R1:W-:Y:S04]  /*24f50*/  STL [R1+0xda8], R17 ;  /* 0x000da81101007387 */ /* 0x0003e80000100800 */
[----:B------:R-:W4:Y:S01]  /*24f60*/  LDL.LU R16, [R1+0xe8c] ;  /* 0x000e8c0001107983 */ /* 0x000f220000300800 */
[----:B------:R-:W-:-:S03]  /*24f70*/  IADD3 R12, P0, R12, UR14, RZ ;  /* 0x0000000e0c0c7c10 */ /* 0x000fc6000ff1e0ff */
[----:B------:R1:W-:Y:S01]  /*24f80*/  LDGSTS.E [R3+0x10a00], desc[UR10][R4.64], P4 ;  /* 0x10a0000004037fae */ /* 0x0003e2000a12184a */
[----:B------:R-:W-:-:S03]  /*24f90*/  IADD3.X R21, R21, UR9, RZ, P1, !PT ;  /* 0x0000000915157c10 */ /* 0x000fc60008ffe4ff */
[----:B-1----:R-:W4:Y:S04]  /*24fa0*/  LDL.LU R17, [R1+0xe88] ;  /* 0x000e880001117983 */ /* 0x002f280000300800 */
[----:B------:R-:W-:Y:S04]  /*24fb0*/  STL [R1+0xdec], R12 ;  /* 0x000dec0c01007387 */ /* 0x000fe80000100800 */
[----:B------:R-:W-:Y:S01]  /*24fc0*/  STL [R1+0xdc8], R21 ;  /* 0x000dc81501007387 */ /* 0x000fe20000100800 */
[----:B------:R-:W-:Y:S01]  /*24fd0*/  IMAD.MOV.U32 R4, RZ, RZ, R6 ;  /* 0x000000ffff047224 */ /* 0x000fe200078e0006 */
[----:B------:R-:W-:-:S02]  /*24fe0*/  MOV R5, R21 ;  /* 0x0000001500057202 */ /* 0x000fc40000000f00 */
[----:B------:R-:W4:Y:S04]  /*24ff0*/  LDL.LU R11, [R1+0xeac] ;  /* 0x000eac00010b7983 */ /* 0x000f280000300800 */
[----:B------:R-:W4:Y:S04]  /*25000*/  LDL.LU R6, [R1+0xecc] ;  /* 0x000ecc0001067983 */ /* 0x000f280000300800 */
[----:B------:R1:W-:Y:S01]  /*25010*/  LDGSTS.E [R3+0x10e00], desc[UR10][R4.64], P4 ;  /* 0x10e0000004037fae */ /* 0x0003e2000a12184a */
[----:B------:R-:W-:Y:S02]  /*25020*/  IADD3 R9, P1, R9, UR14, RZ ;  /* 0x0000000e09097c10 */ /* 0x000fe4000ff3e0ff */
[----:B------:R-:W-:-:S03]  /*25030*/  IADD3.X R14, R14, UR9, RZ, P0, !PT ;  /* 0x000000090e0e7c10 */ /* 0x000fc600087fe4ff */
[----:B------:R-:W-:Y:S01]  /*25040*/  STL [R1+0xe0c], R9 ;  /* 0x000e0c0901007387 */ /* 0x000fe20000100800 */
[----:B-1----:R-:W-:-:S03]  /*25050*/  IMAD.MOV.U32 R4, RZ, RZ, R12 ;  /* 0x000000ffff047224 */ /* 0x002fc600078e000c */
[----:B------:R1:W-:Y:S01]  /*25060*/  STL [R1+0xde8], R14 ;  /* 0x000de80e01007387 */ /* 0x0003e20000100800 */
[----:B------:R-:W-:-:S05]  /*25070*/  IMAD.MOV.U32 R5, RZ, RZ, R14 ;  /* 0x000000ffff057224 */ /* 0x000fca00078e000e */
[----:B------:R1:W-:Y:S04]  /*25080*/  LDGSTS.E [R3+0x11200], desc[UR10][R4.64], P4 ;  /* 0x1120000004037fae */ /* 0x0003e8000a12184a */
[----:B-1----:R-:W4:Y:S01]  /*25090*/  LDL.LU R14, [R1+0xea8] ;  /* 0x000ea800010e7983 */ /* 0x002f220000300800 */
[----:B------:R-:W-:Y:S02]  /*250a0*/  IADD3 R13, P0, R13, UR14, RZ ;  /* 0x0000000e0d0d7c10 */ /* 0x000fe4000ff1e0ff */
[----:B------:R-:W-:-:S03]  /*250b0*/  IADD3.X R15, R15, UR9, RZ, P1, !PT ;  /* 0x000000090f0f7c10 */ /* 0x000fc60008ffe4ff */
[----:B------:R-:W-:Y:S01]  /*250c0*/  STL [R1+0xe2c], R13 ;  /* 0x000e2c0d01007387 */ /* 0x000fe20000100800 */
[----:B------:R-:W-:-:S03]  /*250d0*/  MOV R5, R15 ;  /* 0x0000000f00057202 */ /* 0x000fc60000000f00 */
[----:B------:R1:W-:Y:S04]  /*250e0*/  STL [R1+0xe08], R15 ;  /* 0x000e080f01007387 */ /* 0x0003e80000100800 */
[----:B------:R-:W4:Y:S04]  /*250f0*/  LDL.LU R12, [R1+0xeec] ;  /* 0x000eec00010c7983 */ /* 0x000f280000300800 */
[----:B-1----:R-:W4:Y:S01]  /*25100*/  LDL.LU R15, [R1+0xec8] ;  /* 0x000ec800010f7983 */ /* 0x002f220000300800 */
[----:B------:R-:W-:-:S05]  /*25110*/  IMAD.MOV.U32 R4, RZ, RZ, R9 ;  /* 0x000000ffff047224 */ /* 0x000fca00078e0009 */
[----:B------:R1:W-:Y:S02]  /*25120*/  LDGSTS.E [R3+0x11600], desc[UR10][R4.64], P4 ;  /* 0x1160000004037fae */ /* 0x0003e4000a12184a */
[----:B-1----:R-:W-:Y:S01]  /*25130*/  IMAD.MOV.U32 R4, RZ, RZ, R13 ;  /* 0x000000ffff047224 */ /* 0x002fe200078e000d */
[----:B------:R-:W-:Y:S02]  /*25140*/  IADD3.X R20, R20, UR9, RZ, P0, !PT ;  /* 0x0000000914147c10 */ /* 0x000fe400087fe4ff */
[----:B------:R-:W-:-:S03]  /*25150*/  IADD3 R10, P1, R10, UR14, RZ ;  /* 0x0000000e0a0a7c10 */ /* 0x000fc6000ff3e0ff */
[----:B------:R-:W-:Y:S02]  /*25160*/  IMAD.MOV.U32 R5, RZ, RZ, R20 ;  /* 0x000000ffff057224 */ /* 0x000fe400078e0014 */
[----:B------:R1:W-:Y:S04]  /*25170*/  STL [R1+0xe4c], R10 ;  /* 0x000e4c0a01007387 */ /* 0x0003e80000100800 */
[----:B------:R4:W-:Y:S01]  /*25180*/  STL [R1+0xe28], R20 ;  /* 0x000e281401007387 */ /* 0x0009e20000100800 */
[----:B--2---:R-:W-:-:S03]  /*25190*/  IADD3.X R19, R19, UR9, RZ, P1, !PT ;  /* 0x0000000913137c10 */ /* 0x004fc60008ffe4ff */
[----:B------:R-:W2:Y:S04]  /*251a0*/  LDL.LU R9, [R1+0xf0c] ;  /* 0x000f0c0001097983 */ /* 0x000ea80000300800 */
[----:B------:R-:W2:Y:S01]  /*251b0*/  LDL.LU R13, [R1+0xee8] ;  /* 0x000ee800010d7983 */ /* 0x000ea20000300800 */
[----:B---3--:R-:W-:-:S03]  /*251c0*/  IADD3 R7, P0, R7, UR14, RZ ;  /* 0x0000000e07077c10 */ /* 0x008fc6000ff1e0ff */
[----:B------:R3:W-:Y:S04]  /*251d0*/  LDGSTS.E [R3+0x11a00], desc[UR10][R4.64], P4 ;  /* 0x11a0000004037fae */ /* 0x0007e8000a12184a */
[----:B------:R4:W-:Y:S01]  /*251e0*/  STL [R1+0xe6c], R7 ;  /* 0x000e6c0701007387 */ /* 0x0009e20000100800 */
[----:B------:R-:W-:-:S03]  /*251f0*/  IADD3.X R18, R18, UR9, RZ, P0, !PT ;  /* 0x0000000912127c10 */ /* 0x000fc600087fe4ff */
[----:B------:R-:W-:Y:S01]  /*25200*/  STL [R1+0xe48], R19 ;  /* 0x000e481301007387 */ /* 0x000fe20000100800 */
[----:B---3--:R-:W-:Y:S01]  /*25210*/  IMAD.MOV.U32 R4, RZ, RZ, R10 ;  /* 0x000000ffff047224 */ /* 0x008fe200078e000a */
[----:B------:R-:W-:Y:S02]  /*25220*/  MOV R5, R19 ;  /* 0x0000001300057202 */ /* 0x000fe40000000f00 */
[----:B------:R-:W3:Y:S04]  /*25230*/  LDL.LU R2, [R1+0xf2c] ;  /* 0x000f2c0001027983 */ /* 0x000ee80000300800 */
[----:B-1----:R-:W3:Y:S04]  /*25240*/  LDL.LU R10, [R1+0xf08] ;  /* 0x000f0800010a7983 */ /* 0x002ee80000300800 */
[----:B------:R1:W-:Y:S01]  /*25250*/  LDGSTS.E [R3+0x11e00], desc[UR10][R4.64], P4 ;  /* 0x11e0000004037fae */ /* 0x0003e2000a12184a */
[----:B----4-:R-:W-:Y:S01]  /*25260*/  IADD3 R16, P1, R16, UR14, RZ ;  /* 0x0000000e10107c10 */ /* 0x010fe2000ff3e0ff */
[----:B-1----:R-:W-:-:S04]  /*25270*/  IMAD.MOV.U32 R4, RZ, RZ, R7 ;  /* 0x000000ffff047224 */ /* 0x002fc800078e0007 */
[----:B------:R-:W-:Y:S01]  /*25280*/  STL [R1+0xe8c], R16 ;  /* 0x000e8c1001007387 */ /* 0x000fe20000100800 */
[----:B------:R-:W-:-:S03]  /*25290*/  IADD3.X R17, R17, UR9, RZ, P1, !PT ;  /* 0x0000000911117c10 */ /* 0x000fc60008ffe4ff */
[----:B------:R1:W-:Y:S01]  /*252a0*/  STL [R1+0xe68], R18 ;  /* 0x000e681201007387 */ /* 0x0003e20000100800 */
[----:B------:R-:W-:-:S03]  /*252b0*/  IMAD.MOV.U32 R5, RZ, RZ, R18 ;  /* 0x000000ffff057224 */ /* 0x000fc600078e0012 */
[----:B------:R-:W4:Y:S04]  /*252c0*/  LDL.LU R20, [R1+0xf4c] ;  /* 0x000f4c0001147983 */ /* 0x000f280000300800 */
[----:B------:R-:W4:Y:S01]  /*252d0*/  LDL.LU R7, [R1+0xf28] ;  /* 0x000f280001077983 */ /* 0x000f220000300800 */
[----:B------:R-:W-:-:S03]  /*252e0*/  IADD3 R11, P0, R11, UR14, RZ ;  /* 0x0000000e0b0b7c10 */ /* 0x000fc6000ff1e0ff */
[----:B------:R1:W-:Y:S01]  /*252f0*/  LDGSTS.E [R3+0x12200], desc[UR10][R4.64], P4 ;  /* 0x1220000004037fae */ /* 0x0003e2000a12184a */
[----:B------:R-:W-:-:S03]  /*25300*/  IADD3 R6, P1, R6, UR14, RZ ;  /* 0x0000000e06067c10 */ /* 0x000fc6000ff3e0ff */
[----:B------:R-:W-:Y:S04]  /*25310*/  STL [R1+0xeac], R11 ;  /* 0x000eac0b01007387 */ /* 0x000fe80000100800 */
[----:B------:R1:W-:Y:S04]  /*25320*/  STL [R1+0xe88], R17 ;  /* 0x000e881101007387 */ /* 0x0003e80000100800 */
[----:B------:R-:W4:Y:S01]  /*25330*/  LDL.LU R21, [R1+0xf48] ;  /* 0x000f480001157983 */ /* 0x000f220000300800 */
[----:B-1----:R-:W-:-:S03]  /*25340*/  IMAD.MOV.U32 R4, RZ, RZ, R16 ;  /* 0x000000ffff047224 */ /* 0x002fc600078e0010 */
[----:B------:R-:W4:Y:S01]  /*25350*/  LDL.LU R18, [R1+0xd74] ;  /* 0x000d740001127983 */ /* 0x000f220000300800 */
[----:B------:R-:W-:-:S03]  /*25360*/  MOV R5, R17 ;  /* 0x0000001100057202 */ /* 0x000fc60000000f00 */
[----:B------:R-:W4:Y:S04]  /*25370*/  LDL.LU R19, [R1+0xd70] ;  /* 0x000d700001137983 */ /* 0x000f280000300800 */
[----:B------:R-:W-:Y:S04]  /*25380*/  STL [R1+0xecc], R6 ;  /* 0x000ecc0601007387 */ /* 0x000fe80000100800 */
[----:B------:R1:W-:Y:S01]  /*25390*/  LDGSTS.E [R3+0x12600], desc[UR10][R4.64], P4 ;  /* 0x1260000004037fae */ /* 0x0003e2000a12184a */
[----:B------:R-:W-:-:S05]  /*253a0*/  IADD3.X R14, R14, UR9, RZ, P0, !PT ;  /* 0x000000090e0e7c10 */ /* 0x000fca00087fe4ff */
[----:B------:R1:W-:Y:S04]  /*253b0*/  STL [R1+0xea8], R14 ;  /* 0x000ea80e01007387 */ /* 0x0003e80000100800 */
[----:B------:R-:W4:Y:S01]  /*253c0*/  LDL.LU R16, [R1+0xd94] ;  /* 0x000d940001107983 */ /* 0x000f220000300800 */
[----:B-1----:R-:W-:-:S03]  /*253d0*/  IMAD.MOV.U32 R5, RZ, RZ, R14 ;  /* 0x000000ffff057224 */ /* 0x002fc600078e000e */
[----:B------:R-:W4:Y:S01]  /*253e0*/  LDL.LU R17, [R1+0xd90] ;  /* 0x000d900001117983 */ /* 0x000f220000300800 */
[----:B------:R-:W-:-:S05]  /*253f0*/  IMAD.MOV.U32 R4, RZ, RZ, R11 ;  /* 0x000000ffff047224 */ /* 0x000fca00078e000b */
[----:B------:R1:W-:Y:S01]  /*25400*/  LDGSTS.E [R3+0x12a00], desc[UR10][R4.64], P4 ;  /* 0x12a0000004037fae */ /* 0x0003e2000a12184a */
[----:B------:R-:W-:Y:S02]  /*25410*/  IADD3 R12, P0, R12, UR14, RZ ;  /* 0x0000000e0c0c7c10 */ /* 0x000fe4000ff1e0ff */
[----:B------:R-:W-:-:S03]  /*25420*/  IADD3.X R15, R15, UR9, RZ, P1, !PT ;  /* 0x000000090f0f7c10 */ /* 0x000fc60008ffe4ff */
[----:B------:R-:W-:Y:S04]  /*25430*/  STL [R1+0xeec], R12 ;  /* 0x000eec0c01007387 */ /* 0x000fe80000100800 */
[----:B------:R1:W-:Y:S04]  /*25440*/  STL [R1+0xec8], R15 ;  /* 0x000ec80f01007387 */ /* 0x0003e80000100800 */
[----:B------:R-:W4:Y:S01]  /*25450*/  LDL.LU R14, [R1+0xdb4] ;  /* 0x000db400010e7983 */ /* 0x000f220000300800 */
[----:B-1----:R-:W-:-:S03]  /*25460*/  MOV R5, R15 ;  /* 0x0000000f00057202 */ /* 0x002fc60000000f00 */
[----:B------:R-:W4:Y:S04]  /*25470*/  LDL.LU R11, [R1+0xdd4] ;  /* 0x000dd400010b7983 */ /* 0x000f280000300800 */
[----:B------:R-:W4:Y:S01]  /*25480*/  LDL.LU R15, [R1+0xdb0] ;  /* 0x000db000010f7983 */ /* 0x000f220000300800 */
[----:B------:R-:W-:-:S05]  /*25490*/  IMAD.MOV.U32 R4, RZ, RZ, R6 ;  /* 0x000000ffff047224 */ /* 0x000fca00078e0006 */
[----:B------:R1:W-:Y:S02]  /*254a0*/  LDGSTS.E [R3+0x12e00], desc[UR10][R4.64], P4 ;  /* 0x12e0000004037fae */ /* 0x0003e4000a12184a */
[----:B-1----:R-:W-:Y:S01]  /*254b0*/  IMAD.MOV.U32 R4, RZ, RZ, R12 ;  /* 0x000000ffff047224 */ /* 0x002fe200078e000c */
[----:B------:R-:W-:-:S04]  /*254c0*/  SHF.R.S32.HI R12, RZ, 0x5, R45 ;  /* 0x00000005ff0c7819 */ /* 0x000fc8000001142d */
[----:B------:R-:W-:Y:S02]  /*254d0*/  SGXT R12, R12, 0x1 ;  /* 0x000000010c0c781a */ /* 0x000fe40000000200 */
[----:B--2---:R-:W-:Y:S02]  /*254e0*/  IADD3 R9, P1, R9, UR14, RZ ;  /* 0x0000000e09097c10 */ /* 0x004fe4000ff3e0ff */
[----:B------:R-:W-:-:S03]  /*254f0*/  IADD3.X R13, R13, UR9, RZ, P0, !PT ;  /* 0x000000090d0d7c10 */ /* 0x000fc600087fe4ff */
[----:B------:R-:W-:Y:S04]  /*25500*/  STL [R1+0xf0c], R9 ;  /* 0x000f0c0901007387 */ /* 0x000fe80000100800 */
[----:B------:R1:W-:Y:S01]  /*25510*/  STL [R1+0xee8], R13 ;  /* 0x000ee80d01007387 */ /* 0x0003e20000100800 */
[----:B------:R-:W-:-:S03]  /*25520*/  IMAD.MOV.U32 R5, RZ, RZ, R13 ;  /* 0x000000ffff057224 */ /* 0x000fc600078e000d */
[----:B------:R-:W2:Y:S04]  /*25530*/  LDL.LU R6, [R1+0xdf4] ;  /* 0x000df40001067983 */ /* 0x000ea80000300800 */
[----:B------:R3:W-:Y:S04]  /*25540*/  LDGSTS.E [R3+0x13200], desc[UR10][R4.64], P4 ;  /* 0x1320000004037fae */ /* 0x0007e8000a12184a */
[----:B-1----:R-:W2:Y:S01]  /*25550*/  LDL.LU R13, [R1+0xdd0] ;  /* 0x000dd000010d7983 */ /* 0x002ea20000300800 */
[----:B---3--:R-:W-:Y:S02]  /*25560*/  IADD3 R2, P0, R2, UR14, RZ ;  /* 0x0000000e02027c10 */ /* 0x008fe4000ff1e0ff */
[----:B------:R-:W-:-:S03]  /*25570*/  IADD3.X R10, R10, UR9, RZ, P1, !PT ;  /* 0x000000090a0a7c10 */ /* 0x000fc60008ffe4ff */
[----:B------:R-:W-:Y:S01]  /*25580*/  STL [R1+0xf2c], R2 ;  /* 0x000f2c0201007387 */ /* 0x000fe20000100800 */
[----:B------:R-:W-:Y:S01]  /*25590*/  IMAD.MOV.U32 R4, RZ, RZ, R9 ;  /* 0x000000ffff047224 */ /* 0x000fe200078e0009 */
[----:B------:R-:W-:Y:S02]  /*255a0*/  MOV R5, R10 ;  /* 0x0000000a00057202 */ /* 0x000fe40000000f00 */
[----:B------:R1:W-:Y:S04]  /*255b0*/  STL [R1+0xf08], R10 ;  /* 0x000f080a01007387 */ /* 0x0003e80000100800 */
[----:B------:R3:W-:Y:S04]  /*255c0*/  LDGSTS.E [R3+0x13600], desc[UR10][R4.64], P4 ;  /* 0x1360000004037fae */ /* 0x0007e8000a12184a */
[----:B-1----:R-:W2:Y:S01]  /*255d0*/  LDL.LU R10, [R1+0xe14] ;  /* 0x000e1400010a7983 */ /* 0x002ea20000300800 */
[----:B----4-:R-:W-:-:S02]  /*255e0*/  IADD3 R20, P1, R20, UR14, RZ ;  /* 0x0000000e14147c10 */ /* 0x010fc4000ff3e0ff */
[----:B------:R-:W-:-:S03]  /*255f0*/  IADD3.X R7, R7, UR9, RZ, P0, !PT ;  /* 0x0000000907077c10 */ /* 0x000fc600087fe4ff */
[----:B------:R-:W-:Y:S01]  /*25600*/  STL [R1+0xf4c], R20 ;  /* 0x000f4c1401007387 */ /* 0x000fe20000100800 */
[----:B---3--:R-:W-:-:S03]  /*25610*/  IMAD.MOV.U32 R4, RZ, RZ, R2 ;  /* 0x000000ffff047224 */ /* 0x008fc600078e0002 */
[----:B------:R1:W-:Y:S01]  /*25620*/  STL [R1+0xf28], R7 ;  /* 0x000f280701007387 */ /* 0x0003e20000100800 */
[----:B------:R-:W-:-:S03]  /*25630*/  IMAD.MOV.U32 R5, RZ, RZ, R7 ;  /* 0x000000ffff057224 */ /* 0x000fc600078e0007 */
[----:B------:R-:W3:Y:S01]  /*25640*/  LDL.LU R9, [R1+0xdf0] ;  /* 0x000df00001097983 */ /* 0x000ee20000300800 */
[----:B------:R-:W-:-:S03]  /*25650*/  IMAD.SHL.U32 R2, R22, 0x4, RZ ;  /* 0x0000000416027824 */ /* 0x000fc600078e00ff */
[----:B------:R4:W-:Y:S01]  /*25660*/  LDGSTS.E [R3+0x13a00], desc[UR10][R4.64], P4 ;  /* 0x13a0000004037fae */ /* 0x0009e2000a12184a */
[----:B------:R-:W-:Y:S02]  /*25670*/  IADD3.X R21, R21, UR9, RZ, P1, !PT ;  /* 0x0000000915157c10 */ /* 0x000fe40008ffe4ff */
[----:B------:R-:W-:-:S04]  /*25680*/  IADD3 R18, P0, R18, UR14, RZ ;  /* 0x0000000e12127c10 */ /* 0x000fc8000ff1e0ff */
[----:B------:R-:W-:Y:S01]  /*25690*/  IADD3.X R19, R19, UR9, RZ, P0, !PT ;  /* 0x0000000913137c10 */ /* 0x000fe200087fe4ff */
[----:B------:R-:W-:Y:S01]  /*256a0*/  STL [R1+0xd74], R18 ;  /* 0x000d741201007387 */ /* 0x000fe20000100800 */
[----:B----4-:R-:W-:Y:S01]  /*256b0*/  MOV R4, R20 ;  /* 0x0000001400047202 */ /* 0x010fe20000000f00 */
[----:B------:R-:W-:Y:S02]  /*256c0*/  IMAD.MOV.U32 R5, RZ, RZ, R21 ;  /* 0x000000ffff057224 */ /* 0x000fe400078e0015 */
[----:B------:R4:W-:Y:S01]  /*256d0*/  STL [R1+0xf48], R21 ;  /* 0x000f481501007387 */ /* 0x0009e20000100800 */
[----:B------:R-:W-:-:S03]  /*256e0*/  LOP3.LUT R2, R2, 0x90, R12, 0x78, !PT ;  /* 0x0000009002027812 */ /* 0x000fc600078e780c */
[----:B-1----:R-:W3:Y:S04]  /*256f0*/  LDL.LU R7, [R1+0xe34] ;  /* 0x000e340001077983 */ /* 0x002ee80000300800 */
[----:B------:R1:W-:Y:S01]  /*25700*/  LDGSTS.E [R3+0x13e00], desc[UR10][R4.64], P4 ;  /* 0x13e0000004037fae */ /* 0x0003e2000a12184a */
[----:B------:R-:W-:-:S05]  /*25710*/  IADD3 R16, P1, R16, UR14, RZ ;  /* 0x0000000e10107c10 */ /* 0x000fca000ff3e0ff */
[----:B------:R-:W-:Y:S01]  /*25720*/  STL [R1+0xd94], R16 ;  /* 0x000d941001007387 */ /* 0x000fe20000100800 */
[----:B------:R-:W-:-:S03]  /*25730*/  IADD3.X R17, R17, UR9, RZ, P1, !PT ;  /* 0x0000000911117c10 */ /* 0x000fc60008ffe4ff */
[----:B------:R2:W-:Y:S04]  /*25740*/  STL [R1+0xd70], R19 ;  /* 0x000d701301007387 */ /* 0x0005e80000100800 */
[----:B------:R-:W3:Y:S04]  /*25750*/  LDL.LU R12, [R1+0xe10] ;  /* 0x000e1000010c7983 */ /* 0x000ee80000300800 */
[----:B------:R-:W3:Y:S01]  /*25760*/  LDL.LU R3, [R1+0xe54] ;  /* 0x000e540001037983 */ /* 0x000ee20000300800 */
[----:B------:R-:W-:-:S05]  /*25770*/  IADD3 R14, P0, R14, UR14, RZ ;  /* 0x0000000e0e0e7c10 */ /* 0x000fca000ff1e0ff */
[----:B------:R-:W-:Y:S04]  /*25780*/  STL [R1+0xdb4], R14 ;  /* 0x000db40e01007387 */ /* 0x000fe80000100800 */
[----:B------:R2:W-:Y:S04]  /*25790*/  STL [R1+0xd90], R17 ;  /* 0x000d901101007387 */ /* 0x0005e80000100800 */
[----:B------:R-:W3:Y:S01]  /*257a0*/  LDL.LU R24, [R1+0xe30] ;  /* 0x000e300001187983 */ /* 0x000ee20000300800 */
[----:B------:R-:W-:Y:S02]  /*257b0*/  IADD3 R11, P1, R11, UR14, RZ ;  /* 0x0000000e0b0b7c10 */ /* 0x000fe4000ff3e0ff */
[----:B------:R-:W-:-:S03]  /*257c0*/  IADD3.X R15, R15, UR9, RZ, P0, !PT ;  /* 0x000000090f0f7c10 */ /* 0x000fc600087fe4ff */
[----:B------:R-:W-:Y:S04]  /*257d0*/  STL [R1+0xdd4], R11 ;  /* 0x000dd40b01007387 */ /* 0x000fe80000100800 */
[----:B------:R3:W-:Y:S04]  /*257e0*/  STL [R1+0xdb0], R15 ;  /* 0x000db00f01007387 */ /* 0x0007e80000100800 */
[----:B----4-:R-:W4:Y:S04]  /*257f0*/  LDL.LU R21, [R1+0xe74] ;  /* 0x000e740001157983 */ /* 0x010f280000300800 */
[----:B------:R-:W4:Y:S01]  /*25800*/  LDL.LU R23, [R1+0xe50] ;  /* 0x000e500001177983 */ /* 0x000f220000300800 */
[----:B------:R-:W-:Y:S01]  /*25810*/  LOP3.LUT R2, R2, 0x60, RZ, 0x3c, !PT ;  /* 0x0000006002027812 */ /* 0x000fe200078e3cff */
[----:B-1----:R-:W-:Y:S01]  /*25820*/  IMAD.MOV.U32 R4, RZ, RZ, R18 ;  /* 0x000000ffff047224 */ /* 0x002fe200078e0012 */
[----:B------:R-:W-:-:S03]  /*25830*/  MOV R5, R19 ;  /* 0x0000001300057202 */ /* 0x000fc60000000f00 */
[----:B------:R-:W-:-:S05]  /*25840*/  VIADD R2, R2, UR5 ;  /* 0x0000000502027c36 */ /* 0x000fca0008000000 */
[----:B------:R1:W-:Y:S02]  /*25850*/  LDGSTS.E [R2+0x10300], desc[UR10][R4.64], P4 ;  /* 0x1030000004027fae */ /* 0x0003e4000a12184a */
[----:B-1----:R-:W-:Y:S02]  /*25860*/  IMAD.MOV.U32 R4, RZ, RZ, R16 ;  /* 0x000000ffff047224 */ /* 0x002fe400078e0010 */
[----:B------:R-:W-:-:S05]  /*25870*/  IMAD.MOV.U32 R5, RZ, RZ, R17 ;  /* 0x000000ffff057224 */ /* 0x000fca00078e0011 */
[----:B------:R1:W-:Y:S01]  /*25880*/  LDGSTS.E [R2+0x10700], desc[UR10][R4.64], P4 ;  /* 0x1070000004027fae */ /* 0x0003e2000a12184a */
[----:B--2---:R-:W-:Y:S02]  /*25890*/  IADD3 R6, P0, R6, UR14, RZ ;  /* 0x0000000e06067c10 */ /* 0x004fe4000ff1e0ff */
[----:B------:R-:W-:-:S03]  /*258a0*/  IADD3.X R13, R13, UR9, RZ, P1, !PT ;  /* 0x000000090d0d7c10 */ /* 0x000fc60008ffe4ff */
[----:B------:R-:W-:Y:S04]  /*258b0*/  STL [R1+0xdf4], R6 ;  /* 0x000df40601007387 */ /* 0x000fe80000100800 */
[----:B------:R2:W-:Y:S04]  /*258c0*/  STL [R1+0xdd0], R13 ;  /* 0x000dd00d01007387 */ /* 0x0005e80000100800 */
[----:B------:R-:W4:Y:S01]  /*258d0*/  LDL.LU R22, [R1+0xe70] ;  /* 0x000e700001167983 */ /* 0x000f220000300800 */
[----:B-1----:R-:W-:-:S03]  /*258e0*/  IMAD.MOV.U32 R4, RZ, RZ, R14 ;  /* 0x000000ffff047224 */ /* 0x002fc600078e000e */
[----:B------:R-:W4:Y:S01]  /*258f0*/  LDL.LU R19, [R1+0xe94] ;  /* 0x000e940001137983 */ /* 0x000f220000300800 */
[----:B------:R-:W-:-:S03]  /*25900*/  MOV R5, R15 ;  /* 0x0000000f00057202 */ /* 0x000fc60000000f00 */
[----:B------:R-:W4:Y:S01]  /*25910*/  LDL.LU R17, [R1+0xeb4] ;  /* 0x000eb40001117983 */ /* 0x000f220000300800 */
[----:B------:R-:W-:-:S03]  /*25920*/  IADD3 R10, P1, R10, UR14, RZ ;  /* 0x0000000e0a0a7c10 */ /* 0x000fc6000ff3e0ff */
[----:B------:R-:W4:Y:S04]  /*25930*/  LDL.LU R20, [R1+0xe90] ;  /* 0x000e900001147983 */ /* 0x000f280000300800 */
[----:B------:R1:W-:Y:S04]  /*25940*/  LDGSTS.E [R2+0x10b00], desc[UR10][R4.64], P4 ;  /* 0x10b0000004027fae */ /* 0x0003e8000a12184a */
[----:B------:R-:W-:Y:S01]  /*25950*/  STL [R1+0xe14], R10 ;  /* 0x000e140a01007387 */ /* 0x000fe20000100800 */
[----:B-1----:R-:W-:Y:S02]  /*25960*/  IMAD.MOV.U32 R4, RZ, RZ, R11 ;  /* 0x000000ffff047224 */ /* 0x002fe400078e000b */
[----:B------:R-:W-:-:S05]  /*25970*/  IMAD.MOV.U32 R5, RZ, RZ, R13 ;  /* 0x000000ffff057224 */ /* 0x000fca00078e000d */
[----:B------:R1:W-:Y:S01]  /*25980*/  LDGSTS.E [R2+0x10f00], desc[UR10][R4.64], P4 ;  /* 0x10f0000004027fae */ /* 0x0003e2000a12184a */
[----:B---3--:R-:W-:-:S05]  /*25990*/  IADD3.X R9, R9, UR9, RZ, P0, !PT ;  /* 0x0000000909097c10 */ /* 0x008fca00087fe4ff */
[----:B------:R3:W-:Y:S04]  /*259a0*/  STL [R1+0xdf0], R9 ;  /* 0x000df00901007387 */ /* 0x0007e80000100800 */
[----:B------:R-:W4:Y:S01]  /*259b0*/  LDL.LU R18, [R1+0xeb0] ;  /* 0x000eb00001127983 */ /* 0x000f220000300800 */
[----:B-1----:R-:W-:-:S03]  /*259c0*/  IMAD.MOV.U32 R4, RZ, RZ, R6 ;  /* 0x000000ffff047224 */ /* 0x002fc600078e0006 */
[----:B------:R-:W4:Y:S01]  /*259d0*/  LDL.LU R15, [R1+0xed4] ;  /* 0x000ed400010f7983 */ /* 0x000f220000300800 */
[----:B------:R-:W-:-:S03]  /*259e0*/  MOV R5, R9 ;  /* 0x0000000900057202 */ /* 0x000fc60000000f00 */
[----:B--2---:R-:W2:Y:S04]  /*259f0*/  LDL.LU R13, [R1+0xef4] ;  /* 0x000ef400010d7983 */ /* 0x004ea80000300800 */
[----:B------:R-:W2:Y:S01]  /*25a00*/  LDL.LU R16, [R1+0xed0] ;  /* 0x000ed00001107983 */ /* 0x000ea20000300800 */
[----:B------:R-:W-:-:S03]  /*25a10*/  IADD3 R7, P0, R7, UR14, RZ ;  /* 0x0000000e07077c10 */ /* 0x000fc6000ff1e0ff */
[----:B------:R1:W-:Y:S04]  /*25a20*/  LDGSTS.E [R2+0x11300], desc[UR10][R4.64], P4 ;  /* 0x1130000004027fae */ /* 0x0003e8000a12184a */
[----:B------:R-:W-:Y:S01]  /*25a30*/  STL [R1+0xe34], R7 ;  /* 0x000e340701007387 */ /* 0x000fe20000100800 */
[----:B-1----:R-:W-:Y:S01]  /*25a40*/  IMAD.MOV.U32 R4, RZ, RZ, R10 ;  /* 0x000000ffff047224 */ /* 0x002fe200078e000a */
[----:B------:R-:W-:Y:S02]  /*25a50*/  IADD3.X R12, R12, UR9, RZ, P1, !PT ;  /* 0x000000090c0c7c10 */ /* 0x000fe40008ffe4ff */
[----:B------:R-:W-:-:S03]  /*25a60*/  IADD3 R3, P1, R3, UR14, RZ ;  /* 0x0000000e03037c10 */ /* 0x000fc6000ff3e0ff */
[----:B------:R1:W-:Y:S01]  /*25a70*/  STL [R1+0xe10], R12 ;  /* 0x000e100c01007387 */ /* 0x0003e20000100800 */
[----:B------:R-:W-:-:S03]  /*25a80*/  IMAD.MOV.U32 R5, RZ, RZ, R12 ;  /* 0x000000ffff057224 */ /* 0x000fc600078e000c */
[----:B------:R-:W2:Y:S04]  /*25a90*/  LDL.LU R14, [R1+0xef0] ;  /* 0x000ef000010e7983 */ /* 0x000ea80000300800 */
[----:B------:R-:W2:Y:S04]  /*25aa0*/  LDL.LU R11, [R1+0xf14] ;  /* 0x000f1400010b7983 */ /* 0x000ea80000300800 */
[----:B---3--:R-:W3:Y:S04]  /*25ab0*/  LDL.LU R9, [R1+0xf34] ;  /* 0x000f340001097983 */ /* 0x008ee80000300800 */
[----:B------:R-:W3:Y:S04]  /*25ac0*/  LDL.LU R6, [R1+0xf54] ;  /* 0x000f540001067983 */ /* 0x000ee80000300800 */
[----:B-1----:R-:W3:Y:S04]  /*25ad0*/  LDL.LU R12, [R1+0xf10] ;  /* 0x000f1000010c7983 */ /* 0x002ee80000300800 */
[----:B------:R1:W-:Y:S04]  /*25ae0*/  STL [R1+0xe54], R3 ;  /* 0x000e540301007387 */ /* 0x0003e80000100800 */
[----:B------:R1:W-:Y:S02]  /*25af0*/  LDGSTS.E [R2+0x11700], desc[UR10][R4.64], P4 ;  /* 0x1170000004027fae */ /* 0x0003e4000a12184a */
[----:B-1----:R-:W-:Y:S01]  /*25b00*/  IMAD.MOV.U32 R4, RZ, RZ, R7 ;  /* 0x000000ffff047224 */ /* 0x002fe200078e0007 */
[----:B------:R-:W-:-:S05]  /*25b10*/  IADD3.X R24, R24, UR9, RZ, P0, !PT ;  /* 0x0000000918187c10 */ /* 0x000fca00087fe4ff */
[----:B------:R1:W-:Y:S04]  /*25b20*/  STL [R1+0xe30], R24 ;  /* 0x000e301801007387 */ /* 0x0003e80000100800 */
[----:B------:R-:W3:Y:S04]  /*25b30*/  LDL.LU R10, [R1+0xf30] ;  /* 0x000f3000010a7983 */ /* 0x000ee80000300800 */
[----:B------:R-:W3:Y:S01]  /*25b40*/  LDL.LU R7, [R1+0xf50] ;  /* 0x000f500001077983 */ /* 0x000ee20000300800 */
[----:B----4-:R-:W-:Y:S02]  /*25b50*/  IADD3 R21, P0, R21, UR14, RZ ;  /* 0x0000000e15157c10 */ /* 0x010fe4000ff1e0ff */
[----:B------:R-:W-:-:S02]  /*25b60*/  MOV R5, R24 ;  /* 0x0000001800057202 */ /* 0x000fc40000000f00 */
[----:B------:R-:W-:Y:S01]  /*25b70*/  IADD3.X R23, R23, UR9, RZ, P1, !PT ;  /* 0x0000000917177c10 */ /* 0x000fe20008ffe4ff */
[----:B------:R1:W-:Y:S04]  /*25b80*/  STL [R1+0xe74], R21 ;  /* 0x000e741501007387 */ /* 0x0003e80000100800 */
[----:B------:R4:W-:Y:S04]  /*25b90*/  LDGSTS.E [R2+0x11b00], desc[UR10][R4.64], P4 ;  /* 0x11b0000004027fae */ /* 0x0009e8000a12184a */
[----:B------:R1:W-:Y:S01]  /*25ba0*/  STL [R1+0xe50], R23 ;  /* 0x000e501701007387 */ /* 0x0003e20000100800 */
[----:B----4-:R-:W-:-:S03]  /*25bb0*/  IMAD.MOV.U32 R4, RZ, RZ, R3 ;  /* 0x000000ffff047224 */ /* 0x010fc600078e0003 */
[----:B------:R-:W4:Y:S01]  /*25bc0*/  LDL R3, [R1+0xf60] ;  /* 0x000f600001037983 */ /* 0x000f220000100800 */
[----:B------:R-:W-:-:S05]  /*25bd0*/  IMAD.MOV.U32 R5, RZ, RZ, R23 ;  /* 0x000000ffff057224 */ /* 0x000fca00078e0017 */
[----:B------:R1:W-:Y:S02]  /*25be0*/  LDGSTS.E [R2+0x11f00], desc[UR10][R4.64], P4 ;  /* 0x11f0000004027fae */ /* 0x0003e4000a12184a */
[----:B-1----:R-:W-:Y:S01]  /*25bf0*/  IMAD.MOV.U32 R4, RZ, RZ, R21 ;  /* 0x000000ffff047224 */ /* 0x002fe200078e0015 */
[----:B------:R-:W-:Y:S02]  /*25c00*/  IADD3.X R22, R22, UR9, RZ, P0, !PT ;  /* 0x0000000916167c10 */ /* 0x000fe400087fe4ff */
[----:B------:R-:W-:Y:S02]  /*25c10*/  IADD3 R19, P1, R19, UR14, RZ ;  /* 0x0000000e13137c10 */ /* 0x000fe4000ff3e0ff */
[----:B------:R-:W-:Y:S02]  /*25c20*/  MOV R5, R22 ;  /* 0x0000001600057202 */ /* 0x000fe40000000f00 */
[----:B------:R-:W-:-:S03]  /*25c30*/  IADD3 R17, P0, R17, UR14, RZ ;  /* 0x0000000e11117c10 */ /* 0x000fc6000ff1e0ff */
[----:B------:R1:W-:Y:S01]  /*25c40*/  LDGSTS.E [R2+0x12300], desc[UR10][R4.64], P4 ;  /* 0x1230000004027fae */ /* 0x0003e2000a12184a */
[----:B------:R-:W-:Y:S01]  /*25c50*/  IADD3.X R20, R20, UR9, RZ, P1, !PT ;  /* 0x0000000914147c10 */ /* 0x000fe20008ffe4ff */
[----:B-1----:R-:W-:-:S04]  /*25c60*/  IMAD.MOV.U32 R4, RZ, RZ, R19 ;  /* 0x000000ffff047224 */ /* 0x002fc800078e0013 */
[----:B------:R-:W-:-:S05]  /*25c70*/  IMAD.MOV.U32 R5, RZ, RZ, R20 ;  /* 0x000000ffff057224 */ /* 0x000fca00078e0014 */
[----:B------:R1:W-:Y:S04]  /*25c80*/  LDGSTS.E [R2+0x12700], desc[UR10][R4.64], P4 ;  /* 0x1270000004027fae */ /* 0x0003e8000a12184a */
[----:B------:R2:W-:Y:S01]  /*25c90*/  STL [R1+0xe94], R19 ;  /* 0x000e941301007387 */ /* 0x0005e20000100800 */
[----:B-1----:R-:W-:Y:S01]  /*25ca0*/  IMAD.MOV.U32 R4, RZ, RZ, R17 ;  /* 0x000000ffff047224 */ /* 0x002fe200078e0011 */
[----:B------:R-:W-:Y:S02]  /*25cb0*/  IADD3.X R18, R18, UR9, RZ, P0, !PT ;  /* 0x0000000912127c10 */ /* 0x000fe400087fe4ff */
[----:B------:R-:W-:Y:S02]  /*25cc0*/  IADD3 R15, P1, R15, UR14, RZ ;  /* 0x0000000e0f0f7c10 */ /* 0x000fe4000ff3e0ff */
[----:B------:R-:W-:Y:S01]  /*25cd0*/  MOV R5, R18 ;  /* 0x0000001200057202 */ /* 0x000fe20000000f00 */
[----:B------:R1:W-:Y:S01]  /*25ce0*/  STL [R1+0xe70], R22 ;  /* 0x000e701601007387 */ /* 0x0003e20000100800 */
[----:B--2---:R-:W-:-:S03]  /*25cf0*/  IADD3 R13, P0, R13, UR14, RZ ;  /* 0x0000000e0d0d7c10 */ /* 0x004fc6000ff1e0ff */
[----:B------:R2:W-:Y:S01]  /*25d00*/  LDGSTS.E [R2+0x12b00], desc[UR10][R4.64], P4 ;  /* 0x12b0000004027fae */ /* 0x0005e2000a12184a */
[----:B------:R-:W-:-:S03]  /*25d10*/  IADD3.X R16, R16, UR9, RZ, P1, !PT ;  /* 0x0000000910107c10 */ /* 0x000fc60008ffe4ff */
[----:B------:R1:W-:Y:S04]  /*25d20*/  STL [R1+0xeb4], R17 ;  /* 0x000eb41101007387 */ /* 0x0003e80000100800 */
[----:B------:R1:W-:Y:S01]  /*25d30*/  STL [R1+0xe90], R20 ;  /* 0x000e901401007387 */ /* 0x0003e20000100800 */
[----:B--2---:R-:W-:Y:S02]  /*25d40*/  IMAD.MOV.U32 R4, RZ, RZ, R15 ;  /* 0x000000ffff047224 */ /* 0x004fe400078e000f */
[----:B------:R-:W-:Y:S01]  /*25d50*/  IMAD.MOV.U32 R5, RZ, RZ, R16 ;  /* 0x000000ffff057224 */ /* 0x000fe200078e0010 */
[----:B------:R1:W-:Y:S04]  /*25d60*/  STL [R1+0xed4], R15 ;  /* 0x000ed40f01007387 */ /* 0x0003e80000100800 */
[----:B------:R1:W-:Y:S04]  /*25d70*/  STL [R1+0xeb0], R18 ;  /* 0x000eb01201007387 */ /* 0x0003e80000100800 */
[----:B------:R1:W-:Y:S01]  /*25d80*/  STL [R1+0xef4], R13 ;  /* 0x000ef40d01007387 */ /* 0x0003e20000100800 */
[----:B------:R-:W-:-:S03]  /*25d90*/  VIADD R8, R8, 0x1 ;  /* 0x0000000108087836 */ /* 0x000fc60000000000 */
[----:B------:R1:W-:Y:S04]  /*25da0*/  STL [R1+0xed0], R16 ;  /* 0x000ed01001007387 */ /* 0x0003e80000100800 */
[----:B------:R2:W-:Y:S01]  /*25db0*/  LDGSTS.E [R2+0x12f00], desc[UR10][R4.64], P4 ;  /* 0x12f0000004027fae */ /* 0x0005e2000a12184a */
[----:B------:R-:W-:Y:S02]  /*25dc0*/  IADD3.X R14, R14, UR9, RZ, P0, !PT ;  /* 0x000000090e0e7c10 */ /* 0x000fe400087fe4ff */
[----:B------:R-:W-:Y:S02]  /*25dd0*/  IADD3 R11, P1, R11, UR14, RZ ;  /* 0x0000000e0b0b7c10 */ /* 0x000fe4000ff3e0ff */
[----:B---3--:R-:W-:-:S03]  /*25de0*/  IADD3 R9, P2, R9, UR14, RZ ;  /* 0x0000000e09097c10 */ /* 0x008fc6000ff5e0ff */
[----:B------:R1:W-:Y:S01]  /*25df0*/  STL [R1+0xf14], R11 ;  /* 0x000f140b01007387 */ /* 0x0003e20000100800 */
[----:B------:R-:W-:Y:S01]  /*25e00*/  IADD3 R6, P0, R6, UR14, RZ ;  /* 0x0000000e06067c10 */ /* 0x000fe2000ff1e0ff */
[----:B--2---:R-:W-:Y:S01]  /*25e10*/  IMAD.MOV.U32 R4, RZ, RZ, R13 ;  /* 0x000000ffff047224 */ /* 0x004fe200078e000d */
[----:B------:R-:W-:Y:S02]  /*25e20*/  MOV R5, R14 ;  /* 0x0000000e00057202 */ /* 0x000fe40000000f00 */
[----:B------:R-:W-:Y:S01]  /*25e30*/  IADD3.X R12, R12, UR9, RZ, P1, !PT ;  /* 0x000000090c0c7c10 */ /* 0x000fe20008ffe4ff */
[----:B------:R1:W-:Y:S04]  /*25e40*/  STL [R1+0xef0], R14 ;  /* 0x000ef00e01007387 */ /* 0x0003e80000100800 */
[----:B------:R1:W-:Y:S04]  /*25e50*/  STL [R1+0xf34], R9 ;  /* 0x000f340901007387 */ /* 0x0003e80000100800 */
[----:B------:R1:W-:Y:S04]  /*25e60*/  STL [R1+0xf54], R6 ;  /* 0x000f540601007387 */ /* 0x0003e80000100800 */
[----:B------:R1:W-:Y:S04]  /*25e70*/  STL [R1+0xf10], R12 ;  /* 0x000f100c01007387 */ /* 0x0003e80000100800 */
[----:B------:R2:W-:Y:S02]  /*25e80*/  LDGSTS.E [R2+0x13300], desc[UR10][R4.64], P4 ;  /* 0x1330000004027fae */ /* 0x0005e4000a12184a */
[----:B--2---:R-:W-:-:S02]  /*25e90*/  IMAD.MOV.U32 R4, RZ, RZ, R11 ;  /* 0x000000ffff047224 */ /* 0x004fc400078e000b */
[----:B------:R-:W-:-:S05]  /*25ea0*/  IMAD.MOV.U32 R5, RZ, RZ, R12 ;  /* 0x000000ffff057224 */ /* 0x000fca00078e000c */
[----:B------:R2:W-:Y:S02]  /*25eb0*/  LDGSTS.E [R2+0x13700], desc[UR10][R4.64], P4 ;  /* 0x1370000004027fae */ /* 0x0005e4000a12184a */
[----:B--2---:R-:W-:Y:S01]  /*25ec0*/  IMAD.MOV.U32 R4, RZ, RZ, R9 ;  /* 0x000000ffff047224 */ /* 0x004fe200078e0009 */
[----:B------:R-:W-:Y:S02]  /*25ed0*/  IADD3.X R10, R10, UR9, RZ, P2, !PT ;  /* 0x000000090a0a7c10 */ /* 0x000fe400097fe4ff */
[----:B------:R-:W-:-:S03]  /*25ee0*/  IADD3.X R7, R7, UR9, RZ, P0, !PT ;  /* 0x0000000907077c10 */ /* 0x000fc600087fe4ff */
[----:B------:R1:W-:Y:S04]  /*25ef0*/  STL [R1+0xf30], R10 ;  /* 0x000f300a01007387 */ /* 0x0003e80000100800 */
[----:B------:R1:W-:Y:S04]  /*25f00*/  STL [R1+0xf50], R7 ;  /* 0x000f500701007387 */ /* 0x0003e80000100800 */
[----:B------:R1:W-:Y:S01]  /*25f10*/  STL [R1+0x954], R8 ;  /* 0x0009540801007387 */ /* 0x0003e20000100800 */
[----:B------:R-:W-:-:S05]  /*25f20*/  MOV R5, R10 ;  /* 0x0000000a00057202 */ /* 0x000fca0000000f00 */
[----:B------:R2:W-:Y:S01]  /*25f30*/  LDGSTS.E [R2+0x13b00], desc[UR10][R4.64], P4 ;  /* 0x13b0000004027fae */ /* 0x0005e2000a12184a */
[----:B----4-:R-:W-:Y:S01]  /*25f40*/  ISETP.NE.U32.AND P0, PT, R8, R3, PT ;  /* 0x000000030800720c */ /* 0x010fe20003f05070 */
[----:B--2---:R-:W-:Y:S02]  /*25f50*/  IMAD.MOV.U32 R4, RZ, RZ, R6 ;  /* 0x000000ffff047224 */ /* 0x004fe400078e0006 */
[----:B------:R-:W-:-:S05]  /*25f60*/  IMAD.MOV.U32 R5, RZ, RZ, R7 ;  /* 0x000000ffff057224 */ /* 0x000fca00078e0007 */
[----:B------:R1:W-:Y:S04]  /*25f70*/  LDGSTS.E [R2+0x13f00], desc[UR10][R4.64], P4 ;  /* 0x13f0000004027fae */ /* 0x0003e8000a12184a */
[----:B------:R-:W0:Y:S01]  /*25f80*/  LDGDEPBAR ;  /* 0x00000000000079af */ /* 0x000e220000000000 */
[----:B------:R-:W-:Y:S05]  /*25f90*/  @P0 BRA `(.L_x_1) ;  /* 0xfffffeb4001c0947 */ /* 0x000fea000383ffff */
.L_x_0:
[----:B-1----:R-:W2:Y:S01]  /*25fa0*/  LDL.LU R6, [R1+0xf74] ;  /* 0x000f740001067983 */ /* 0x002ea20000300800 */
[----:B------:R-:W-:-:S04]  /*25fb0*/  DEPBAR.LE SB0, 0x0 ;  /* 0x000080000000791a */ /* 0x000fc80000000000 */
[----:B------:R-:W3:Y:S01]  /*25fc0*/  LDL.LU R5, [R1+0xf70] ;  /* 0x000f700001057983 */ /* 0x000ee20000300800 */
[----:B------:R-:W1:Y:S01]  /*25fd0*/  S2R R8, SR_TID.X ;  /* 0x0000000000087919 */ /* 0x000e620000002100 */
[----:B-----5:R-:W-:Y:S01]  /*25fe0*/  IMAD.MOV.U32 R10, RZ, RZ, R92 ;  /* 0x000000ffff0a7224 */ /* 0x020fe200078e005c */
[----:B------:R-:W-:Y:S01]  /*25ff0*/  ULDC UR4, c[0x0][0x22c] ;  /* 0x00008b0000047ab9 */ /* 0x000fe20000000800 */
[----:B------:R-:W-:Y:S01]  /*26000*/  IMAD.MOV.U32 R11, RZ, RZ, R94 ;  /* 0x000000ffff0b7224 */ /* 0x000fe200078e005e */
[----:B------:R-:W3:Y:S01]  /*26010*/  LDL R4, [R1+0x944] ;  /* 0x0009440001047983 */ /* 0x000ee20000100800 */
[----:B------:R-:W-:Y:S01]  /*26020*/  IMAD.MOV.U32 R16, RZ, RZ, R185 ;  /* 0x000000ffff107224 */ /* 0x000fe200078e00b9 */
[----:B------:R-:W-:Y:S01]  /*26030*/  MOV R18, R81 ;  /* 0x0000005100127202 */ /* 0x000fe20000000f00 */
[----:B------:R-:W-:Y:S01]  /*26040*/  IMAD.MOV.U32 R17, RZ, RZ, R187 ;  /* 0x000000ffff117224 */ /* 0x000fe200078e00bb */
[----:B------:R-:W2:Y:S01]  /*26050*/  LDL R3, [R1+0x940] ;  /* 0x0009400001037983 */ /* 0x000ea20000100800 */
[----:B------:R-:W-:Y:S01]  /*26060*/  IMAD.MOV.U32 R19, RZ, RZ, R83 ;  /* 0x000000ffff137224 */ /* 0x000fe200078e0053 */
[----:B------:R-:W4:Y:S01]  /*26070*/  LDC R234, c[0x0][0x244] ;  /* 0x00009100ffea7b82 */ /* 0x000f220000000800 */
[----:B------:R-:W-:Y:S01]  /*26080*/  IMAD.MOV.U32 R20, RZ, RZ, R133 ;  /* 0x000000ffff147224 */ /* 0x000fe200078e0085 */
[----:B------:R-:W-:Y:S01]  /*26090*/  ULDC UR5, c[0x0][0x22c] ;  /* 0x00008b0000057ab9 */ /* 0x000fe20000000800 */
[----:B------:R-:W-:Y:S01]  /*260a0*/  IMAD.MOV.U32 R21, RZ, RZ, R135 ;  /* 0x000000ffff157224 */ /* 0x000fe200078e0087 */
[----:B------:R-:W-:Y:S01]  /*260b0*/  ULDC.64 UR28, c[0x0][0x228] ;  /* 0x00008a00001c7ab9 */ /* 0x000fe20000000a00 */
[----:B------:R-:W-:Y:S01]  /*260c0*/  ULDC.64 UR8, c[0x0][0x220] ;  /* 0x0000880000087ab9 */ /* 0x000fe20000000a00 */
[----:B------:R-:W-:Y:S01]  /*260d0*/  ULDC UR15, c[0x0][0x22c] ;  /* 0x00008b00000f7ab9 */ /* 0x000fe20000000800 */
[----:B------:R-:W-:Y:S01]  /*260e0*/  ULDC UR14, c[0x0][0x248] ;  /* 0x00009200000e7ab9 */ /* 0x000fe20000000800 */
[----:B------:R-:W4:Y:S01]  /*260f0*/  LDC R232, c[0x0][0x244] ;  /* 0x00009100ffe87b82 */ /* 0x000f220000000800 */
[----:B------:R-:W-:Y:S01]  /*26100*/  ULDC.64 UR20, c[0x0][0x228] ;  /* 0x00008a0000147ab9 */ /* 0x000fe20000000a00 */
[----:B------:R-:W-:Y:S01]  /*26110*/  ULDC.64 UR18, c[0x0][0x228] ;  /* 0x00008a0000127ab9 */ /* 0x000fe20000000a00 */
[----:B------:R-:W-:Y:S01]  /*26120*/  ULDC.64 UR16, c[0x0][0x228] ;  /* 0x00008a0000107ab9 */ /* 0x000fe20000000a00 */
[----:B------:R-:W-:Y:S01]  /*26130*/  ULDC.64 UR26, c[0x0][0x228] ;  /* 0x00008a00001a7ab9 */ /* 0x000fe20000000a00 */
[----:B------:R-:W-:Y:S01]  /*26140*/  ULDC.64 UR24, c[0x0][0x228] ;  /* 0x00008a0000187ab9 */ /* 0x000fe20000000a00 */
[----:B------:R-:W-:Y:S01]  /*26150*/  ULDC.64 UR22, c[0x0][0x228] ;  /* 0x00008a0000167ab9 */ /* 0x000fe20000000a00 */
[C---:B-1----:R-:W-:Y:S01]  /*26160*/  SHF.L.U32 R2, R8.reuse, 0x4, RZ ;  /* 0x0000000408027819 */ /* 0x042fe200000006ff */
[C---:B------:R-:W-:Y:S01]  /*26170*/  IMAD.SHL.U32 R0, R8.reuse, 0x20, RZ ;  /* 0x0000002008007824 */ /* 0x040fe200078e00ff */
[----:B------:R-:W-:-:S02]  /*26180*/  LOP3.LUT R8, R8, 0x3f, RZ, 0xc0, !PT ;  /* 0x0000003f08087812 */ /* 0x000fc400078ec0ff */
[----:B------:R-:W-:Y:S02]  /*26190*/  LOP3.LUT R2, R2, 0xf0, RZ, 0xc0, !PT ;  /* 0x000000f002027812 */ /* 0x000fe400078ec0ff */
[----:B------:R-:W-:Y:S01]  /*261a0*/  LEA R252, R8, UR6, 0x4 ;  /* 0x0000000608fc7c11 */ /* 0x000fe2000f8e20ff */
[----:B------:R-:W-:Y:S01]  /*261b0*/  BAR.SYNC.DEFER_BLOCKING 0x0 ;  /* 0x0000000000007b1d */ /* 0x000fe20000010000 */
[----:B------:R-:W-:-:S04]  /*261c0*/  LOP3.LUT R0, R0, 0x200, RZ, 0xc0, !PT ;  /* 0x0000020000007812 */ /* 0x000fc800078ec0ff */
[----:B------:R-:W-:Y:S01]  /*261d0*/  IADD3 R0, R0, UR6, R2 ;  /* 0x0000000600007c10 */ /* 0x000fe2000fffe002 */
[----:B------:R-:W-:Y:S01]  /*261e0*/  IMAD.U32 R2, RZ, RZ, UR12 ;  /* 0x0000000cff027e24 */ /* 0x000fe2000f8e00ff */
[----:B------:R-:W-:Y:S01]  /*261f0*/  MOV R94, R85 ;  /* 0x00000055005e7202 */ /* 0x000fe20000000f00 */
[----:B------:R-:W-:Y:S01]  /*26200*/  IMAD.MOV.U32 R92, RZ, RZ, R193 ;  /* 0x000000ffff5c7224 */ /* 0x000fe200078e00c1 */
[----:B------:R-:W-:Y:S01]  /*26210*/  ULDC.64 UR6, c[0x0][0x220] ;  /* 0x0000880000067ab9 */ /* 0x000fe20000000a00 */
[----:B------:R-:W-:Y:S01]  /*26220*/  IMAD R0, R2, 0x8, R0 ;  /* 0x0000000802007824 */ /* 0x000fe200078e0200 */
[----:B------:R-:W-:Y:S01]  /*26230*/  ULDC.64 UR12, c[0x0][0x228] ;  /* 0x00008a00000c7ab9 */ /* 0x000fe20000000a00 */
[----:B---3--:R-:W-:Y:S02]  /*26240*/  ISETP.GE.AND P3, PT, R4, R5, PT ;  /* 0x000000050400720c */ /* 0x008fe40003f66270 */
[----:B------:R-:W3:Y:S01]  /*26250*/  LDL.LU R4, [R1+0x3e0] ;  /* 0x0003e00001047983 */ /* 0x000ee20000300800 */
[----:B--2---:R-:W-:-:S03]  /*26260*/  ISETP.GE.AND P1, PT, R3, R6, PT ;  /* 0x000000060300720c */ /* 0x004fc60003f26270 */
[----:B------:R-:W3:Y:S01]  /*26270*/  LDL.LU R5, [R1+0x3e8] ;  /* 0x0003e80001057983 */ /* 0x000ee20000300800 */
[C---:B------:R-:W-:Y:S01]  /*26280*/  IADD3 R2, R3.reuse, 0x1, RZ ;  /* 0x0000000103027810 */ /* 0x040fe20007ffe0ff */
[----:B------:R-:W-:Y:S02]  /*26290*/  VIADD R3, R3, 0x2 ;  /* 0x0000000203037836 */ /* 0x000fe40000000000 */
[----:B------:R-:W3:Y:S01]  /*262a0*/  LDL.LU R6, [R1+0x230] ;  /* 0x0002300001067983 */ /* 0x000ee20000300800 */
[----:B------:R-:W-:Y:S01]  /*262b0*/  ISETP.GE.AND P2, PT, R2, UR4, PT ;  /* 0x0000000402007c0c */ /* 0x000fe2000bf46270 */
[----:B------:R-:W-:Y:S01]  /*262c0*/  ULDC UR4, c[0x0][0x244] ;  /* 0x0000910000047ab9 */ /* 0x000fe20000000800 */
[----:B------:R-:W-:Y:S01]  /*262d0*/  ISETP.GE.AND P0, PT, R3, UR5, PT ;  /* 0x0000000503007c0c */ /* 0x000fe2000bf06270 */
[----:B------:R-:W3:Y:S04]  /*262e0*/  LDL.LU R7, [R1+0x238] ;  /* 0x0002380001077983 */ /* 0x000ee80000300800 */
[----:B------:R-:W2:Y:S04]  /*262f0*/  LDL.LU R8, [R1+0x70] ;  /* 0x0000700001087983 */ /* 0x000ea80000300800 */
[----:B------:R-:W2:Y:S04]  /*26300*/  LDL.LU R9, [R1+0x78] ;  /* 0x0000780001097983 */ /* 0x000ea80000300800 */
[----:B---3--:R-:W-:Y:S01]  /*26310*/  STSM.16.M88.4 [R0], R4 ;  /* 0x0000000400007844 */ /* 0x008fe20000000200 */
[----:B------:R-:W-:Y:S06]  /*26320*/  BAR.SYNC.DEFER_BLOCKING 0x0 ;  /* 0x0000000000007b1d */ /* 0x000fec0000010000 */
[----:B------:R-:W1:Y:S02]  /*26330*/  LDS.128 R12, [R252] ;  /* 0x00000000fc0c7984 */ /* 0x000e640000000c00 */
[----:B------:R-:W-:Y:S06]  /*26340*/  BAR.SYNC.DEFER_BLOCKING 0x0 ;  /* 0x0000000000007b1d */ /* 0x000fec0000010000 */
[----:B--2---:R-:W-:Y:S02]  /*26350*/  STSM.16.M88.4 [R0], R8 ;  /* 0x0000000800007844 */ /* 0x004fe40000000200 */
[----:B------:R-:W-:Y:S06]  /*26360*/  BAR.SYNC.DEFER_BLOCKING 0x0 ;  /* 0x0000000000007b1d */ /* 0x000fec0000010000 */
[----:B------:R-:W2:Y:S04]  /*26370*/  LDS.128 R8, [R252] ;  /* 0x00000000fc087984 */ /* 0x000ea80000000c00 */
[----:B-1----:R-:W-:Y:S04]  /*26380*/  STL [R1+0x164], R13 ;  /* 0x0001640d01007387 */ /* 0x002fe80000100800 */
[----:B------:R-:W-:Y:S04]  /*26390*/  STL.64 [R1+0x168], R14 ;  /* 0x0001680e01007387 */ /* 0x000fe80000100a00 */
[----:B--2---:R1:W-:Y:S04]  /*263a0*/  STL.64 [R1+0x210], R8 ;  /* 0x0002100801007387 */ /* 0x0043e80000100a00 */
[----:B------:R2:W-:Y:S04]  /*263b0*/  STL.64 [R1+0x218], R10 ;  /* 0x0002180a01007387 */ /* 0x0005e80000100a00 */
[----:B-1----:R-:W3:Y:S04]  /*263c0*/  LDL.LU R8, [R1+0x4d0] ;  /* 0x0004d00001087983 */ /* 0x002ee80000300800 */
[----:B------:R-:W3:Y:S04]  /*263d0*/  LDL.LU R9, [R1+0x4d8] ;  /* 0x0004d80001097983 */ /* 0x000ee80000300800 */
[----:B--2---:R-:W3:Y:S04]  /*263e0*/  LDL.LU R10, [R1+0x610] ;  /* 0x00061000010a7983 */ /* 0x004ee80000300800 */
[----:B------:R-:W3:Y:S01]  /*263f0*/  LDL.LU R11, [R1+0x618] ;  /* 0x00061800010b7983 */ /* 0x000ee20000300800 */
[----:B------:R-:W-:Y:S01]  /*26400*/  BAR.SYNC.DEFER_BLOCKING 0x0 ;  /* 0x0000000000007b1d */ /* 0x000fe20000010000 */
[----:B------:R-:W-:Y:S01]  /*26410*/  MOV R4, R164 ;  /* 0x000000a400047202 */ /* 0x000fe20000000f00 */
[----:B------:R-:W-:-:S02]  /*26420*/  IMAD.MOV.U32 R5, RZ, RZ, R166 ;  /* 0x000000ffff057224 */ /* 0x000fc400078e00a6 */
[----:B------:R-:W-:Y:S02]  /*26430*/  IMAD.MOV.U32 R6, RZ, RZ, R204 ;  /* 0x000000ffff067224 */ /* 0x000fe400078e00cc */
[----:B------:R-:W-:-:S05]  /*26440*/  IMAD.MOV.U32 R7, RZ, RZ, R206 ;  /* 0x000000ffff077224 */ /* 0x000fca00078e00ce */
[----:B------:R1:W-:Y:S01]  /*26450*/  STSM.16.M88.4 [R0], R4 ;  /* 0x0000000400007844 */ /* 0x0003e20000000200 */
[----:B------:R-:W-:Y:S01]  /*26460*/  MOV R240, R12 ;  /* 0x0000000c00f07202 */ /* 0x000fe20000000f00 */
[----:B------:R-:W-:Y:S06]  /*26470*/  BAR.SYNC.DEFER_BLOCKING 0x0 ;  /* 0x0000000000007b1d */ /* 0x000fec0000010000 */
[----:B-1----:R-:W2:Y:S04]  /*26480*/  LDL.LU R4, [R1+0x3e4] ;  /* 0x0003e40001047983 */ /* 0x002ea80000300800 */
[----:B------:R-:W2:Y:S04]  /*26490*/  LDL.LU R5, [R1+0x3ec] ;  /* 0x0003ec0001057983 */ /* 0x000ea80000300800 */
[----:B------:R-:W2:Y:S04]  /*264a0*/  LDL.LU R6, [R1+0x234] ;  /* 0x0002340001067983 */ /* 0x000ea80000300800 */
[----:B------:R-:W1:Y:S01]  /*264b0*/  LDS.128 R12, [R252] ;  /* 0x00000000fc0c7984 */ /* 0x000e620000000c00 */
[----:B------:R-:W-:Y:S06]  /*264c0*/  BAR.SYNC.DEFER_BLOCKING 0x0 ;  /* 0x0000000000007b1d */ /* 0x000fec0000010000 */
[----:B------:R-:W2:Y:S04]  /*264d0*/  LDL.LU R7, [R1+0x23c] ;  /* 0x00023c0001077983 */ /* 0x000ea80000300800 */
[----:B-1----:R-:W-:Y:S04]  /*264e0*/  STL.64 [R1+0x180], R12 ;  /* 0x0001800c01007387 */ /* 0x002fe80000100a00 */
[----:B------:R-:W-:Y:S04]  /*264f0*/  STL.64 [R1+0x188], R14 ;  /* 0x0001880e01007387 */ /* 0x000fe80000100a00 */
[----:B---3--:R-:W-:Y:S01]  /*26500*/  STSM.16.M88.4 [R0], R8 ;  /* 0x0000000800007844 */ /* 0x008fe20000000200 */
[----:B------:R-:W-:Y:S06]  /*26510*/  BAR.SYNC.DEFER_BLOCKING 0x0 ;  /* 0x0000000000007b1d */ /* 0x000fec0000010000 */
[----:B------:R-:W1:Y:S02]  /*26520*/  LDS.128 R8, [R252] ;  /* 0x00000000fc087984 */ /* 0x000e640000000c00 */
[----:B------:R-:W-:Y:S06]  /*26530*/  BAR.SYNC.DEFER_BLOCKING 0x0 ;  /* 0x0000000000007b1d */ /* 0x000fec0000010000 */
[----:B-1----:R1:W-:Y:S04]  /*26540*/  STL.64 [R1+0x150], R8 ;  /* 0x0001500801007387 */ /* 0x0023e80000100a00 */
[----:B------:R3:W-:Y:S04]  /*26550*/  STL.64 [R1+0x158], R10 ;  /* 0x0001580a01007387 */ /* 0x0007e80000100a00 */
[----:B-1----:R-:W4:Y:S04]  /*26560*/  LDL.LU R8, [R1+0x74] ;  /* 0x0000740001087983 */ /* 0x002f280000300800 */
[----:B------:R-:W4:Y:S04]  /*26570*/  LDL.LU R9, [R1+0x7c] ;  /* 0x00007c0001097983 */ /* 0x000f280000300800 */
[----:B--2---:R-:W-:Y:S01]  /*26580*/  STSM.16.M88.4 [R0], R4 ;  /* 0x0000000400007844 */ /* 0x004fe20000000200 */
[----:B------:R-:W-:Y:S01]  /*26590*/  BAR.SYNC.DEFER_BLOCKING 0x0 ;  /* 0x0000000000007b1d */ /* 0x000fe20000010000 */
[----:B---3--:R-:W-:-:S02]  /*265a0*/  IMAD.MOV.U32 R10, RZ, RZ, R93 ;  /* 0x000000ffff0a7224 */ /* 0x008fc400078e005d */
[----:B------:R-:W-:-:S03]  /*265b0*/  IMAD.MOV.U32 R11, RZ, RZ, R95 ;  /* 0x000000ffff0b7224 */ /* 0x000fc600078e005f */
[----:B------:R-:W1:Y:S02]  /*265c0*/  LDS.128 R12, [R252] ;  /* 0x00000000fc0c7984 */ /* 0x000e640000000c00 */
[----:B------:R-:W-:Y:S06]  /*265d0*/  BAR.SYNC.DEFER_BLOCKING 0x0 ;  /* 0x0000000000007b1d */ /* 0x000fec0000010000 */
[----:B-1----:R-:W-:Y:S04]  /*265e0*/  STL [R1+0xd4], R13 ;  /* 0x0000d40d01007387 */ /* 0x002fe80000100800 */
[----:B------:R-:W-:Y:S04]  /*265f0*/  STL.64 [R1+0xd8], R14 ;  /* 0x0000d80e01007387 */ /* 0x000fe80000100a00 */
[----:B----4-:R-:W-:Y:S01]  /*26600*/  STSM.16.M88.4 [R0], R8 ;  /* 0x0000000800007844 */ /* 0x010fe20000000200 */
[----:B------:R-:W-:Y:S06]  /*26610*/  BAR.SYNC.DEFER_BLOCKING 0x0 ;  /* 0x0000000000007b1d */ /* 0x000fec0000010000 */
[----:B------:R-:W1:Y:S04]  /*26620*/  LDS.128 R8, [R252] ;  /* 0x00000000fc087984 */ /* 0x000e680000000c00 */
[----:B-1----:R1:W-:Y:S04]  /*26630*/  STL.64 [R1+0x100], R8 ;  /* 0x0001000801007387 */ /* 0x0023e80000100a00 */
[----:B------:R2:W-:Y:S04]  /*26640*/  STL.64 [R1+0x108], R10 ;  /* 0x0001080a01007387 */ /* 0x0005e80000100a00 */
[----:B-1----:R-:W3:Y:S04]  /*26650*/  LDL.LU R8, [R1+0x4d4] ;  /* 0x0004d40001087983 */ /* 0x002ee80000300800 */
[----:B------:R-:W3:Y:S04]  /*26660*/  LDL.LU R9, [R1+0x4dc] ;  /* 0x0004dc0001097983 */ /* 0x000ee80000300800 */
[----:B--2---:R-:W3:Y:S04]  /*26670*/  LDL.LU R10, [R1+0x614] ;  /* 0x00061400010a7983 */ /* 0x004ee80000300800 */
[----:B------:R-:W3:Y:S01]  /*26680*/  LDL.LU R11, [R1+0x61c] ;  /* 0x00061c00010b7983 */ /* 0x000ee20000300800 */
[----:B------:R-:W-:Y:S01]  /*26690*/  BAR.SYNC.DEFER_BLOCKING 0x0 ;  /* 0x0000000000007b1d */ /* 0x000fe20000010000 */
[----:B------:R-:W-:Y:S01]  /*266a0*/  IMAD.MOV.U32 R4, RZ, RZ, R165 ;  /* 0x000000ffff047224 */ /* 0x000fe200078e00a5 */
[----:B------:R-:W-:Y:S01]  /*266b0*/  MOV R5, R167 ;  /* 0x000000a700057202 */ /* 0x000fe20000000f00 */
[----:B------:R-:W-:-:S02]  /*266c0*/  IMAD.MOV.U32 R6, RZ, RZ, R205 ;  /* 0x000000ffff067224 */ /* 0x000fc400078e00cd */
[----:B------:R-:W-:-:S05]  /*266d0*/  IMAD.MOV.U32 R7, RZ, RZ, R207 ;  /* 0x000000ffff077224 */ /* 0x000fca00078e00cf */
[----:B------:R1:W-:Y:S01]  /*266e0*/  STSM.16.M88.4 [R0], R4 ;  /* 0x0000000400007844 */ /* 0x0003e20000000200 */
[----:B------:R-:W-:Y:S01]  /*266f0*/  IMAD.MOV.U32 R243, RZ, RZ, R12 ;  /* 0x000000fffff37224 */ /* 0x000fe200078e000c */
        /* <DEDUP_REMOVED lines=17> */
[----:B--2---:R1:W-:Y:S01]  /*26810*/  STSM.16.M88.4 [R0], R4 ;  /* 0x0000000400007844 */ /* 0x0043e20000000200 */
[----:B------:R-:W-:Y:S01]  /*26820*/  BAR.SYNC.DEFER_BLOCKING 0x0 ;  /* 0x0000000000007b1d */ /* 0x000fe20000010000 */
[----:B---3--:R-:W-:Y:S01]  /*26830*/  MOV R10, R96 ;  /* 0x00000060000a7202 */ /* 0x008fe20000000f00 */
[----:B------:R-:W-:-:S04]  /*26840*/  IMAD.MOV.U32 R11, RZ, RZ, R98 ;  /* 0x000000ffff0b7224 */ /* 0x000fc800078e0062 */
[----:B-1----:R-:W2:Y:S04]  /*26850*/  LDL.LU R6, [R1+0xb0] ;  /* 0x0000b00001067983 */ /* 0x002ea80000300800 */
[----:B------:R-:W2:Y:S04]  /*26860*/  LDL.LU R7, [R1+0xb8] ;  /* 0x0000b80001077983 */ /* 0x000ea80000300800 */
[----:B------:R-:W1:Y:S01]  /*26870*/  LDS.128 R12, [R252] ;  /* 0x00000000fc0c7984 */ /* 0x000e620000000c00 */
[----:B------:R-:W-:Y:S06]  /*26880*/  BAR.SYNC.DEFER_BLOCKING 0x0 ;  /* 0x0000000000007b1d */ /* 0x000fec0000010000 */
[----:B-1----:R-:W-:Y:S04]  /*26890*/  STL.64 [R1+0x250], R12 ;  /* 0x0002500c01007387 */ /* 0x002fe80000100a00 */
[----:B------:R-:W-:Y:S04]  /*268a0*/  STL.64 [R1+0x258], R14 ;  /* 0x0002580e01007387 */ /* 0x000fe80000100a00 */
[----:B----4-:R-:W-:Y:S01]  /*268b0*/  STSM.16.M88.4 [R0], R8 ;  /* 0x0000000800007844 */ /* 0x010fe20000000200 */
[----:B------:R-:W-:Y:S06]  /*268c0*/  BAR.SYNC.DEFER_BLOCKING 0x0 ;  /* 0x0000000000007b1d */ /* 0x000fec0000010000 */
[----:B------:R-:W1:Y:S04]  /*268d0*/  LDS.128 R8, [R252] ;  /* 0x00000000fc087984 */ /* 0x000e680000000c00 */
[----:B-1----:R1:W-:Y:S04]  /*268e0*/  STL.64 [R1+0x340], R8 ;  /* 0x0003400801007387 */ /* 0x0023e80000100a00 */
[----:B------:R3:W-:Y:S04]  /*268f0*/  STL.64 [R1+0x348], R10 ;  /* 0x0003480a01007387 */ /* 0x0007e80000100a00 */
[----:B-1----:R-:W4:Y:S04]  /*26900*/  LDL.LU R8, [R1+0x500] ;  /* 0x0005000001087983 */ /* 0x002f280000300800 */
[----:B------:R-:W4:Y:S04]  /*26910*/  LDL.LU R9, [R1+0x508] ;  /* 0x0005080001097983 */ /* 0x000f280000300800 */
[----:B---3--:R-:W4:Y:S04]  /*26920*/  LDL.LU R10, [R1+0x600] ;  /* 0x00060000010a7983 */ /* 0x008f280000300800 */
[----:B------:R-:W4:Y:S01]  /*26930*/  LDL.LU R11, [R1+0x608] ;  /* 0x00060800010b7983 */ /* 0x000f220000300800 */
[----:B------:R-:W-:Y:S01]  /*26940*/  BAR.SYNC.DEFER_BLOCKING 0x0 ;  /* 0x0000000000007b1d */ /* 0x000fe20000010000 */
[----:B------:R-:W-:-:S02]  /*26950*/  IMAD.MOV.U32 R4, RZ, RZ, R156 ;  /* 0x000000ffff047224 */ /* 0x000fc400078e009c */
[----:B------:R-:W-:-:S05]  /*26960*/  IMAD.MOV.U32 R5, RZ, RZ, R158 ;  /* 0x000000ffff057224 */ /* 0x000fca00078e009e */
[----:B--2---:R1:W-:Y:S01]  /*26970*/  STSM.16.M88.4 [R0], R4 ;  /* 0x0000000400007844 */ /* 0x0043e20000000200 */
        /* <DEDUP_REMOVED lines=9> */
[----:B----4-:R-:W-:Y:S01]  /*26a10*/  STSM.16.M88.4 [R0], R8 ;  /* 0x0000000800007844 */ /* 0x010fe20000000200 */
        /* <DEDUP_REMOVED lines=284> */
[----:B------:R-:W-:Y:S04]  /*27be0*/  STL.64 [R1+0x18], R10 ;  /* 0x0000180a01007387 */ /* 0x000fe80000100a00 */
[----:B-1----:R-:W3:Y:S04]  /*27bf0*/  LDL.LU R8, [R1] ;  /* 0x0000000001087983 */ /* 0x002ee80000300800 */
[----:B------:R-:W3:Y:S04]  /*27c00*/  LDL.LU R9, [R1+0x8] ;  /* 0x0000080001097983 */ /* 0x000ee80000300800 */
[----:B--2---:R1:W-:Y:S01]  /*27c10*/  STSM.16.M88.4 [R0], R4 ;  /* 0x0000000400007844 */ /* 0x0043e20000000200 */
[----:B------:R-:W-:Y:S06]  /*27c20*/  BAR.SYNC.DEFER_BLOCKING 0x0 ;  /* 0x0000000000007b1d */ /* 0x000fec0000010000 */
[----:B-1----:R-:W2:Y:S04]  /*27c30*/  LDL.LU R6, [R1+0x170] ;  /* 0x0001700001067983 */ /* 0x002ea80000300800 */
[----:B------:R-:W2:Y:S04]  /*27c40*/  LDL.LU R7, [R1+0x178] ;  /* 0x0001780001077983 */ /* 0x000ea80000300800 */
[----:B------:R-:W1:Y:S01]  /*27c50*/  LDS.128 R12, [R252] ;  /* 0x00000000fc0c7984 */ /* 0x000e620000000c00 */
[----:B------:R-:W-:Y:S01]  /*27c60*/  MOV R10, R64 ;  /* 0x00000040000a7202 */ /* 0x000fe20000000f00 */
[----:B------:R-:W-:Y:S01]  /*27c70*/  IMAD.MOV.U32 R11, RZ, RZ, R66 ;  /* 0x000000ffff0b7224 */ /* 0x000fe200078e0042 */
[----:B------:R-:W-:Y:S06]  /*27c80*/  BAR.SYNC.DEFER_BLOCKING 0x0 ;  /* 0x0000000000007b1d */ /* 0x000fec0000010000 */
[----:B-1----:R-:W-:Y:S04]  /*27c90*/  STL.64 [R1+0x450], R12 ;  /* 0x0004500c01007387 */ /* 0x002fe80000100a00 */
[----:B------:R-:W-:Y:S04]  /*27ca0*/  STL.64 [R1+0x458], R14 ;  /* 0x0004580e01007387 */ /* 0x000fe80000100a00 */
[----:B---3--:R-:W-:Y:S01]  /*27cb0*/  STSM.16.M88.4 [R0], R8 ;  /* 0x0000000800007844 */ /* 0x008fe20000000200 */
        /* <DEDUP_REMOVED lines=16> */
[----:B------:R-:W2:Y:S04]  /*27dc0*/  LDL.LU R7, [R1+0x1cc] ;  /* 0x0001cc0001077983 */ /* 0x000ea80000300800 */
[----:B------:R-:W1:Y:S01]  /*27dd0*/  LDS.128 R12, [R252] ;  /* 0x00000000fc0c7984 */ /* 0x000e620000000c00 */
[----:B------:R-:W-:Y:S06]  /*27de0*/  BAR.SYNC.DEFER_BLOCKING 0x0 ;  /* 0x0000000000007b1d */ /* 0x000fec0000010000 */
        /* <DEDUP_REMOVED lines=8> */
[----:B-1----:R-:W3:Y:S04]  /*27e70*/  LDL.LU R8, [R1+0x4] ;  /* 0x0000040001087983 */ /* 0x002ee80000300800 */
        /* <DEDUP_REMOVED lines=10> */
[----:B------:R-:W-:Y:S01]  /*27f20*/  STL.64 [R1+0x1c8], R14 ;  /* 0x0001c80e01007387 */ /* 0x000fe20000100a00 */
[----:B------:R-:W-:-:S02]  /*27f30*/  IMAD.MOV.U32 R4, RZ, RZ, R177 ;  /* 0x000000ffff047224 */ /* 0x000fc400078e00b1 */
[----:B------:R-:W-:Y:S01]  /*27f40*/  IMAD.MOV.U32 R5, RZ, RZ, R179 ;  /* 0x000000ffff057224 */ /* 0x000fe200078e00b3 */
        /* <DEDUP_REMOVED lines=8> */
[----:B---3--:R-:W4:Y:S04]  /*27fd0*/  LDL.LU R10, [R1+0x6d4] ;  /* 0x0006d400010a7983 */ /* 0x008f280000300800 */
[----:B------:R-:W4:Y:S04]  /*27fe0*/  LDL.LU R11, [R1+0x6dc] ;  /* 0x0006dc00010b7983 */ /* 0x000f280000300800 */
        /* <DEDUP_REMOVED lines=14> */
[----:B--2---:R2:W-:Y:S02]  /*280d0*/  STSM.16.M88.4 [R0], R4 ;  /* 0x0000000400007844 */ /* 0x0045e40000000200 */
[----:B------:R-:W-:Y:S06]  /*280e0*/  BAR.SYNC.DEFER_BLOCKING 0x0 ;  /* 0x0000000000007b1d */ /* 0x000fec0000010000 */
[----:B-1----:R1:W-:Y:S04]  /*280f0*/  STL.64 [R1], R8 ;  /* 0x0000000801007387 */ /* 0x0023e80000100a00 */
[----:B------:R3:W-:Y:S04]  /*28100*/  STL.64 [R1+0x8], R10 ;  /* 0x0000080a01007387 */ /* 0x0007e80000100a00 */
[----:B--2---:R-:W2:Y:S04]  /*28110*/  LDL.LU R6, [R1+0x190] ;  /* 0x0001900001067983 */ /* 0x004ea80000300800 */
[----:B------:R-:W2:Y:S04]  /*28120*/  LDL.LU R7, [R1+0x198] ;  /* 0x0001980001077983 */ /* 0x000ea80000300800 */
[----:B------:R-:W4:Y:S01]  /*28130*/  LDS.128 R12, [R252] ;  /* 0x00000000fc0c7984 */ /* 0x000f220000000c00 */
[----:B-1----:R-:W-:Y:S01]  /*28140*/  MOV R8, R248 ;  /* 0x000000f800087202 */ /* 0x002fe20000000f00 */
[----:B------:R-:W-:-:S02]  /*28150*/  IMAD.MOV.U32 R9, RZ, RZ, R250 ;  /* 0x000000ffff097224 */ /* 0x000fc400078e00fa */
[----:B---3--:R-:W-:Y:S02]  /*28160*/  IMAD.MOV.U32 R10, RZ, RZ, R68 ;  /* 0x000000ffff0a7224 */ /* 0x008fe400078e0044 */
[----:B------:R-:W-:Y:S01]  /*28170*/  IMAD.MOV.U32 R11, RZ, RZ, R70 ;  /* 0x000000ffff0b7224 */ /* 0x000fe200078e0046 */
[----:B------:R-:W-:Y:S06]  /*28180*/  BAR.SYNC.DEFER_BLOCKING 0x0 ;  /* 0x0000000000007b1d */ /* 0x000fec0000010000 */
[----:B------:R-:W-:Y:S02]  /*28190*/  STSM.16.M88.4 [R0], R8 ;  /* 0x0000000800007844 */ /* 0x000fe40000000200 */
[----:B------:R-:W-:Y:S06]  /*281a0*/  BAR.SYNC.DEFER_BLOCKING 0x0 ;  /* 0x0000000000007b1d */ /* 0x000fec0000010000 */
[----:B------:R-:W1:Y:S04]  /*281b0*/  LDS.128 R8, [R252] ;  /* 0x00000000fc087984 */ /* 0x000e680000000c00 */
[----:B----4-:R-:W-:Y:S04]  /*281c0*/  STL.64 [R1+0x4f0], R12 ;  /* 0x0004f00c01007387 */ /* 0x010fe80000100a00 */
[----:B------:R-:W-:Y:S01]  /*281d0*/  STL.64 [R1+0x4f8], R14 ;  /* 0x0004f80e01007387 */ /* 0x000fe20000100a00 */
[----:B------:R-:W-:Y:S06]  /*281e0*/  BAR.SYNC.DEFER_BLOCKING 0x0 ;  /* 0x0000000000007b1d */ /* 0x000fec0000010000 */
[----:B-1----:R1:W-:Y:S04]  /*281f0*/  STL.64 [R1+0x530], R8 ;  /* 0x0005300801007387 */ /* 0x0023e80000100a00 */
[----:B------:R3:W-:Y:S04]  /*28200*/  STL.64 [R1+0x538], R10 ;  /* 0x0005380a01007387 */ /* 0x0007e80000100a00 */
[----:B-1----:R-:W4:Y:S04]  /*28210*/  LDL.LU R8, [R1+0x580] ;  /* 0x0005800001087983 */ /* 0x002f280000300800 */
[----:B------:R-:W4:Y:S04]  /*28220*/  LDL.LU R9, [R1+0x588] ;  /* 0x0005880001097983 */ /* 0x000f280000300800 */
[----:B---3--:R-:W4:Y:S04]  /*28230*/  LDL.LU R10, [R1+0x6c0] ;  /* 0x0006c000010a7983 */ /* 0x008f280000300800 */
[----:B------:R-:W4:Y:S01]  /*28240*/  LDL.LU R11, [R1+0x6c8] ;  /* 0x0006c800010b7983 */ /* 0x000f220000300800 */
[----:B------:R-:W-:Y:S01]  /*28250*/  MOV R4, R120 ;  /* 0x0000007800047202 */ /* 0x000fe20000000f00 */
        /* <DEDUP_REMOVED lines=9> */
[----:B----4-:R-:W-:Y:S02]  /*282f0*/  STSM.16.M88.4 [R0], R8 ;  /* 0x0000000800007844 */ /* 0x010fe40000000200 */
[----:B------:R-:W-:Y:S06]  /*28300*/  BAR.SYNC.DEFER_BLOCKING 0x0 ;  /* 0x0000000000007b1d */ /* 0x000fec0000010000 */
[----:B------:R-:W3:Y:S02]  /*28310*/  LDS.128 R8, [R252] ;  /* 0x00000000fc087984 */ /* 0x000ee40000000c00 */
[----:B------:R-:W-:Y:S06]  /*28320*/  BAR.SYNC.DEFER_BLOCKING 0x0 ;  /* 0x0000000000007b1d */ /* 0x000fec0000010000 */
[----:B-1----:R-:W-:Y:S04]  /*28330*/  STL.64 [R1+0x510], R12 ;  /* 0x0005100c01007387 */ /* 0x002fe80000100a00 */
[----:B------:R-:W-:Y:S04]  /*28340*/  STL.64 [R1+0x518], R14 ;  /* 0x0005180e01007387 */ /* 0x000fe80000100a00 */
[----:B---3--:R-:W-:Y:S04]  /*28350*/  STL.64 [R1+0x500], R8 ;  /* 0x0005000801007387 */ /* 0x008fe80000100a00 */
[----:B------:R-:W-:Y:S04]  /*28360*/  STL.64 [R1+0x508], R10 ;  /* 0x0005080a01007387 */ /* 0x000fe80000100a00 */
[----:B--2---:R1:W-:Y:S01]  /*28370*/  STSM.16.M88.4 [R0], R4 ;  /* 0x0000000400007844 */ /* 0x0043e20000000200 */
[----:B------:R-:W-:Y:S06]  /*28380*/  BAR.SYNC.DEFER_BLOCKING 0x0 ;  /* 0x0000000000007b1d */ /* 0x000fec0000010000 */
[----:B-1----:R-:W2:Y:S04]  /*28390*/  LDL.LU R6, [R1+0x194] ;  /* 0x0001940001067983 */ /* 0x002ea80000300800 */
[----:B------:R-:W2:Y:S04]  /*283a0*/  LDL.LU R7, [R1+0x19c] ;  /* 0x00019c0001077983 */ /* 0x000ea80000300800 */
[----:B------:R-:W1:Y:S01]  /*283b0*/  LDS.128 R12, [R252] ;  /* 0x00000000fc0c7984 */ /* 0x000e620000000c00 */
[----:B------:R-:W-:Y:S01]  /*283c0*/  IMAD.MOV.U32 R8, RZ, RZ, R249 ;  /* 0x000000ffff087224 */ /* 0x000fe200078e00f9 */
[----:B------:R-:W-:Y:S01]  /*283d0*/  MOV R10, R69 ;  /* 0x00000045000a7202 */ /* 0x000fe20000000f00 */
[----:B------:R-:W-:Y:S01]  /*283e0*/  IMAD.MOV.U32 R9, RZ, RZ, R251 ;  /* 0x000000ffff097224 */ /* 0x000fe200078e00fb */
[----:B------:R-:W-:Y:S01]  /*283f0*/  BAR.SYNC.DEFER_BLOCKING 0x0 ;  /* 0x0000000000007b1d */ /* 0x000fe20000010000 */
[----:B------:R-:W-:-:S05]  /*28400*/  IMAD.MOV.U32 R11, RZ, RZ, R71 ;  /* 0x000000ffff0b7224 */ /* 0x000fca00078e0047 */
[----:B------:R-:W-:Y:S02]  /*28410*/  STSM.16.M88.4 [R0], R8 ;  /* 0x0000000800007844 */ /* 0x000fe40000000200 */
[----:B------:R-:W-:Y:S06]  /*28420*/  BAR.SYNC.DEFER_BLOCKING 0x0 ;  /* 0x0000000000007b1d */ /* 0x000fec0000010000 */
[----:B------:R-:W3:Y:S04]  /*28430*/  LDS.128 R8, [R252] ;  /* 0x00000000fc087984 */ /* 0x000ee80000000c00 */
[----:B-1----:R-:W-:Y:S04]  /*28440*/  STL.64 [R1+0x1b0], R12 ;  /* 0x0001b00c01007387 */ /* 0x002fe80000100a00 */
[----:B------:R-:W-:Y:S01]  /*28450*/  STL.64 [R1+0x1b8], R14 ;  /* 0x0001b80e01007387 */ /* 0x000fe20000100a00 */
[----:B------:R-:W-:Y:S06]  /*28460*/  BAR.SYNC.DEFER_BLOCKING 0x0 ;  /* 0x0000000000007b1d */ /* 0x000fec0000010000 */
[----:B---3--:R1:W-:Y:S04]  /*28470*/  STL.64 [R1+0x320], R8 ;  /* 0x0003200801007387 */ /* 0x0083e80000100a00 */
[----:B------:R3:W-:Y:S04]  /*28480*/  STL.64 [R1+0x328], R10 ;  /* 0x0003280a01007387 */ /* 0x0007e80000100a00 */
[----:B-1----:R-:W4:Y:S04]  /*28490*/  LDL.LU R8, [R1+0x584] ;  /* 0x0005840001087983 */ /* 0x002f280000300800 */
[----:B------:R-:W4:Y:S04]  /*284a0*/  LDL.LU R9, [R1+0x58c] ;  /* 0x00058c0001097983 */ /* 0x000f280000300800 */
[----:B---3--:R-:W4:Y:S04]  /*284b0*/  LDL.LU R10, [R1+0x6c4] ;  /* 0x0006c400010a7983 */ /* 0x008f280000300800 */
[----:B------:R-:W4:Y:S01]  /*284c0*/  LDL.LU R11, [R1+0x6cc] ;  /* 0x0006cc00010b7983 */ /* 0x000f220000300800 */
        /* <DEDUP_REMOVED lines=16> */
[----:B---3--:R-:W-:Y:S04]  /*285d0*/  STL [R1+0xfac], R248 ;  /* 0x000facf801007387 */ /* 0x008fe80000100800 */
[----:B------:R-:W-:Y:S04]  /*285e0*/  STL [R1+0xfa8], R249 ;  /* 0x000fa8f901007387 */ /* 0x000fe80000100800 */
[----:B------:R-:W-:Y:S04]  /*285f0*/  STL [R1+0xfa4], R250 ;  /* 0x000fa4fa01007387 */ /* 0x000fe80000100800 */
[----:B------:R-:W-:Y:S04]  /*28600*/  STL [R1+0xfa0], R251 ;  /* 0x000fa0fb01007387 */ /* 0x000fe80000100800 */
[----:B--2---:R1:W-:Y:S01]  /*28610*/  STSM.16.M88.4 [R0], R4 ;  /* 0x0000000400007844 */ /* 0x0043e20000000200 */
[----:B------:R-:W-:Y:S06]  /*28620*/  BAR.SYNC.DEFER_BLOCKING 0x0 ;  /* 0x0000000000007b1d */ /* 0x000fec0000010000 */
[----:B-1----:R-:W2:Y:S04]  /*28630*/  LDL.LU R6, [R1+0x1e0] ;  /* 0x0001e00001067983 */ /* 0x002ea80000300800 */
[----:B------:R-:W2:Y:S04]  /*28640*/  LDL.LU R7, [R1+0x1e8] ;  /* 0x0001e80001077983 */ /* 0x000ea80000300800 */
[----:B------:R-:W1:Y:S01]  /*28650*/  LDS.128 R12, [R252] ;  /* 0x00000000fc0c7984 */ /* 0x000e620000000c00 */
[----:B------:R-:W-:Y:S01]  /*28660*/  MOV R8, R236 ;  /* 0x000000ec00087202 */ /* 0x000fe20000000f00 */
[----:B------:R-:W-:-:S02]  /*28670*/  IMAD.MOV.U32 R9, RZ, RZ, R238 ;  /* 0x000000ffff097224 */ /* 0x000fc400078e00ee */
[----:B------:R-:W-:Y:S02]  /*28680*/  IMAD.MOV.U32 R10, RZ, RZ, R72 ;  /* 0x000000ffff0a7224 */ /* 0x000fe400078e0048 */
[----:B------:R-:W-:Y:S01]  /*28690*/  IMAD.MOV.U32 R11, RZ, RZ, R74 ;  /* 0x000000ffff0b7224 */ /* 0x000fe200078e004a */
[----:B------:R-:W-:Y:S01]  /*286a0*/  BAR.SYNC.DEFER_BLOCKING 0x0 ;  /* 0x0000000000007b1d */ /* 0x000fe20000010000 */
[----:B------:R-:W-:Y:S01]  /*286b0*/  MOV R4, R124 ;  /* 0x0000007c00047202 */ /* 0x000fe20000000f00 */
[----:B------:R-:W-:Y:S01]  /*286c0*/  IMAD.MOV.U32 R5, RZ, RZ, R126 ;  /* 0x000000ffff057224 */ /* 0x000fe200078e007e */
[----:B------:R-:W-:Y:S01]  /*286d0*/  MOV R58, R153 ;  /* 0x00000099003a7202 */ /* 0x000fe20000000f00 */
[----:B------:R-:W-:Y:S02]  /*286e0*/  IMAD.MOV.U32 R56, RZ, RZ, R189 ;  /* 0x000000ffff387224 */ /* 0x000fe400078e00bd */
[----:B------:R-:W-:Y:S01]  /*286f0*/  IMAD.MOV.U32 R57, RZ, RZ, R191 ;  /* 0x000000ffff397224 */ /* 0x000fe200078e00bf */
[----:B------:R-:W-:Y:S01]  /*28700*/  MOV R166, R101 ;  /* 0x0000006500a67202 */ /* 0x000fe20000000f00 */
[----:B------:R-:W-:Y:S01]  /*28710*/  IMAD.MOV.U32 R59, RZ, RZ, R155 ;  /* 0x000000ffff3b7224 */ /* 0x000fe200078e009b */
[----:B------:R-:W3:Y:S01]  /*28720*/  LDC R236, c[0x0][0x244] ;  /* 0x00009100ffec7b82 */ /* 0x000ee20000000800 */
[----:B------:R-:W-:Y:S07]  /*28730*/  STSM.16.M88.4 [R0], R8 ;  /* 0x0000000800007844 */ /* 0x000fee0000000200 */
[----:B------:R-:W-:Y:S06]  /*28740*/  BAR.SYNC.DEFER_BLOCKING 0x0 ;  /* 0x0000000000007b1d */ /* 0x000fec0000010000 */
[----:B------:R-:W4:Y:S04]  /*28750*/  LDS.128 R8, [R252] ;  /* 0x00000000fc087984 */ /* 0x000f280000000c00 */
[----:B-1----:R-:W-:Y:S04]  /*28760*/  STL.64 [R1+0x550], R12 ;  /* 0x0005500c01007387 */ /* 0x002fe80000100a00 */
[----:B------:R-:W-:Y:S01]  /*28770*/  STL.64 [R1+0x558], R14 ;  /* 0x0005580e01007387 */ /* 0x000fe20000100a00 */
[----:B------:R-:W-:Y:S06]  /*28780*/  BAR.SYNC.DEFER_BLOCKING 0x0 ;  /* 0x0000000000007b1d */ /* 0x000fec0000010000 */
[----:B----4-:R1:W-:Y:S04]  /*28790*/  STL.64 [R1+0x5f0], R8 ;  /* 0x0005f00801007387 */ /* 0x0103e80000100a00 */
[----:B------:R4:W-:Y:S04]  /*287a0*/  STL.64 [R1+0x5f8], R10 ;  /* 0x0005f80a01007387 */ /* 0x0009e80000100a00 */
[----:B-1----:R-:W3:Y:S04]  /*287b0*/  LDL.LU R8, [R1+0x5b0] ;  /* 0x0005b00001087983 */ /* 0x002ee80000300800 */
[----:B------:R-:W3:Y:S04]  /*287c0*/  LDL.LU R9, [R1+0x5b8] ;  /* 0x0005b80001097983 */ /* 0x000ee80000300800 */
[----:B----4-:R-:W3:Y:S04]  /*287d0*/  LDL.LU R10, [R1+0x640] ;  /* 0x00064000010a7983 */ /* 0x010ee80000300800 */
[----:B------:R-:W3:Y:S04]  /*287e0*/  LDL.LU R11, [R1+0x648] ;  /* 0x00064800010b7983 */ /* 0x000ee80000300800 */
        /* <DEDUP_REMOVED lines=8> */
[----:B---3--:R-:W-:Y:S02]  /*28870*/  STSM.16.M88.4 [R0], R8 ;  /* 0x0000000800007844 */ /* 0x008fe40000000200 */
        /* <DEDUP_REMOVED lines=14> */
[----:B------:R-:W-:-:S02]  /*28960*/  IMAD.MOV.U32 R9, RZ, RZ, R239 ;  /* 0x000000ffff097224 */ /* 0x000fc400078e00ef */
[----:B------:R-:W-:Y:S01]  /*28970*/  IMAD.MOV.U32 R11, RZ, RZ, R75 ;  /* 0x000000ffff0b7224 */ /* 0x000fe200078e004b */
[----:B------:R-:W-:Y:S06]  /*28980*/  BAR.SYNC.DEFER_BLOCKING 0x0 ;  /* 0x0000000000007b1d */ /* 0x000fec0000010000 */
        /* <DEDUP_REMOVED lines=28> */
[----:B---3--:R1:W-:Y:S04]  /*28b50*/  STL.64 [R1+0x1a0], R8 ;  /* 0x0001a00801007387 */ /* 0x0083e80000100a00 */
[----:B------:R3:W-:Y:S01]  /*28b60*/  STL.64 [R1+0x1a8], R10 ;  /* 0x0001a80a01007387 */ /* 0x0007e20000100a00 */
[----:B-1----:R-:W-:Y:S01]  /*28b70*/  MOV R8, R180 ;  /* 0x000000b400087202 */ /* 0x002fe20000000f00 */
[----:B------:R-:W-:-:S02]  /*28b80*/  IMAD.MOV.U32 R9, RZ, RZ, R182 ;  /* 0x000000ffff097224 */ /* 0x000fc400078e00b6 */
[----:B---3--:R-:W-:Y:S02]  /*28b90*/  IMAD.MOV.U32 R10, RZ, RZ, R76 ;  /* 0x000000ffff0a7224 */ /* 0x008fe400078e004c */
[----:B------:R-:W-:Y:S01]  /*28ba0*/  IMAD.MOV.U32 R11, RZ, RZ, R78 ;  /* 0x000000ffff0b7224 */ /* 0x000fe200078e004e */
[----:B--2---:R1:W-:Y:S01]  /*28bb0*/  STSM.16.M88.4 [R0], R4 ;  /* 0x0000000400007844 */ /* 0x0043e20000000200 */
[----:B------:R-:W-:Y:S06]  /*28bc0*/  BAR.SYNC.DEFER_BLOCKING 0x0 ;  /* 0x0000000000007b1d */ /* 0x000fec0000010000 */
[----:B-1----:R-:W2:Y:S04]  /*28bd0*/  LDL.LU R6, [R1+0x260] ;  /* 0x0002600001067983 */ /* 0x002ea80000300800 */
[----:B------:R-:W2:Y:S04]  /*28be0*/  LDL.LU R7, [R1+0x268] ;  /* 0x0002680001077983 */ /* 0x000ea80000300800 */
[----:B------:R-:W1:Y:S01]  /*28bf0*/  LDS.128 R12, [R252] ;  /* 0x00000000fc0c7984 */ /* 0x000e620000000c00 */
        /* <DEDUP_REMOVED lines=25> */
[----:B------:R-:W3:Y:S04]  /*28d90*/  LDS.128 R8, [R252] ;  /* 0x00000000fc087984 */ /* 0x000ee80000000c00 */
[----:B-1----:R-:W-:Y:S04]  /*28da0*/  STL.64 [R1+0x610], R12 ;  /* 0x0006100c01007387 */ /* 0x002fe80000100a00 */
[----:B------:R-:W-:Y:S01]  /*28db0*/  STL.64 [R1+0x618], R14 ;  /* 0x0006180e01007387 */ /* 0x000fe20000100a00 */
[----:B------:R-:W-:Y:S06]  /*28dc0*/  BAR.SYNC.DEFER_BLOCKING 0x0 ;  /* 0x0000000000007b1d */ /* 0x000fec0000010000 */
[----:B---3--:R-:W-:Y:S04]  /*28dd0*/  STL.64 [R1+0x5b0], R8 ;  /* 0x0005b00801007387 */ /* 0x008fe80000100a00 */
[----:B------:R1:W-:Y:S04]  /*28de0*/  STL.64 [R1+0x5b8], R10 ;  /* 0x0005b80a01007387 */ /* 0x0003e80000100a00 */
[----:B-1----:R-:W3:Y:S04]  /*28df0*/  LDL.LU R10, [R1+0x264] ;  /* 0x00026400010a7983 */ /* 0x002ee80000300800 */
[----:B------:R-:W3:Y:S04]  /*28e00*/  LDL.LU R11, [R1+0x26c] ;  /* 0x00026c00010b7983 */ /* 0x000ee80000300800 */
[----:B--2---:R1:W-:Y:S01]  /*28e10*/  STSM.16.M88.4 [R0], R4 ;  /* 0x0000000400007844 */ /* 0x0043e20000000200 */
[----:B------:R-:W-:Y:S06]  /*28e20*/  BAR.SYNC.DEFER_BLOCKING 0x0 ;  /* 0x0000000000007b1d */ /* 0x000fec0000010000 */
[----:B------:R-:W2:Y:S01]  /*28e30*/  LDS.128 R12, [R252] ;  /* 0x00000000fc0c7984 */ /* 0x000ea20000000c00 */
[----:B-1----:R-:W-:Y:S01]  /*28e40*/  IMAD.MOV.U32 R4, RZ, RZ, R181 ;  /* 0x000000ffff047224 */ /* 0x002fe200078e00b5 */
[----:B------:R-:W-:Y:S01]  /*28e50*/  MOV R6, R77 ;  /* 0x0000004d00067202 */ /* 0x000fe20000000f00 */
[----:B------:R-:W-:Y:S01]  /*28e60*/  IMAD.MOV.U32 R5, RZ, RZ, R183 ;  /* 0x000000ffff057224 */ /* 0x000fe200078e00b7 */
[----:B------:R-:W-:Y:S01]  /*28e70*/  BAR.SYNC.DEFER_BLOCKING 0x0 ;  /* 0x0000000000007b1d */ /* 0x000fe20000010000 */
[----:B------:R-:W-:-:S05]  /*28e80*/  IMAD.MOV.U32 R7, RZ, RZ, R79 ;  /* 0x000000ffff077224 */ /* 0x000fca00078e004f */
[----:B------:R-:W-:Y:S02]  /*28e90*/  STSM.16.M88.4 [R0], R4 ;  /* 0x0000000400007844 */ /* 0x000fe40000000200 */
[----:B------:R-:W-:Y:S06]  /*28ea0*/  BAR.SYNC.DEFER_BLOCKING 0x0 ;  /* 0x0000000000007b1d */ /* 0x000fec0000010000 */
[----:B------:R-:W1:Y:S04]  /*28eb0*/  LDS.128 R4, [R252] ;  /* 0x00000000fc047984 */ /* 0x000e680000000c00 */
[----:B--2---:R-:W-:Y:S04]  /*28ec0*/  STL.64 [R1+0x260], R12 ;  /* 0x0002600c01007387 */ /* 0x004fe80000100a00 */
[----:B------:R-:W-:Y:S01]  /*28ed0*/  STL.64 [R1+0x268], R14 ;  /* 0x0002680e01007387 */ /* 0x000fe20000100a00 */
[----:B------:R-:W-:Y:S06]  /*28ee0*/  BAR.SYNC.DEFER_BLOCKING 0x0 ;  /* 0x0000000000007b1d */ /* 0x000fec0000010000 */
[----:B-1----:R1:W-:Y:S04]  /*28ef0*/  STL.64 [R1+0x300], R4 ;  /* 0x0003000401007387 */ /* 0x0023e80000100a00 */
[----:B------:R2:W-:Y:S04]  /*28f00*/  STL.64 [R1+0x308], R6 ;  /* 0x0003080601007387 */ /* 0x0005e80000100a00 */
[----:B-1----:R-:W4:Y:S04]  /*28f10*/  LDL.LU R4, [R1+0x5c4] ;  /* 0x0005c40001047983 */ /* 0x002f280000300800 */
[----:B------:R-:W4:Y:S04]  /*28f20*/  LDL.LU R5, [R1+0x5cc] ;  /* 0x0005cc0001057983 */ /* 0x000f280000300800 */
[----:B--2---:R-:W4:Y:S04]  /*28f30*/  LDL.LU R6, [R1+0x634] ;  /* 0x0006340001067983 */ /* 0x004f280000300800 */
[----:B------:R-:W4:Y:S01]  /*28f40*/  LDL.LU R7, [R1+0x63c] ;  /* 0x00063c0001077983 */ /* 0x000f220000300800 */
[----:B------:R-:W-:-:S02]  /*28f50*/  IMAD.MOV.U32 R8, RZ, RZ, R129 ;  /* 0x000000ffff087224 */ /* 0x000fc400078e0081 */
[----:B------:R-:W-:-:S05]  /*28f60*/  IMAD.MOV.U32 R9, RZ, RZ, R131 ;  /* 0x000000ffff097224 */ /* 0x000fca00078e0083 */
[----:B---3--:R1:W-:Y:S01]  /*28f70*/  STSM.16.M88.4 [R0], R8 ;  /* 0x0000000800007844 */ /* 0x0083e20000000200 */
        /* <DEDUP_REMOVED lines=11> */
[----:B------:R-:W-:Y:S02]  /*29030*/  LDS.128 R228, [R252] ;  /* 0x00000000fce47984 */ /* 0x000fe40000000c00 */
[----:B------:R-:W-:Y:S06]  /*29040*/  BAR.SYNC.DEFER_BLOCKING 0x0 ;  /* 0x0000000000007b1d */ /* 0x000fec0000010000 */
[----:B--2---:R1:W-:Y:S02]  /*29050*/  STSM.16.M88.4 [R0], R8 ;  /* 0x0000000800007844 */ /* 0x0043e40000000200 */
[----:B------:R-:W-:Y:S06]  /*29060*/  BAR.SYNC.DEFER_BLOCKING 0x0 ;  /* 0x0000000000007b1d */ /* 0x000fec0000010000 */
[----:B-1----:R-:W2:Y:S04]  /*29070*/  LDL.LU R10, [R1+0x270] ;  /* 0x00027000010a7983 */ /* 0x002ea80000300800 */
[----:B------:R-:W2:Y:S04]  /*29080*/  LDL.LU R11, [R1+0x278] ;  /* 0x00027800010b7983 */ /* 0x000ea80000300800 */
[----:B------:R-:W-:Y:S01]  /*29090*/  LDS.128 R220, [R252] ;  /* 0x00000000fcdc7984 */ /* 0x000fe20000000c00 */
[----:B------:R-:W-:Y:S01]  /*290a0*/  MOV R4, R184 ;  /* 0x000000b800047202 */ /* 0x000fe20000000f00 */
[----:B------:R-:W-:-:S02]  /*290b0*/  IMAD.MOV.U32 R5, RZ, RZ, R186 ;  /* 0x000000ffff057224 */ /* 0x000fc400078e00ba */
[----:B------:R-:W-:Y:S02]  /*290c0*/  IMAD.MOV.U32 R6, RZ, RZ, R80 ;  /* 0x000000ffff067224 */ /* 0x000fe400078e0050 */
[----:B------:R-:W-:Y:S01]  /*290d0*/  IMAD.MOV.U32 R7, RZ, RZ, R82 ;  /* 0x000000ffff077224 */ /* 0x000fe200078e0052 */
[----:B------:R-:W-:Y:S06]  /*290e0*/  BAR.SYNC.DEFER_BLOCKING 0x0 ;  /* 0x0000000000007b1d */ /* 0x000fec0000010000 */
[----:B------:R1:W-:Y:S02]  /*290f0*/  STSM.16.M88.4 [R0], R4 ;  /* 0x0000000400007844 */ /* 0x0003e40000000200 */
[----:B------:R-:W-:Y:S06]  /*29100*/  BAR.SYNC.DEFER_BLOCKING 0x0 ;  /* 0x0000000000007b1d */ /* 0x000fec0000010000 */
[----:B-1----:R-:W3:Y:S04]  /*29110*/  LDL.LU R4, [R1+0x6b0] ;  /* 0x0006b00001047983 */ /* 0x002ee80000300800 */
[----:B------:R-:W3:Y:S04]  /*29120*/  LDL.LU R5, [R1+0x6b8] ;  /* 0x0006b80001057983 */ /* 0x000ee80000300800 */
[----:B------:R-:W3:Y:S04]  /*29130*/  LDL.LU R6, [R1+0x5e0] ;  /* 0x0005e00001067983 */ /* 0x000ee80000300800 */
[----:B------:R-:W3:Y:S04]  /*29140*/  LDL.LU R7, [R1+0x5e8] ;  /* 0x0005e80001077983 */ /* 0x000ee80000300800 */
[----:B------:R-:W-:Y:S01]  /*29150*/  LDS.128 R216, [R252] ;  /* 0x00000000fcd87984 */ /* 0x000fe20000000c00 */
[----:B------:R-:W-:Y:S01]  /*29160*/  MOV R8, R132 ;  /* 0x0000008400087202 */ /* 0x000fe20000000f00 */
[----:B------:R-:W-:Y:S01]  /*29170*/  IMAD.MOV.U32 R9, RZ, RZ, R134 ;  /* 0x000000ffff097224 */ /* 0x000fe200078e0086 */
[----:B------:R-:W-:Y:S06]  /*29180*/  BAR.SYNC.DEFER_BLOCKING 0x0 ;  /* 0x0000000000007b1d */ /* 0x000fec0000010000 */
[----:B--2---:R1:W-:Y:S02]  /*29190*/  STSM.16.M88.4 [R0], R8 ;  /* 0x0000000800007844 */ /* 0x0043e40000000200 */
[----:B------:R-:W-:Y:S06]  /*291a0*/  BAR.SYNC.DEFER_BLOCKING 0x0 ;  /* 0x0000000000007b1d */ /* 0x000fec0000010000 */
[----:B-1----:R-:W2:Y:S04]  /*291b0*/  LDL.LU R8, [R1+0x2f4] ;  /* 0x0002f40001087983 */ /* 0x002ea80000300800 */
        /* <DEDUP_REMOVED lines=9> */
[----:B------:R-:W-:Y:S01]  /*29250*/  LDS.128 R212, [R252] ;  /* 0x00000000fcd47984 */ /* 0x000fe20000000c00 */
[----:B------:R-:W-:Y:S06]  /*29260*/  BAR.SYNC.DEFER_BLOCKING 0x0 ;  /* 0x0000000000007b1d */ /* 0x000fec0000010000 */
[----:B------:R-:W4:Y:S04]  /*29270*/  LDL.LU R36, [R1+0x2e0] ;  /* 0x0002e00001247983 */ /* 0x000f280000300800 */
[----:B------:R-:W4:Y:S04]  /*29280*/  LDL.LU R37, [R1+0x2e8] ;  /* 0x0002e80001257983 */ /* 0x000f280000300800 */
[----:B------:R-:W4:Y:S04]  /*29290*/  LDL.LU R38, [R1+0xe0] ;  /* 0x0000e00001267983 */ /* 0x000f280000300800 */
[----:B------:R-:W4:Y:S04]  /*292a0*/  LDL.LU R39, [R1+0xe8] ;  /* 0x0000e80001277983 */ /* 0x000f280000300800 */
[----:B---3--:R-:W-:Y:S01]  /*292b0*/  STSM.16.M88.4 [R0], R4 ;  /* 0x0000000400007844 */ /* 0x008fe20000000200 */
[----:B------:R-:W-:Y:S06]  /*292c0*/  BAR.SYNC.DEFER_BLOCKING 0x0 ;  /* 0x0000000000007b1d */ /* 0x000fec0000010000 */
[----:B------:R-:W-:Y:S02]  /*292d0*/  LDS.128 R4, [R252] ;  /* 0x00000000fc047984 */ /* 0x000fe40000000c00 */
[----:B------:R-:W-:Y:S06]  /*292e0*/  BAR.SYNC.DEFER_BLOCKING 0x0 ;  /* 0x0000000000007b1d */ /* 0x000fec0000010000 */
[----:B--2---:R-:W-:Y:S02]  /*292f0*/  STSM.16.M88.4 [R0], R8 ;  /* 0x0000000800007844 */ /* 0x004fe40000000200 */
[----:B------:R-:W-:Y:S06]  /*29300*/  BAR.SYNC.DEFER_BLOCKING 0x0 ;  /* 0x0000000000007b1d */ /* 0x000fec0000010000 */
[----:B------:R-:W-:Y:S02]  /*29310*/  LDS.128 R12, [R252] ;  /* 0x00000000fc0c7984 */ /* 0x000fe40000000c00 */
[----:B------:R-:W-:Y:S06]  /*29320*/  BAR.SYNC.DEFER_BLOCKING 0x0 ;  /* 0x0000000000007b1d */ /* 0x000fec0000010000 */
[----:B------:R1:W-:Y:S02]  /*29330*/  STSM.16.M88.4 [R0], R16 ;  /* 0x0000001000007844 */ /* 0x0003e40000000200 */
[----:B------:R-:W-:Y:S06]  /*29340*/  BAR.SYNC.DEFER_BLOCKING 0x0 ;  /* 0x0000000000007b1d */ /* 0x000fec0000010000 */
[----:B-1----:R-:W2:Y:S04]  /*29350*/  LDL.LU R18, [R1+0x4c0] ;  /* 0x0004c00001127983 */ /* 0x002ea80000300800 */
[----:B------:R-:W2:Y:S04]  /*29360*/  LDL.LU R19, [R1+0x4c8] ;  /* 0x0004c80001137983 */ /* 0x000ea80000300800 */
[----:B------:R-:W-:Y:S01]  /*29370*/  LDS.128 R8, [R252] ;  /* 0x00000000fc087984 */ /* 0x000fe20000000c00 */
[----:B------:R-:W-:Y:S06]  /*29380*/  BAR.SYNC.DEFER_BLOCKING 0x0 ;  /* 0x0000000000007b1d */ /* 0x000fec0000010000 */
[----:B----4-:R1:W-:Y:S02]  /*29390*/  STSM.16.M88.4 [R0], R20 ;  /* 0x0000001400007844 */ /* 0x0103e40000000200 */
[----:B------:R-:W-:Y:S06]  /*293a0*/  BAR.SYNC.DEFER_BLOCKING 0x0 ;  /* 0x0000000000007b1d */ /* 0x000fec0000010000 */
[----:B------:R-:W-:Y:S02]  /*293b0*/  LDS.128 R28, [R252] ;  /* 0x00000000fc1c7984 */ /* 0x000fe40000000c00 */
[----:B------:R-:W-:Y:S06]  /*293c0*/  BAR.SYNC.DEFER_BLOCKING 0x0 ;  /* 0x0000000000007b1d */ /* 0x000fec0000010000 */
[----:B------:R-:W-:Y:S02]  /*293d0*/  STSM.16.M88.4 [R0], R24 ;  /* 0x0000001800007844 */ /* 0x000fe40000000200 */
[----:B------:R-:W-:Y:S06]  /*293e0*/  BAR.SYNC.DEFER_BLOCKING 0x0 ;  /* 0x0000000000007b1d */ /* 0x000fec0000010000 */
[----:B------:R-:W-:Y:S02]  /*293f0*/  LDS.128 R32, [R252] ;  /* 0x00000000fc207984 */ /* 0x000fe40000000c00 */
[----:B------:R-:W-:Y:S06]  /*29400*/  BAR.SYNC.DEFER_BLOCKING 0x0 ;  /* 0x0000000000007b1d */ /* 0x000fec0000010000 */
[----:B------:R-:W-:Y:S02]  /*29410*/  STSM.16.M88.4 [R0], R36 ;  /* 0x0000002400007844 */ /* 0x000fe40000000200 */
[----:B------:R-:W-:Y:S01]  /*29420*/  BAR.SYNC.DEFER_BLOCKING 0x0 ;  /* 0x0000000000007b1d */ /* 0x000fe20000010000 */
[----:B-1----:R-:W-:Y:S01]  /*29430*/  MOV R20, R188 ;  /* 0x000000bc00147202 */ /* 0x002fe20000000f00 */
[----:B------:R-:W-:-:S02]  /*29440*/  IMAD.MOV.U32 R21, RZ, RZ, R190 ;  /* 0x000000ffff157224 */ /* 0x000fc400078e00be */
[----:B------:R-:W-:Y:S02]  /*29450*/  IMAD.MOV.U32 R22, RZ, RZ, R152 ;  /* 0x000000ffff167224 */ /* 0x000fe400078e0098 */
[----:B------:R-:W-:Y:S01]  /*29460*/  LDS.128 R24, [R252] ;  /* 0x00000000fc187984 */ /* 0x000fe20000000c00 */
[----:B------:R-:W-:Y:S01]  /*29470*/  IMAD.MOV.U32 R23, RZ, RZ, R154 ;  /* 0x000000ffff177224 */ /* 0x000fe200078e009a */
[----:B------:R-:W-:Y:S06]  /*29480*/  BAR.SYNC.DEFER_BLOCKING 0x0 ;  /* 0x0000000000007b1d */ /* 0x000fec0000010000 */
[----:B------:R-:W-:Y:S02]  /*29490*/  STSM.16.M88.4 [R0], R20 ;  /* 0x0000001400007844 */ /* 0x000fe40000000200 */
[----:B------:R-:W-:Y:S01]  /*294a0*/  BAR.SYNC.DEFER_BLOCKING 0x0 ;  /* 0x0000000000007b1d */ /* 0x000fe20000010000 */
[----:B------:R-:W-:Y:S01]  /*294b0*/  MOV R16, R136 ;  /* 0x0000008800107202 */ /* 0x000fe20000000f00 */
[----:B------:R-:W-:-:S04]  /*294c0*/  IMAD.MOV.U32 R17, RZ, RZ, R138 ;  /* 0x000000ffff117224 */ /* 0x000fc800078e008a */
[----:B------:R-:W-:Y:S02]  /*294d0*/  LDS.128 R20, [R252] ;  /* 0x00000000fc147984 */ /* 0x000fe40000000c00 */
[----:B------:R-:W-:Y:S06]  /*294e0*/  BAR.SYNC.DEFER_BLOCKING 0x0 ;  /* 0x0000000000007b1d */ /* 0x000fec0000010000 */
[----:B--2---:R1:W-:Y:S02]  /*294f0*/  STSM.16.M88.4 [R0], R16 ;  /* 0x0000001000007844 */ /* 0x0043e40000000200 */
[----:B------:R-:W-:Y:S06]  /*29500*/  BAR.SYNC.DEFER_BLOCKING 0x0 ;  /* 0x0000000000007b1d */ /* 0x000fec0000010000 */
        /* <DEDUP_REMOVED lines=19> */
[----:B------:R-:W4:Y:S01]  /*29640*/  LDL.LU R79, [R1+0xc8] ;  /* 0x0000c800014f7983 */ /* 0x000f220000300800 */
[----:B------:R-:W-:-:S02]  /*29650*/  IMAD.MOV.U32 R60, RZ, RZ, R137 ;  /* 0x000000ffff3c7224 */ /* 0x000fc400078e0089 */
[----:B------:R-:W-:Y:S01]  /*29660*/  IMAD.MOV.U32 R61, RZ, RZ, R139 ;  /* 0x000000ffff3d7224 */ /* 0x000fe200078e008b */
[----:B--2---:R-:W-:Y:S01]  /*29670*/  STSM.16.M88.4 [R0], R16 ;  /* 0x0000001000007844 */ /* 0x004fe20000000200 */
[----:B------:R-:W-:Y:S06]  /*29680*/  BAR.SYNC.DEFER_BLOCKING 0x0 ;  /* 0x0000000000007b1d */ /* 0x000fec0000010000 */
[----:B------:R-:W-:Y:S02]  /*29690*/  LDS.128 R16, [R252] ;  /* 0x00000000fc107984 */ /* 0x000fe40000000c00 */
[----:B------:R-:W-:Y:S06]  /*296a0*/  BAR.SYNC.DEFER_BLOCKING 0x0 ;  /* 0x0000000000007b1d */ /* 0x000fec0000010000 */
[----:B---3--:R-:W-:Y:S02]  /*296b0*/  STSM.16.M88.4 [R0], R36 ;  /* 0x0000002400007844 */ /* 0x008fe40000000200 */
        /* <DEDUP_REMOVED lines=48> */
[----:B------:R-:W-:Y:S01]  /*299c0*/  BAR.SYNC.DEFER_BLOCKING 0x0 ;  /* 0x0000000000007b1d */ /* 0x000fe20000010000 */
[----:B------:R-:W-:-:S02]  /*299d0*/  IMAD.MOV.U32 R96, RZ, RZ, R117 ;  /* 0x000000ffff607224 */ /* 0x000fc400078e0075 */
[----:B------:R-:W-:-:S03]  /*299e0*/  IMAD.MOV.U32 R97, RZ, RZ, R119 ;  /* 0x000000ffff617224 */ /* 0x000fc600078e0077 */
        /* <DEDUP_REMOVED lines=64> */
[----:B------:R-:W-:Y:S01]  /*29df0*/  IMAD.MOV.U32 R124, RZ, RZ, R197 ;  /* 0x000000ffff7c7224 */ /* 0x000fe200078e00c5 */
[----:B------:R-:W-:Y:S01]  /*29e00*/  MOV R126, R89 ;  /* 0x00000059007e7202 */ /* 0x000fe20000000f00 */
[----:B------:R-:W-:-:S02]  /*29e10*/  IMAD.MOV.U32 R125, RZ, RZ, R199 ;  /* 0x000000ffff7d7224 */ /* 0x000fc400078e00c7 */
[----:B------:R-:W-:Y:S02]  /*29e20*/  IMAD.MOV.U32 R127, RZ, RZ, R91 ;  /* 0x000000ffff7f7224 */ /* 0x000fe400078e005b */
[----:B------:R-:W-:Y:S02]  /*29e30*/  IMAD.MOV.U32 R128, RZ, RZ, R141 ;  /* 0x000000ffff807224 */ /* 0x000fe400078e008d */
        /* <DEDUP_REMOVED lines=37> */
[----:B--2---:R1:W-:Y:S01]  /*2a090*/  STSM.16.M88.4 [R0], R124 ;  /* 0x0000007c00007844 */ /* 0x0043e20000000200 */
[----:B------:R-:W-:-:S03]  /*2a0a0*/  IMAD.MOV.U32 R160, RZ, RZ, R161 ;  /* 0x000000ffffa07224 */ /* 0x000fc600078e00a1 */
[----:B-1----:R-:W2:Y:S04]  /*2a0b0*/  LDL.LU R124, [R1+0x670] ;  /* 0x00067000017c7983 */ /* 0x002ea80000300800 */
[----:B------:R-:W2:Y:S04]  /*2a0c0*/  LDL.LU R125, [R1+0x678] ;  /* 0x00067800017d7983 */ /* 0x000ea80000300800 */
[----:B------:R-:W2:Y:S04]  /*2a0d0*/  LDL.LU R126, [R1+0x540] ;  /* 0x00054000017e7983 */ /* 0x000ea80000300800 */
[----:B------:R-:W2:Y:S04]  /*2a0e0*/  LDL.LU R127, [R1+0x548] ;  /* 0x00054800017f7983 */ /* 0x000ea80000300800 */
[----:B------:R-:W3:Y:S04]  /*2a0f0*/  LDL.LU R152, [R1+0x2a4] ;  /* 0x0002a40001987983 */ /* 0x000ee80000300800 */
[----:B------:R-:W3:Y:S04]  /*2a100*/  LDL.LU R153, [R1+0x2ac] ;  /* 0x0002ac0001997983 */ /* 0x000ee80000300800 */
[----:B------:R-:W3:Y:S04]  /*2a110*/  LDL.LU R154, [R1+0x94] ;  /* 0x00009400019a7983 */ /* 0x000ee80000300800 */
[----:B------:R-:W3:Y:S01]  /*2a120*/  LDL.LU R155, [R1+0x9c] ;  /* 0x00009c00019b7983 */ /* 0x000ee20000300800 */
[----:B------:R-:W-:-:S03]  /*2a130*/  IMAD.MOV.U32 R161, RZ, RZ, R163 ;  /* 0x000000ffffa17224 */ /* 0x000fc600078e00a3 */
[----:B------:R-:W4:Y:S04]  /*2a140*/  LDL.LU R162, [R1+0x494] ;  /* 0x0004940001a27983 */ /* 0x000f280000300800 */
[----:B------:R-:W4:Y:S01]  /*2a150*/  LDL.LU R163, [R1+0x49c] ;  /* 0x00049c0001a37983 */ /* 0x000f220000300800 */
[----:B------:R-:W-:Y:S06]  /*2a160*/  BAR.SYNC.DEFER_BLOCKING 0x0 ;  /* 0x0000000000007b1d */ /* 0x000fec0000010000 */
        /* <DEDUP_REMOVED lines=21> */
[----:B------:R-:W-:Y:S02]  /*2a2c0*/  STSM.16.M88.4 [R0], R164 ;  /* 0x000000a400007844 */ /* 0x000fe40000000200 */
[----:B------:R-:W-:Y:S06]  /*2a2d0*/  BAR.SYNC.DEFER_BLOCKING 0x0 ;  /* 0x0000000000007b1d */ /* 0x000fec0000010000 */
[----:B------:R-:W-:Y:S02]  /*2a2e0*/  LDS.128 R100, [R252] ;  /* 0x00000000fc647984 */ /* 0x000fe40000000c00 */
[----:B------:R-:W-:Y:S06]  /*2a2f0*/  BAR.SYNC.DEFER_BLOCKING 0x0 ;  /* 0x0000000000007b1d */ /* 0x000fec0000010000 */
[----:B----4-:R1:W-:Y:S02]  /*2a300*/  STSM.16.M88.4 [R0], R160 ;  /* 0x000000a000007844 */ /* 0x0103e40000000200 */
[----:B------:R-:W-:Y:S06]  /*2a310*/  BAR.SYNC.DEFER_BLOCKING 0x0 ;  /* 0x0000000000007b1d */ /* 0x000fec0000010000 */
[----:B-1----:R-:W2:Y:S04]  /*2a320*/  LDL.LU R162, [R1+0x480] ;  /* 0x0004800001a27983 */ /* 0x002ea80000300800 */
[----:B------:R-:W2:Y:S04]  /*2a330*/  LDL.LU R163, [R1+0x488] ;  /* 0x0004880001a37983 */ /* 0x000ea80000300800 */
[----:B------:R-:W-:Y:S01]  /*2a340*/  LDS.128 R176, [R252] ;  /* 0x00000000fcb07984 */ /* 0x000fe20000000c00 */
[----:B------:R-:W-:Y:S06]  /*2a350*/  BAR.SYNC.DEFER_BLOCKING 0x0 ;  /* 0x0000000000007b1d */ /* 0x000fec0000010000 */
[----:B------:R-:W-:Y:S02]  /*2a360*/  STSM.16.M88.4 [R0], R168 ;  /* 0x000000a800007844 */ /* 0x000fe40000000200 */
[----:B------:R-:W-:Y:S06]  /*2a370*/  BAR.SYNC.DEFER_BLOCKING 0x0 ;  /* 0x0000000000007b1d */ /* 0x000fec0000010000 */
[----:B------:R-:W-:Y:S02]  /*2a380*/  LDS.128 R180, [R252] ;  /* 0x00000000fcb47984 */ /* 0x000fe40000000c00 */
[----:B------:R-:W-:Y:S06]  /*2a390*/  BAR.SYNC.DEFER_BLOCKING 0x0 ;  /* 0x0000000000007b1d */ /* 0x000fec0000010000 */
[----:B------:R-:W-:Y:S02]  /*2a3a0*/  STSM.16.M88.4 [R0], R184 ;  /* 0x000000b800007844 */ /* 0x000fe40000000200 */
[----:B------:R-:W-:Y:S01]  /*2a3b0*/  BAR.SYNC.DEFER_BLOCKING 0x0 ;  /* 0x0000000000007b1d */ /* 0x000fe20000010000 */
[----:B------:R-:W-:Y:S01]  /*2a3c0*/  MOV R164, R52 ;  /* 0x0000003400a47202 */ /* 0x000fe20000000f00 */
        /* <DEDUP_REMOVED lines=35> */
[----:B--2---:R-:W-:Y:S01]  /*2a600*/  STSM.16.M88.4 [R0], R160 ;  /* 0x000000a000007844 */ /* 0x004fe20000000200 */
[----:B------:R-:W-:Y:S06]  /*2a610*/  BAR.SYNC.DEFER_BLOCKING 0x0 ;  /* 0x0000000000007b1d */ /* 0x000fec0000010000 */
[----:B------:R-:W-:Y:S02]  /*2a620*/  LDS.128 R160, [R252] ;  /* 0x00000000fca07984 */ /* 0x000fe40000000c00 */
[----:B------:R-:W-:Y:S06]  /*2a630*/  BAR.SYNC.DEFER_BLOCKING 0x0 ;  /* 0x0000000000007b1d */ /* 0x000fec0000010000 */
[----:B---3--:R1:W-:Y:S02]  /*2a640*/  STSM.16.M88.4 [R0], R184 ;  /* 0x000000b800007844 */ /* 0x0083e40000000200 */
[----:B-1----:R-:W-:-:S02]  /*2a650*/  IMAD.MOV.U32 R184, RZ, RZ, R53 ;  /* 0x000000ffffb87224 */ /* 0x002fc400078e0035 */
[----:B------:R-:W-:Y:S01]  /*2a660*/  IMAD.MOV.U32 R185, RZ, RZ, R55 ;  /* 0x000000ffffb97224 */ /* 0x000fe200078e0037 */
[----:B------:R-:W-:Y:S01]  /*2a670*/  BAR.SYNC.DEFER_BLOCKING 0x0 ;  /* 0x0000000000007b1d */ /* 0x000fe20000010000 */
[----:B------:R-:W-:Y:S01]  /*2a680*/  MOV R186, R145 ;  /* 0x0000009100ba7202 */ /* 0x000fe20000000f00 */
[----:B------:R-:W-:-:S04]  /*2a690*/  IMAD.MOV.U32 R187, RZ, RZ, R147 ;  /* 0x000000ffffbb7224 */ /* 0x000fc800078e0093 */
        /* <DEDUP_REMOVED lines=21> */
[----:B------:R-:W1:Y:S01]  /*2a7f0*/  LDS.128 R192, [R252] ;  /* 0x00000000fcc07984 */ /* 0x000e620000000c00 */
[----:B------:R-:W-:Y:S01]  /*2a800*/  IMAD.MOV.U32 R187, RZ, RZ, R150 ;  /* 0x000000ffffbb7224 */ /* 0x000fe200078e0096 */
[----:B------:R-:W-:Y:S06]  /*2a810*/  BAR.SYNC.DEFER_BLOCKING 0x0 ;  /* 0x0000000000007b1d */ /* 0x000fec0000010000 */
[----:B------:R-:W-:Y:S02]  /*2a820*/  STSM.16.M88.4 [R0], R184 ;  /* 0x000000b800007844 */ /* 0x000fe40000000200 */
[----:B------:R-:W-:Y:S01]  /*2a830*/  BAR.SYNC.DEFER_BLOCKING 0x0 ;  /* 0x0000000000007b1d */ /* 0x000fe20000010000 */
[----:B------:R-:W-:Y:S01]  /*2a840*/  MOV R172, R48 ;  /* 0x0000003000ac7202 */ /* 0x000fe20000000f00 */
[----:B------:R-:W-:-:S04]  /*2a850*/  IMAD.MOV.U32 R173, RZ, RZ, R50 ;  /* 0x000000ffffad7224 */ /* 0x000fc800078e0032 */
[----:B------:R-:W3:Y:S02]  /*2a860*/  LDS.128 R184, [R252] ;  /* 0x00000000fcb87984 */ /* 0x000ee40000000c00 */
[----:B------:R-:W-:Y:S06]  /*2a870*/  BAR.SYNC.DEFER_BLOCKING 0x0 ;  /* 0x0000000000007b1d */ /* 0x000fec0000010000 */
[----:B-1----:R-:W-:Y:S04]  /*2a880*/  STL [R1+0xf9c], R195 ;  /* 0x000f9cc301007387 */ /* 0x002fe80000100800 */
[----:B--2---:R1:W-:Y:S01]  /*2a890*/  STSM.16.M88.4 [R0], R172 ;  /* 0x000000ac00007844 */ /* 0x0043e20000000200 */
        /* <DEDUP_REMOVED lines=9> */
[----:B------:R-:W1:Y:S01]  /*2a930*/  LDS.128 R208, [R252] ;  /* 0x00000000fcd07984 */ /* 0x000e620000000c00 */
[----:B------:R-:W-:Y:S01]  /*2a940*/  BAR.SYNC.DEFER_BLOCKING 0x0 ;  /* 0x0000000000007b1d */ /* 0x000fe20000010000 */
[----:B------:R-:W-:-:S02]  /*2a950*/  IMAD.MOV.U32 R48, RZ, RZ, R49 ;  /* 0x000000ffff307224 */ /* 0x000fc400078e0031 */
[----:B------:R-:W-:-:S03]  /*2a960*/  IMAD.MOV.U32 R49, RZ, RZ, R51 ;  /* 0x000000ffff317224 */ /* 0x000fc600078e0033 */
[----:B------:R-:W3:Y:S04]  /*2a970*/  LDL.LU R195, [R1+0x940] ;  /* 0x0009400001c37983 */ /* 0x000ee80000300800 */
[----:B--2---:R-:W-:Y:S01]  /*2a980*/  STSM.16.M88.4 [R0], R172 ;  /* 0x000000ac00007844 */ /* 0x004fe20000000200 */
[----:B------:R-:W-:Y:S06]  /*2a990*/  BAR.SYNC.DEFER_BLOCKING 0x0 ;  /* 0x0000000000007b1d */ /* 0x000fec0000010000 */
[----:B------:R-:W2:Y:S02]  /*2a9a0*/  LDS.128 R172, [R252] ;  /* 0x00000000fcac7984 */ /* 0x000ea40000000c00 */
[----:B------:R-:W-:Y:S06]  /*2a9b0*/  BAR.SYNC.DEFER_BLOCKING 0x0 ;  /* 0x0000000000007b1d */ /* 0x000fec0000010000 */
[----:B----4-:R4:W-:Y:S02]  /*2a9c0*/  STSM.16.M88.4 [R0], R204 ;  /* 0x000000cc00007844 */ /* 0x0109e40000000200 */
[----:B----4-:R-:W-:-:S02]  /*2a9d0*/  IMAD.MOV.U32 R205, RZ, RZ, R247 ;  /* 0x000000ffffcd7224 */ /* 0x010fc400078e00f7 */
[----:B------:R-:W4:Y:S04]  /*2a9e0*/  LDL.LU R247, [R1+0x944] ;  /* 0x0009440001f77983 */ /* 0x000f280000300800 */
[----:B------:R-:W3:Y:S04]  /*2a9f0*/  LDL.LU R50, [R1+0x474] ;  /* 0x0004740001327983 */ /* 0x000ee80000300800 */
[----:B------:R-:W3:Y:S01]  /*2aa00*/  LDL.LU R51, [R1+0x47c] ;  /* 0x00047c0001337983 */ /* 0x000ee20000300800 */
[----:B------:R-:W-:Y:S01]  /*2aa10*/  BAR.SYNC.DEFER_BLOCKING 0x0 ;  /* 0x0000000000007b1d */ /* 0x000fe20000010000 */
[----:B------:R-:W-:Y:S01]  /*2aa20*/  MOV R206, R149 ;  /* 0x0000009500ce7202 */ /* 0x000fe20000000f00 */
[----:B------:R-:W-:-:S02]  /*2aa30*/  IMAD.MOV.U32 R207, RZ, RZ, R151 ;  /* 0x000000ffffcf7224 */ /* 0x000fc400078e0097 */
[----:B------:R-:W-:Y:S02]  /*2aa40*/  IMAD.MOV.U32 R204, RZ, RZ, R245 ;  /* 0x000000ffffcc7224 */ /* 0x000fe400078e00f5 */
[----:B------:R-:W2:Y:S02]  /*2aa50*/  LDS.128 R148, [R252] ;  /* 0x00000000fc947984 */ /* 0x000ea40000000c00 */
[----:B------:R-:W-:Y:S06]  /*2aa60*/  BAR.SYNC.DEFER_BLOCKING 0x0 ;  /* 0x0000000000007b1d */ /* 0x000fec0000010000 */
[----:B------:R-:W-:Y:S02]  /*2aa70*/  STSM.16.M88.4 [R0], R204 ;  /* 0x000000cc00007844 */ /* 0x000fe40000000200 */
[----:B------:R-:W-:Y:S06]  /*2aa80*/  BAR.SYNC.DEFER_BLOCKING 0x0 ;  /* 0x0000000000007b1d */ /* 0x000fec0000010000 */
[----:B------:R-:W2:Y:S02]  /*2aa90*/  LDS.128 R204, [R252] ;  /* 0x00000000fccc7984 */ /* 0x000ea40000000c00 */
[----:B------:R-:W-:Y:S06]  /*2aaa0*/  BAR.SYNC.DEFER_BLOCKING 0x0 ;  /* 0x0000000000007b1d */ /* 0x000fec0000010000 */
[----:B---3--:R3:W-:Y:S02]  /*2aab0*/  STSM.16.M88.4 [R0], R48 ;  /* 0x0000003000007844 */ /* 0x0087e40000000200 */
[----:B------:R-:W-:Y:S06]  /*2aac0*/  BAR.SYNC.DEFER_BLOCKING 0x0 ;  /* 0x0000000000007b1d */ /* 0x000fec0000010000 */
[----:B---3--:R-:W3:Y:S04]  /*2aad0*/  LDL.LU R48, [R1+0x624] ;  /* 0x0006240001307983 */ /* 0x008ee80000300800 */
        /* <DEDUP_REMOVED lines=8> */
[----:B------:R-:W1:Y:S01]  /*2ab60*/  LDS.128 R224, [R252] ;  /* 0x00000000fce07984 */ /* 0x000e620000000c00 */
[----:B------:R-:W-:Y:S01]  /*2ab70*/  BAR.SYNC.DEFER_BLOCKING 0x0 ;  /* 0x0000000000007b1d */ /* 0x000fe20000010000 */
[----:B----4-:R-:W-:Y:S01]  /*2ab80*/  IMAD R3, R247, UR4, RZ ;  /* 0x00000004f7037c24 */ /* 0x010fe2000f8e02ff */
[----:B------:R-:W-:-:S04]  /*2ab90*/  ISETP.LT.AND P3, PT, R195, UR29, !P3 ;  /* 0x0000001dc3007c0c */ /* 0x000fc8000df61270 */
[----:B------:R-:W-:Y:S02]  /*2aba0*/  ULDC.64 UR4, c[0x0][0x220] ;  /* 0x0000880000047ab9 */ /* 0x000fe40000000a00 */
[----:B------:R-:W-:Y:S01]  /*2abb0*/  LEA R2, P4, R3, UR4, 0x2 ;  /* 0x0000000403027c11 */ /* 0x000fe2000f8810ff */
[----:B------:R-:W-:Y:S01]  /*2abc0*/  ULDC UR4, c[0x0][0x248] ;  /* 0x0000920000047ab9 */ /* 0x000fe20000000800 */
[----:B------:R-:W4:Y:S01]  /*2abd0*/  LDL.LU R249, [R1+0x20] ;  /* 0x0000200001f97983 */ /* 0x000f220000300800 */
[----:B------:R-:W-:-:S03]  /*2abe0*/  IMAD R238, R195, UR4, RZ ;  /* 0x00000004c3ee7c24 */ /* 0x000fc6000f8e02ff */
[----:B------:R-:W4:Y:S04]  /*2abf0*/  LDL.LU R248, [R1+0x164] ;  /* 0x0001640001f87983 */ /* 0x000f280000300800 */
[----:B---3--:R3:W-:Y:S02]  /*2ac00*/  STSM.16.M88.4 [R0], R48 ;  /* 0x0000003000007844 */ /* 0x0087e40000000200 */
[----:B---3--:R-:W-:Y:S02]  /*2ac10*/  LEA R49, R234, R3, 0x6 ;  /* 0x00000003ea317211 */ /* 0x008fe400078e30ff */
[----:B------:R-:W-:Y:S01]  /*2ac20*/  LEA.HI.X.SX32 R3, R3, UR5, 0x2, P4 ;  /* 0x0000000503037c11 */ /* 0x000fe2000a0f16ff */
[----:B------:R-:W-:Y:S02]  /*2ac30*/  ULDC.64 UR4, c[0x0][0x220] ;  /* 0x0000880000047ab9 */ /* 0x000fe40000000a00 */
[----:B------:R-:W-:Y:S01]  /*2ac40*/  IMAD R0, R232, 0x40, R49 ;  /* 0x00000040e8007824 */ /* 0x000fe200078e0231 */
[----:B------:R-:W-:Y:S01]  /*2ac50*/  BAR.SYNC.DEFER_BLOCKING 0x0 ;  /* 0x0000000000007b1d */ /* 0x000fe20000010000 */
[----:B------:R-:W-:-:S03]  /*2ac60*/  LEA R232, P4, R49, UR6, 0x2 ;  /* 0x0000000631e87c11 */ /* 0x000fc6000f8810ff */
[----:B------:R-:W-:Y:S01]  /*2ac70*/  LEA R50, P5, R0, UR8, 0x2 ;  /* 0x0000000800327c11 */ /* 0x000fe2000f8a10ff */
[----:B------:R-:W-:Y:S01]  /*2ac80*/  IMAD.WIDE R234, R238, 0x4, R2 ;  /* 0x00000004eeea7825 */ /* 0x000fe200078e0202 */
[----:B------:R-:W-:Y:S01]  /*2ac90*/  LEA.HI.X.SX32 R233, R49, UR7, 0x2, P4 ;  /* 0x0000000731e97c11 */ /* 0x000fe2000a0f16ff */
[----:B------:R-:W-:Y:S01]  /*2aca0*/  ULDC.64 UR6, c[0x0][0x228] ;  /* 0x00008a0000067ab9 */ /* 0x000fe20000000a00 */
[----:B------:R-:W-:Y:S01]  /*2acb0*/  LEA.HI.X.SX32 R51, R0, UR9, 0x2, P5 ;  /* 0x0000000900337c11 */ /* 0x000fe2000a8f16ff */
[----:B------:R-:W-:Y:S01]  /*2acc0*/  IMAD R236, R236, 0x40, R0 ;  /* 0x00000040ecec7824 */ /* 0x000fe200078e0200 */
[----:B------:R-:W-:Y:S01]  /*2acd0*/  ULDC.64 UR8, c[0x0][0x228] ;  /* 0x00008a0000087ab9 */ /* 0x000fe20000000a00 */
[----:B------:R-:W-:Y:S01]  /*2ace0*/  VIADD R0, R195, 0x3 ;  /* 0x00000003c3007836 */ /* 0x000fe20000000000 */
[----:B--2---:R-:W-:Y:S01]  /*2acf0*/  ISETP.LT.AND P4, PT, R246, UR12, !P1 ;  /* 0x0000000cf6007c0c */ /* 0x004fe2000cf81270 */
[----:B------:R-:W-:Y:S01]  /*2ad00*/  ULDC UR12, c[0x0][0x228] ;  /* 0x00008a00000c7ab9 */ /* 0x000fe20000000800 */
[----:B------:R-:W-:Y:S01]  /*2ad10*/  ISETP.LT.AND P5, PT, R245, UR8, !P1 ;  /* 0x00000008f5007c0c */ /* 0x000fe2000cfa1270 */
[----:B------:R-:W-:Y:S01]  /*2ad20*/  ULDC UR8, c[0x0][0x228] ;  /* 0x00008a0000087ab9 */ /* 0x000fe20000000800 */
[----:B------:R2:W-:Y:S01]  /*2ad30*/  @P3 STG.E desc[UR10][R234.64], R240 ;  /* 0x000000f0ea003986 */ /* 0x0005e2000c10190a */
[----:B------:R-:W-:Y:S01]  /*2ad40*/  ISETP.LT.AND P3, PT, R244, UR6, !P1 ;  /* 0x00000006f4007c0c */ /* 0x000fe2000cf61270 */
[----:B------:R-:W-:Y:S01]  /*2ad50*/  ULDC UR6, c[0x0][0x228] ;  /* 0x00008a0000067ab9 */ /* 0x000fe20000000800 */
[----:B------:R-:W-:-:S02]  /*2ad60*/  ISETP.GE.AND P1, PT, R0, UR15, PT ;  /* 0x0000000f00007c0c */ /* 0x000fc4000bf26270 */
[----:B------:R-:W3:Y:S01]  /*2ad70*/  LDL.LU R0, [R1+0x210] ;  /* 0x0002100001007983 */ /* 0x000ee20000300800 */
[----:B------:R-:W-:-:S04]  /*2ad80*/  LEA R48, P6, R236, UR4, 0x2 ;  /* 0x00000004ec307c11 */ /* 0x000fc8000f8c10ff */
[----:B------:R-:W-:Y:S01]  /*2ad90*/  LEA.HI.X.SX32 R49, R236, UR5, 0x2, P6 ;  /* 0x00000005ec317c11 */ /* 0x000fe2000b0f16ff */
[----:B------:R-:W-:Y:S02]  /*2ada0*/  ULDC.64 UR4, c[0x0][0x228] ;  /* 0x00008a0000047ab9 */ /* 0x000fe40000000a00 */
[----:B------:R-:W-:Y:S02]  /*2adb0*/  ISETP.LT.AND P6, PT, R247, UR4, !P2 ;  /* 0x00000004f7007c0c */ /* 0x000fe4000d7c1270 */
[C---:B------:R-:W-:Y:S01]  /*2adc0*/  IADD3 R242, R238.reuse, UR14, RZ ;  /* 0x0000000eeef27c10 */ /* 0x040fe2000fffe0ff */
[C---:B--2---:R-:W-:Y:S01]  /*2add0*/  IMAD.WIDE R234, R238.reuse, 0x4, R232 ;  /* 0x00000004eeea7825 */ /* 0x044fe200078e02e8 */
[----:B------:R-:W-:Y:S01]  /*2ade0*/  ULDC UR4, c[0x0][0x248] ;  /* 0x0000920000047ab9 */ /* 0x000fe20000000800 */
[----:B------:R-:W-:Y:S02]  /*2adf0*/  ULDC.64 UR14, c[0x0][0x228] ;  /* 0x00008a00000e7ab9 */ /* 0x000fe40000000a00 */
[----:B------:R-:W-:-:S04]  /*2ae00*/  IMAD.WIDE R236, R238, 0x4, R50 ;  /* 0x00000004eeec7825 */ /* 0x000fc800078e0232 */
[----:B------:R-:W-:-:S04]  /*2ae10*/  IMAD.WIDE R238, R238, 0x4, R48 ;  /* 0x00000004eeee7825 */ /* 0x000fc800078e0230 */
[C---:B------:R-:W-:Y:S01]  /*2ae20*/  IMAD.WIDE R240, R242.reuse, 0x4, R2 ;  /* 0x00000004f2f07825 */ /* 0x040fe200078e0202 */
[----:B---3--:R2:W-:Y:S04]  /*2ae30*/  @P4 STG.E desc[UR10][R234.64], R0 ;  /* 0x00000000ea004986 */ /* 0x0085e8000c10190a */
[----:B------:R3:W-:Y:S04]  /*2ae40*/  @P5 STG.E desc[UR10][R236.64], R251 ;  /* 0x000000fbec005986 */ /* 0x0007e8000c10190a */
[----:B------:R1:W-:Y:S04]  /*2ae50*/  @P3 STG.E desc[UR10][R238.64], R250 ;  /* 0x000000faee003986 */ /* 0x0003e8000c10190a */
[----:B------:R4:W-:Y:S01]  /*2ae60*/  @P6 STG.E desc[UR10][R240.64], R243 ;  /* 0x000000f3f0006986 */ /* 0x0009e2000c10190a */
[----:B--2---:R-:W-:Y:S01]  /*2ae70*/  VIADD R0, R242, UR4 ;  /* 0x00000004f2007c36 */ /* 0x004fe20008000000 */
[----:B------:R-:W-:Y:S01]  /*2ae80*/  ULDC UR4, c[0x0][0x22c] ;  /* 0x00008b0000047ab9 */ /* 0x000fe20000000800 */
[----:B------:R-:W-:Y:S01]  /*2ae90*/  ISETP.LT.AND P4, PT, R246, UR20, !P2 ;  /* 0x00000014f6007c0c */ /* 0x000fe2000d781270 */
[----:B---3--:R-:W2:Y:S01]  /*2aea0*/  LDL.LU R251, [R1+0x154] ;  /* 0x0001540001fb7983 */ /* 0x008ea20000300800 */
[----:B------:R-:W-:Y:S01]  /*2aeb0*/  ISETP.LT.AND P5, PT, R245, UR18, !P2 ;  /* 0x00000012f5007c0c */ /* 0x000fe2000d7a1270 */
[----:B------:R-:W-:Y:S01]  /*2aec0*/  IMAD.WIDE R234, R242, 0x4, R232 ;  /* 0x00000004f2ea7825 */ /* 0x000fe200078e02e8 */
[----:B------:R-:W-:Y:S01]  /*2aed0*/  ISETP.LT.AND P3, PT, R244, UR16, !P2 ;  /* 0x00000010f4007c0c */ /* 0x000fe2000d761270 */
[----:B-1----:R-:W3:Y:S02]  /*2aee0*/  LDL.LU R250, [R1+0xd4] ;  /* 0x0000d40001fa7983 */ /* 0x002ee40000300800 */
[----:B----4-:R-:W-:-:S02]  /*2aef0*/  VIADD R243, R195, 0x4 ;  /* 0x00000004c3f37836 */ /* 0x010fc40000000000 */
[----:B------:R-:W-:-:S04]  /*2af00*/  IMAD.WIDE R236, R242, 0x4, R50 ;  /* 0x00000004f2ec7825 */ /* 0x000fc800078e0232 */
[----:B------:R-:W-:Y:S01]  /*2af10*/  IMAD.WIDE R238, R242, 0x4, R48 ;  /* 0x00000004f2ee7825 */ /* 0x000fe200078e0230 */
[----:B------:R-:W-:Y:S01]  /*2af20*/  ISETP.GE.AND P2, PT, R243, UR4, PT ;  /* 0x00000004f3007c0c */ /* 0x000fe2000bf46270 */
[----:B------:R-:W4:Y:S01]  /*2af30*/  LDL.LU R242, [R1+0x70] ;  /* 0x0000700001f27983 */ /* 0x000f220000300800 */
[----:B------:R-:W-:Y:S01]  /*2af40*/  ISETP.LT.AND P6, PT, R247, UR14, !P0 ;  /* 0x0000000ef7007c0c */ /* 0x000fe2000c7c1270 */
[----:B------:R-:W-:Y:S01]  /*2af50*/  IMAD.WIDE R240, R0, 0x4, R2 ;  /* 0x0000000400f07825 */ /* 0x000fe200078e0202 */
[----:B------:R-:W-:Y:S01]  /*2af60*/  ULDC UR4, c[0x0][0x248] ;  /* 0x0000920000047ab9 */ /* 0x000fe20000000800 */
[----:B------:R-:W2:Y:S01]  /*2af70*/  LDL.LU R243, [R1+0x100] ;  /* 0x0001000001f37983 */ /* 0x000ea20000300800 */
[----:B------:R-:W-:Y:S01]  /*2af80*/  ULDC UR14, c[0x0][0x228] ;  /* 0x00008a00000e7ab9 */ /* 0x000fe20000000800 */
[----:B------:R-:W-:Y:S02]  /*2af90*/  ULDC UR16, c[0x0][0x228] ;  /* 0x00008a0000107ab9 */ /* 0x000fe40000000800 */
[----:B--2---:R1:W-:Y:S01]  /*2afa0*/  @P4 STG.E desc[UR10][R234.64], R243 ;  /* 0x000000f3ea004986 */ /* 0x0043e2000c10190a */
[----:B------:R-:W-:-:S03]  /*2afb0*/  ISETP.LT.AND P4, PT, R246, UR26, !P0 ;  /* 0x0000001af6007c0c */ /* 0x000fc6000c781270 */
[----:B----4-:R2:W-:Y:S01]  /*2afc0*/  @P5 STG.E desc[UR10][R236.64], R242 ;  /* 0x000000f2ec005986 */ /* 0x0105e2000c10190a */
[----:B------:R-:W-:-:S03]  /*2afd0*/  ISETP.LT.AND P5, PT, R245, UR24, !P0 ;  /* 0x00000018f5007c0c */ /* 0x000fc6000c7a1270 */
[----:B------:R4:W-:Y:S01]  /*2afe0*/  @P3 STG.E desc[UR10][R238.64], R249 ;  /* 0x000000f9ee003986 */ /* 0x0009e2000c10190a */
[----:B-1----:R-:W-:-:S03]  /*2aff0*/  VIADD R243, R195, 0x5 ;  /* 0x00000005c3f37836 */ /* 0x002fc60000000000 */
[----:B------:R1:W-:Y:S01]  /*2b000*/  @P6 STG.E desc[UR10][R240.64], R248 ;  /* 0x000000f8f0006986 */ /* 0x0003e2000c10190a */
[----:B------:R-:W-:Y:S02]  /*2b010*/  ISETP.LT.AND P3, PT, R244, UR22, !P0 ;  /* 0x00000016f4007c0c */ /* 0x000fe4000c761270 */
[C---:B--2---:R-:W-:Y:S01]  /*2b020*/  IADD3 R242, R0.reuse, UR4, RZ ;  /* 0x0000000400f27c10 */ /* 0x044fe2000fffe0ff */
[----:B------:R-:W-:Y:S01]  /*2b030*/  ULDC UR4, c[0x0][0x22c] ;  /* 0x00008b0000047ab9 */ /* 0x000fe20000000800 */
[C---:B------:R-:W-:Y:S01]  /*2b040*/  IMAD.WIDE R236, R0.reuse, 0x4, R232 ;  /* 0x0000000400ec7825 */ /* 0x040fe200078e02e8 */
[----:B----4-:R-:W2:Y:S01]  /*2b050*/  LDL.LU R249, [R1+0x24] ;  /* 0x0000240001f97983 */ /* 0x010ea20000300800 */
[----:B------:R-:W-:Y:S02]  /*2b060*/  ISETP.GE.AND P0, PT, R243, UR4, PT ;  /* 0x00000004f3007c0c */ /* 0x000fe4000bf06270 */
[----:B------:R-:W-:-:S04]  /*2b070*/  IMAD.WIDE R234, R0, 0x4, R50 ;  /* 0x0000000400ea7825 */ /* 0x000fc800078e0232 */
[----:B------:R-:W-:Y:S01]  /*2b080*/  IMAD.WIDE R238, R0, 0x4, R48 ;  /* 0x0000000400ee7825 */ /* 0x000fe200078e0230 */
[----:B-1----:R-:W4:Y:S01]  /*2b090*/  LDL.LU R248, [R1+0x168] ;  /* 0x0001680001f87983 */ /* 0x002f220000300800 */
[----:B------:R-:W-:Y:S01]  /*2b0a0*/  ISETP.LT.AND P6, PT, R247, UR28, !P1 ;  /* 0x0000001cf7007c0c */ /* 0x000fe2000cfc1270 */
[----:B------:R-:W-:Y:S02]  /*2b0b0*/  ULDC UR4, c[0x0][0x228] ;  /* 0x00008a0000047ab9 */ /* 0x000fe40000000800 */
[----:B------:R-:W3:Y:S04]  /*2b0c0*/  LDL.LU R0, [R1+0x184] ;  /* 0x0001840001007983 */ /* 0x000ee80000300800 */
[----:B------:R-:W2:Y:S01]  /*2b0d0*/  LDL.LU R243, [R1+0x214] ;  /* 0x0002140001f37983 */ /* 0x000ea20000300800 */
[----:B------:R-:W-:-:S03]  /*2b0e0*/  IMAD.WIDE R240, R242, 0x4, R2 ;  /* 0x00000004f2f07825 */ /* 0x000fc600078e0202 */
[----:B--2---:R1:W-:Y:S01]  /*2b0f0*/  @P4 STG.E desc[UR10][R236.64], R243 ;  /* 0x000000f3ec004986 */ /* 0x0043e2000c10190a */
[----:B------:R-:W-:Y:S01]  /*2b100*/  ISETP.LT.AND P4, PT, R246, UR4, !P1 ;  /* 0x00000004f6007c0c */ /* 0x000fe2000cf81270 */
[----:B------:R-:W-:Y:S02]  /*2b110*/  ULDC UR4, c[0x0][0x248] ;  /* 0x0000920000047ab9 */ /* 0x000fe40000000800 */
[----:B---3--:R2:W-:Y:S01]  /*2b120*/  @P5 STG.E desc[UR10][R234.64], R0 ;  /* 0x00000000ea005986 */ /* 0x0085e2000c10190a */
[----:B------:R-:W-:Y:S01]  /*2b130*/  ISETP.LT.AND P5, PT, R245, UR6, !P1 ;  /* 0x00000006f5007c0c */ /* 0x000fe2000cfa1270 */
[----:B------:R-:W-:Y:S02]  /*2b140*/  ULDC UR6, c[0x0][0x228] ;  /* 0x00008a0000067ab9 */ /* 0x000fe40000000800 */
[----:B------:R3:W-:Y:S01]  /*2b150*/  @P3 STG.E desc[UR10][R238.64], R251 ;  /* 0x000000fbee003986 */ /* 0x0007e2000c10190a */
[----:B-1----:R-:W-:-:S03]  /*2b160*/  VIADD R243, R195, 0x6 ;  /* 0x00000006c3f37836 */ /* 0x002fc60000000000 */
[----:B------:R1:W-:Y:S01]  /*2b170*/  @P6 STG.E desc[UR10][R240.64], R250 ;  /* 0x000000faf0006986 */ /* 0x0003e2000c10190a */
[----:B------:R-:W-:Y:S01]  /*2b180*/  ISETP.LT.AND P3, PT, R244, UR8, !P1 ;  /* 0x00000008f4007c0c */ /* 0x000fe2000cf61270 */
[----:B------:R-:W-:-:S04]  /*2b190*/  IMAD.WIDE R236, R242, 0x4, R232 ;  /* 0x00000004f2ec7825 */ /* 0x000fc800078e02e8 */
[C---:B--2---:R-:W-:Y:S01]  /*2b1a0*/  VIADD R0, R242.reuse, UR4 ;  /* 0x00000004f2007c36 */ /* 0x044fe20008000000 */
[----:B---3--:R-:W2:Y:S01]  /*2b1b0*/  LDL.LU R251, [R1+0x158] ;  /* 0x0001580001fb7983 */ /* 0x008ea20000300800 */
[----:B------:R-:W-:Y:S01]  /*2b1c0*/  ULDC UR4, c[0x0][0x22c] ;  /* 0x00008b0000047ab9 */ /* 0x000fe20000000800 */
[C---:B------:R-:W-:Y:S01]  /*2b1d0*/  IMAD.WIDE R234, R242.reuse, 0x4, R50 ;  /* 0x00000004f2ea7825 */ /* 0x040fe200078e0232 */
[----:B------:R-:W-:Y:S01]  /*2b1e0*/  ISETP.GE.AND P1, PT, R243, UR4, PT ;  /* 0x00000004f3007c0c */ /* 0x000fe2000bf26270 */
[----:B------:R-:W-:Y:S01]  /*2b1f0*/  ULDC UR4, c[0x0][0x228] ;  /* 0x00008a0000047ab9 */ /* 0x000fe20000000800 */
[----:B-1----:R-:W3:Y:S01]  /*2b200*/  LDL.LU R250, [R1+0xd8] ;  /* 0x0000d80001fa7983 */ /* 0x002ee20000300800 */
[----:B------:R-:W-:Y:S01]  /*2b210*/  IMAD.WIDE R238, R242, 0x4, R48 ;  /* 0x00000004f2ee7825 */ /* 0x000fe200078e0230 */
[----:B------:R-:W-:Y:S01]  /*2b220*/  ISETP.LT.AND P6, PT, R247, UR12, !P2 ;  /* 0x0000000cf7007c0c */ /* 0x000fe2000d7c1270 */
[----:B------:R-:W-:Y:S01]  /*2b230*/  ULDC UR8, c[0x0][0x228] ;  /* 0x00008a0000087ab9 */ /* 0x000fe20000000800 */
[----:B------:R-:W4:Y:S01]  /*2b240*/  LDL.LU R242, [R1+0x74] ;  /* 0x0000740001f27983 */ /* 0x000f220000300800 */
[----:B------:R-:W-:Y:S01]  /*2b250*/  IMAD.WIDE R240, R0, 0x4, R2 ;  /* 0x0000000400f07825 */ /* 0x000fe200078e0202 */
[----:B------:R-:W-:-:S02]  /*2b260*/  ULDC UR12, c[0x0][0x228] ;  /* 0x00008a00000c7ab9 */ /* 0x000fc40000000800 */
[----:B------:R-:W2:Y:S04]  /*2b270*/  LDL.LU R243, [R1+0x104] ;  /* 0x0001040001f37983 */ /* 0x000ea80000300800 */
[----:B--2---:R1:W-:Y:S01]  /*2b280*/  @P4 STG.E desc[UR10][R236.64], R243 ;  /* 0x000000f3ec004986 */ /* 0x0043e2000c10190a */
[----:B------:R-:W-:Y:S01]  /*2b290*/  ISETP.LT.AND P4, PT, R246, UR4, !P2 ;  /* 0x00000004f6007c0c */ /* 0x000fe2000d781270 */
[----:B------:R-:W-:Y:S02]  /*2b2a0*/  ULDC UR4, c[0x0][0x248] ;  /* 0x0000920000047ab9 */ /* 0x000fe40000000800 */
[----:B----4-:R2:W-:Y:S01]  /*2b2b0*/  @P5 STG.E desc[UR10][R234.64], R242 ;  /* 0x000000f2ea005986 */ /* 0x0105e2000c10190a */
[----:B------:R-:W-:Y:S01]  /*2b2c0*/  ISETP.LT.AND P5, PT, R245, UR6, !P2 ;  /* 0x00000006f5007c0c */ /* 0x000fe2000d7a1270 */
[----:B------:R-:W-:-:S02]  /*2b2d0*/  ULDC UR6, c[0x0][0x228] ;  /* 0x00008a0000067ab9 */ /* 0x000fc40000000800 */
[----:B------:R4:W-:Y:S01]  /*2b2e0*/  @P3 STG.E desc[UR10][R238.64], R249 ;  /* 0x000000f9ee003986 */ /* 0x0009e2000c10190a */
[----:B-1----:R-:W-:-:S03]  /*2b2f0*/  VIADD R243, R195, 0x7 ;  /* 0x00000007c3f37836 */ /* 0x002fc60000000000 */
[----:B------:R1:W-:Y:S01]  /*2b300*/  @P6 STG.E desc[UR10][R240.64], R248 ;  /* 0x000000f8f0006986 */ /* 0x0003e2000c10190a */
[----:B------:R-:W-:Y:S01]  /*2b310*/  ISETP.LT.AND P3, PT, R244, UR8, !P2 ;  /* 0x00000008f4007c0c */ /* 0x000fe2000d761270 */
[C---:B------:R-:W-:Y:S01]  /*2b320*/  IMAD.WIDE R236, R0.reuse, 0x4, R232 ;  /* 0x0000000400ec7825 */ /* 0x040fe200078e02e8 */
[C---:B--2---:R-:W-:Y:S01]  /*2b330*/  IADD3 R242, R0.reuse, UR4, RZ ;  /* 0x0000000400f27c10 */ /* 0x044fe2000fffe0ff */
[----:B------:R-:W-:Y:S02]  /*2b340*/  ULDC UR4, c[0x0][0x22c] ;  /* 0x00008b0000047ab9 */ /* 0x000fe40000000800 */
[C---:B------:R-:W-:Y:S01]  /*2b350*/  IMAD.WIDE R234, R0.reuse, 0x4, R50 ;  /* 0x0000000400ea7825 */ /* 0x040fe200078e0232 */
[----:B----4-:R-:W2:Y:S01]  /*2b360*/  LDL.LU R249, [R1+0x28] ;  /* 0x0000280001f97983 */ /* 0x010ea20000300800 */
[----:B------:R-:W-:Y:S01]  /*2b370*/  ISETP.GE.AND P2, PT, R243, UR4, PT ;  /* 0x00000004f3007c0c */ /* 0x000fe2000bf46270 */
[----:B------:R-:W-:Y:S01]  /*2b380*/  ULDC UR4, c[0x0][0x228] ;  /* 0x00008a0000047ab9 */ /* 0x000fe20000000800 */
[----:B------:R-:W-:Y:S01]  /*2b390*/  IMAD.WIDE R238, R0, 0x4, R48 ;  /* 0x0000000400ee7825 */ /* 0x000fe200078e0230 */
[----:B------:R-:W-:Y:S01]  /*2b3a0*/  ISETP.LT.AND P6, PT, R247, UR12, !P0 ;  /* 0x0000000cf7007c0c */ /* 0x000fe2000c7c1270 */
[----:B-1----:R-:W4:Y:S01]  /*2b3b0*/  LDL.LU R248, [R1+0x16c] ;  /* 0x00016c0001f87983 */ /* 0x002f220000300800 */
[----:B------:R-:W-:Y:S01]  /*2b3c0*/  ULDC UR8, c[0x0][0x228] ;  /* 0x00008a0000087ab9 */ /* 0x000fe20000000800 */
[----:B------:R-:W-:Y:S01]  /*2b3d0*/  IMAD.WIDE R240, R242, 0x4, R2 ;  /* 0x00000004f2f07825 */ /* 0x000fe200078e0202 */
[----:B------:R-:W-:Y:S01]  /*2b3e0*/  ULDC UR12, c[0x0][0x228] ;  /* 0x00008a00000c7ab9 */ /* 0x000fe20000000800 */
[----:B------:R-:W3:Y:S04]  /*2b3f0*/  LDL.LU R0, [R1+0x188] ;  /* 0x0001880001007983 */ /* 0x000ee80000300800 */
[----:B------:R-:W2:Y:S04]  /*2b400*/  LDL.LU R243, [R1+0x218] ;  /* 0x0002180001f37983 */ /* 0x000ea80000300800 */
[----:B--2---:R1:W-:Y:S01]  /*2b410*/  @P4 STG.E desc[UR10][R236.64], R243 ;  /* 0x000000f3ec004986 */ /* 0x0043e2000c10190a */
[----:B------:R-:W-:Y:S01]  /*2b420*/  ISETP.LT.AND P4, PT, R246, UR4, !P0 ;  /* 0x00000004f6007c0c */ /* 0x000fe2000c781270 */
[----:B------:R-:W-:-:S02]  /*2b430*/  ULDC UR4, c[0x0][0x248] ;  /* 0x0000920000047ab9 */ /* 0x000fc40000000800 */
        /* <DEDUP_REMOVED lines=886> */
[----:B----4-:R-:W2:Y:S01]  /*2eba0*/  LDL.LU R249, [R1] ;  /* 0x0000000001f97983 */ /* 0x010ea20000300800 */
        /* <DEDUP_REMOVED lines=149> */
[----:B------:R-:W-:Y:S01]  /*2f500*/  ISETP.GE.AND P2, PT, R243, UR4, PT ;  /* 0x00000004f3007c0c */ /* 0x000fe2000bf46270 */
[----:B------:R-:W-:Y:S02]  /*2f510*/  ULDC UR4, c[0x0][0x228] ;  /* 0x00008a0000047ab9 */ /* 0x000fe40000000800 */
[----:B----4-:R-:W-:Y:S01]  /*2f520*/  IMAD.WIDE R238, R0, 0x4, R48 ;  /* 0x0000000400ee7825 */ /* 0x010fe200078e0230 */
[----:B-1----:R-:W2:Y:S01]  /*2f530*/  LDL.LU R248, [R1+0x33c] ;  /* 0x00033c0001f87983 */ /* 0x002ea20000300800 */
[----:B------:R-:W-:-:S02]  /*2f540*/  ISETP.LT.AND P6, PT, R247, UR12, !P0 ;  /* 0x0000000cf7007c0c */ /* 0x000fc4000c7c1270 */
[----:B------:R-:W-:Y:S01]  /*2f550*/  IMAD.WIDE R240, R242, 0x4, R2 ;  /* 0x00000004f2f07825 */ /* 0x000fe200078e0202 */
[----:B------:R-:W-:Y:S01]  /*2f560*/  ULDC UR8, c[0x0][0x228] ;  /* 0x00008a0000087ab9 */ /* 0x000fe20000000800 */
[----:B------:R-:W4:Y:S01]  /*2f570*/  LDL.LU R249, [R1+0x4f0] ;  /* 0x0004f00001f97983 */ /* 0x000f220000300800 */
[----:B------:R-:W-:-:S03]  /*2f580*/  ULDC UR12, c[0x0][0x228] ;  /* 0x00008a00000c7ab9 */ /* 0x000fc60000000800 */
        /* <DEDUP_REMOVED lines=27> */
[----:B------:R1:W-:Y:S01]  /*2f740*/  @P4 STG.E desc[UR10][R234.64], R248 ;  /* 0x000000f8ea004986 */ /* 0x0003e2000c10190a */
[----:B------:R-:W-:Y:S01]  /*2f750*/  ISETP.LT.AND P4, PT, R246, UR4, !P1 ;  /* 0x00000004f6007c0c */ /* 0x000fe2000cf81270 */
[----:B------:R-:W-:Y:S02]  /*2f760*/  ULDC UR4, c[0x0][0x248] ;  /* 0x0000920000047ab9 */ /* 0x000fe40000000800 */
[----:B-1----:R-:W3:Y:S01]  /*2f770*/  LDL.LU R248, [R1+0xfac] ;  /* 0x000fac0001f87983 */ /* 0x002ee20000300800 */
[----:B------:R-:W-:-:S03]  /*2f780*/  IMAD.WIDE R234, R0, 0x4, R50 ;  /* 0x0000000400ea7825 */ /* 0x000fc600078e0232 */
[----:B--2---:R1:W-:Y:S01]  /*2f790*/  @P5 STG.E desc[UR10][R236.64], R243 ;  /* 0x000000f3ec005986 */ /* 0x0043e2000c10190a */
[----:B------:R-:W-:Y:S01]  /*2f7a0*/  ISETP.LT.AND P5, PT, R245, UR6, !P1 ;  /* 0x00000006f5007c0c */ /* 0x000fe2000cfa1270 */
[----:B------:R-:W-:Y:S02]  /*2f7b0*/  ULDC UR6, c[0x0][0x228] ;  /* 0x00008a0000067ab9 */ /* 0x000fe40000000800 */
[----:B----4-:R2:W-:Y:S01]  /*2f7c0*/  @P3 STG.E desc[UR10][R238.64], R242 ;  /* 0x000000f2ee003986 */ /* 0x0105e2000c10190a */
[----:B------:R-:W-:Y:S01]  /*2f7d0*/  ISETP.LT.AND P3, PT, R244, UR8, !P1 ;  /* 0x00000008f4007c0c */ /* 0x000fe2000cf61270 */
[----:B------:R-:W-:Y:S02]  /*2f7e0*/  ULDC UR8, c[0x0][0x228] ;  /* 0x00008a0000087ab9 */ /* 0x000fe40000000800 */
[----:B------:R4:W-:Y:S01]  /*2f7f0*/  @P6 STG.E desc[UR10][R240.64], R249 ;  /* 0x000000f9f0006986 */ /* 0x0009e2000c10190a */
[----:B-1----:R-:W-:Y:S02]  /*2f800*/  VIADD R243, R195, 0x33 ;  /* 0x00000033c3f37836 */ /* 0x002fe40000000000 */
[C---:B------:R-:W-:Y:S01]  /*2f810*/  IMAD.WIDE R236, R0.reuse, 0x4, R232 ;  /* 0x0000000400ec7825 */ /* 0x040fe200078e02e8 */
[----:B--2---:R-:W-:Y:S01]  /*2f820*/  IADD3 R242, R0, UR4, RZ ;  /* 0x0000000400f27c10 */ /* 0x004fe2000fffe0ff */
[----:B------:R-:W-:-:S02]  /*2f830*/  ULDC UR4, c[0x0][0x22c] ;  /* 0x00008b0000047ab9 */ /* 0x000fc40000000800 */
[----:B------:R-:W-:Y:S01]  /*2f840*/  IMAD.WIDE R238, R0, 0x4, R48 ;  /* 0x0000000400ee7825 */ /* 0x000fe200078e0230 */
[----:B------:R-:W-:Y:S01]  /*2f850*/  ISETP.GE.AND P1, PT, R243, UR4, PT ;  /* 0x00000004f3007c0c */ /* 0x000fe2000bf26270 */
[----:B----4-:R-:W2:Y:S01]  /*2f860*/  LDL.LU R249, [R1+0x320] ;  /* 0x0003200001f97983 */ /* 0x010ea20000300800 */
[----:B------:R-:W-:Y:S01]  /*2f870*/  ISETP.LT.AND P6, PT, R247, UR12, !P2 ;  /* 0x0000000cf7007c0c */ /* 0x000fe2000d7c1270 */
[----:B------:R-:W-:Y:S01]  /*2f880*/  ULDC UR4, c[0x0][0x228] ;  /* 0x00008a0000047ab9 */ /* 0x000fe20000000800 */
[----:B------:R-:W-:Y:S01]  /*2f890*/  IMAD.WIDE R240, R242, 0x4, R2 ;  /* 0x00000004f2f07825 */ /* 0x000fe200078e0202 */
[----:B------:R-:W4:Y:S01]  /*2f8a0*/  LDL.LU R0, [R1+0x510] ;  /* 0x0005100001007983 */ /* 0x000f220000300800 */
[----:B------:R-:W-:-:S03]  /*2f8b0*/  ULDC UR12, c[0x0][0x228] ;  /* 0x00008a00000c7ab9 */ /* 0x000fc60000000800 */
[----:B------:R-:W3:Y:S04]  /*2f8c0*/  LDL.LU R243, [R1+0x530] ;  /* 0x0005300001f37983 */ /* 0x000ee80000300800 */
[----:B---3--:R1:W-:Y:S01]  /*2f8d0*/  @P4 STG.E desc[UR10][R236.64], R243 ;  /* 0x000000f3ec004986 */ /* 0x0083e2000c10190a */
        /* <DEDUP_REMOVED lines=9> */
[----:B------:R-:W-:-:S04]  /*2f970*/  IMAD.WIDE R236, R242, 0x4, R232 ;  /* 0x00000004f2ec7825 */ /* 0x000fc800078e02e8 */
[C---:B---3--:R-:W-:Y:S01]  /*2f980*/  VIADD R0, R242.reuse, UR4 ;  /* 0x00000004f2007c36 */ /* 0x048fe20008000000 */
[----:B----4-:R-:W3:Y:S01]  /*2f990*/  LDL.LU R251, [R1+0x504] ;  /* 0x0005040001fb7983 */ /* 0x010ee20000300800 */
[----:B------:R-:W-:Y:S01]  /*2f9a0*/  ULDC UR4, c[0x0][0x22c] ;  /* 0x00008b0000047ab9 */ /* 0x000fe20000000800 */
[C---:B------:R-:W-:Y:S01]  /*2f9b0*/  IMAD.WIDE R234, R242.reuse, 0x4, R50 ;  /* 0x00000004f2ea7825 */ /* 0x040fe200078e0232 */
[----:B------:R-:W-:Y:S01]  /*2f9c0*/  ISETP.GE.AND P2, PT, R243, UR4, PT ;  /* 0x00000004f3007c0c */ /* 0x000fe2000bf46270 */
[----:B------:R-:W-:Y:S01]  /*2f9d0*/  ULDC UR4, c[0x0][0x228] ;  /* 0x00008a0000047ab9 */ /* 0x000fe20000000800 */
[----:B-1----:R-:W4:Y:S01]  /*2f9e0*/  LDL.LU R250, [R1+0x1b4] ;  /* 0x0001b40001fa7983 */ /* 0x002f220000300800 */
[----:B------:R-:W-:Y:S01]  /*2f9f0*/  IMAD.WIDE R238, R242, 0x4, R48 ;  /* 0x00000004f2ee7825 */ /* 0x000fe200078e0230 */
[----:B------:R-:W-:Y:S01]  /*2fa00*/  ISETP.LT.AND P6, PT, R247, UR12, !P0 ;  /* 0x0000000cf7007c0c */ /* 0x000fe2000c7c1270 */
[----:B------:R-:W-:Y:S01]  /*2fa10*/  ULDC UR8, c[0x0][0x228] ;  /* 0x00008a0000087ab9 */ /* 0x000fe20000000800 */
[----:B------:R-:W3:Y:S01]  /*2fa20*/  LDL.LU R242, [R1+0x4f4] ;  /* 0x0004f40001f27983 */ /* 0x000ee20000300800 */
[----:B------:R-:W-:Y:S01]  /*2fa30*/  IMAD.WIDE R240, R0, 0x4, R2 ;  /* 0x0000000400f07825 */ /* 0x000fe200078e0202 */
[----:B------:R-:W-:-:S02]  /*2fa40*/  ULDC UR12, c[0x0][0x228] ;  /* 0x00008a00000c7ab9 */ /* 0x000fc40000000800 */
[----:B------:R-:W4:Y:S04]  /*2fa50*/  LDL.LU R243, [R1+0x190] ;  /* 0x0001900001f37983 */ /* 0x000f280000300800 */
[----:B--2---:R1:W-:Y:S01]  /*2fa60*/  @P4 STG.E desc[UR10][R236.64], R249 ;  /* 0x000000f9ec004986 */ /* 0x0043e2000c10190a */
[----:B------:R-:W-:Y:S01]  /*2fa70*/  ISETP.LT.AND P4, PT, R246, UR4, !P0 ;  /* 0x00000004f6007c0c */ /* 0x000fe2000c781270 */
[----:B------:R-:W-:Y:S02]  /*2fa80*/  ULDC UR4, c[0x0][0x248] ;  /* 0x0000920000047ab9 */ /* 0x000fe40000000800 */
[----:B-1----:R-:W2:Y:S01]  /*2fa90*/  LDL.LU R249, [R1+0xfa8] ;  /* 0x000fa80001f97983 */ /* 0x002ea20000300800 */
[----:B------:R-:W-:-:S03]  /*2faa0*/  IMAD.WIDE R236, R0, 0x4, R232 ;  /* 0x0000000400ec7825 */ /* 0x000fc600078e02e8 */
[----:B----4-:R1:W-:Y:S04]  /*2fab0*/  @P5 STG.E desc[UR10][R234.64], R243 ;  /* 0x000000f3ea005986 */ /* 0x0103e8000c10190a */
[----:B------:R4:W-:Y:S01]  /*2fac0*/  @P3 STG.E desc[UR10][R238.64], R248 ;  /* 0x000000f8ee003986 */ /* 0x0009e2000c10190a */
[----:B------:R-:W-:Y:S01]  /*2fad0*/  ISETP.LT.AND P5, PT, R245, UR6, !P0 ;  /* 0x00000006f5007c0c */ /* 0x000fe2000c7a1270 */
[----:B------:R-:W-:Y:S02]  /*2fae0*/  ULDC UR6, c[0x0][0x228] ;  /* 0x00008a0000067ab9 */ /* 0x000fe40000000800 */
[----:B---3--:R3:W-:Y:S01]  /*2faf0*/  @P6 STG.E desc[UR10][R240.64], R242 ;  /* 0x000000f2f0006986 */ /* 0x0087e2000c10190a */
[----:B-1----:R-:W-:Y:S01]  /*2fb00*/  VIADD R243, R195, 0x35 ;  /* 0x00000035c3f37836 */ /* 0x002fe20000000000 */
[----:B------:R-:W-:Y:S01]  /*2fb10*/  ISETP.LT.AND P3, PT, R244, UR8, !P0 ;  /* 0x00000008f4007c0c */ /* 0x000fe2000c761270 */
[C---:B------:R-:W-:Y:S01]  /*2fb20*/  IMAD.WIDE R234, R0.reuse, 0x4, R50 ;  /* 0x0000000400ea7825 */ /* 0x040fe200078e0232 */
[----:B----4-:R-:W4:Y:S03]  /*2fb30*/  LDL.LU R248, [R1+0x4f8] ;  /* 0x0004f80001f87983 */ /* 0x010f260000300800 */
[C---:B------:R-:W-:Y:S01]  /*2fb40*/  IMAD.WIDE R238, R0.reuse, 0x4, R48 ;  /* 0x0000000400ee7825 */ /* 0x040fe200078e0230 */
[----:B---3--:R-:W-:Y:S01]  /*2fb50*/  IADD3 R242, R0, UR4, RZ ;  /* 0x0000000400f27c10 */ /* 0x008fe2000fffe0ff */
[----:B------:R-:W-:Y:S01]  /*2fb60*/  ULDC UR4, c[0x0][0x22c] ;  /* 0x00008b0000047ab9 */ /* 0x000fe20000000800 */
[----:B------:R-:W3:Y:S01]  /*2fb70*/  LDL.LU R0, [R1+0x514] ;  /* 0x0005140001007983 */ /* 0x000ee20000300800 */
[----:B------:R-:W-:Y:S01]  /*2fb80*/  ISETP.GE.AND P0, PT, R243, UR4, PT ;  /* 0x00000004f3007c0c */ /* 0x000fe2000bf06270 */
[----:B------:R-:W-:Y:S01]  /*2fb90*/  ULDC UR4, c[0x0][0x228] ;  /* 0x00008a0000047ab9 */ /* 0x000fe20000000800 */
[----:B------:R-:W-:Y:S01]  /*2fba0*/  ISETP.LT.AND P6, PT, R247, UR12, !P1 ;  /* 0x0000000cf7007c0c */ /* 0x000fe2000cfc1270 */
[----:B------:R-:W2:Y:S01]  /*2fbb0*/  LDL.LU R243, [R1+0x534] ;  /* 0x0005340001f37983 */ /* 0x000ea20000300800 */
[----:B------:R-:W-:Y:S01]  /*2fbc0*/  IMAD.WIDE R240, R242, 0x4, R2 ;  /* 0x00000004f2f07825 */ /* 0x000fe200078e0202 */
[----:B------:R-:W-:Y:S01]  /*2fbd0*/  ULDC UR8, c[0x0][0x228] ;  /* 0x00008a0000087ab9 */ /* 0x000fe20000000800 */
[----:B------:R-:W-:Y:S01]  /*2fbe0*/  ULDC UR12, c[0x0][0x228] ;  /* 0x00008a00000c7ab9 */ /* 0x000fe20000000800 */
[----:B--2---:R1:W-:Y:S01]  /*2fbf0*/  @P4 STG.E desc[UR10][R236.64], R243 ;  /* 0x000000f3ec004986 */ /* 0x0043e2000c10190a */
[----:B------:R-:W-:Y:S01]  /*2fc00*/  ISETP.LT.AND P4, PT, R246, UR4, !P1 ;  /* 0x00000004f6007c0c */ /* 0x000fe2000cf81270 */
[----:B------:R-:W-:-:S02]  /*2fc10*/  ULDC UR4, c[0x0][0x248] ;  /* 0x0000920000047ab9 */ /* 0x000fc40000000800 */
[----:B---3--:R2:W-:Y:S01]  /*2fc20*/  @P5 STG.E desc[UR10][R234.64], R0 ;  /* 0x00000000ea005986 */ /* 0x0085e2000c10190a */
[----:B------:R-:W-:Y:S01]  /*2fc30*/  ISETP.LT.AND P5, PT, R245, UR6, !P1 ;  /* 0x00000006f5007c0c */ /* 0x000fe2000cfa1270 */
[----:B------:R-:W-:Y:S02]  /*2fc40*/  ULDC UR6, c[0x0][0x228] ;  /* 0x00008a0000067ab9 */ /* 0x000fe40000000800 */
[----:B------:R-:W-:Y:S01]  /*2fc50*/  @P3 STG.E desc[UR10][R238.64], R251 ;  /* 0x000000fbee003986 */ /* 0x000fe2000c10190a */
[----:B-1----:R-:W-:-:S03]  /*2fc60*/  VIADD R243, R195, 0x36 ;  /* 0x00000036c3f37836 */ /* 0x002fc60000000000 */
[----:B------:R1:W-:Y:S01]  /*2fc70*/  @P6 STG.E desc[UR10][R240.64], R250 ;  /* 0x000000faf0006986 */ /* 0x0003e2000c10190a */
[----:B------:R-:W-:Y:S01]  /*2fc80*/  ISETP.LT.AND P3, PT, R244, UR8, !P1 ;  /* 0x00000008f4007c0c */ /* 0x000fe2000cf61270 */
[----:B------:R-:W-:-:S04]  /*2fc90*/  IMAD.WIDE R236, R242, 0x4, R232 ;  /* 0x00000004f2ec7825 */ /* 0x000fc800078e02e8 */
[C---:B--2---:R-:W-:Y:S01]  /*2fca0*/  VIADD R0, R242.reuse, UR4 ;  /* 0x00000004f2007c36 */ /* 0x044fe20008000000 */
[----:B------:R-:W-:Y:S01]  /*2fcb0*/  ULDC UR4, c[0x0][0x22c] ;  /* 0x00008b0000047ab9 */ /* 0x000fe20000000800 */
[C---:B------:R-:W-:Y:S01]  /*2fcc0*/  IMAD.WIDE R234, R242.reuse, 0x4, R50 ;  /* 0x00000004f2ea7825 */ /* 0x040fe200078e0232 */
[----:B------:R-:W-:Y:S01]  /*2fcd0*/  ISETP.GE.AND P1, PT, R243, UR4, PT ;  /* 0x00000004f3007c0c */ /* 0x000fe2000bf26270 */
[----:B------:R-:W-:Y:S01]  /*2fce0*/  ULDC UR4, c[0x0][0x228] ;  /* 0x00008a0000047ab9 */ /* 0x000fe20000000800 */
[----:B-1----:R-:W2:Y:S01]  /*2fcf0*/  LDL.LU R250, [R1+0x538] ;  /* 0x0005380001fa7983 */ /* 0x002ea20000300800 */
[----:B------:R-:W-:Y:S01]  /*2fd00*/  IMAD.WIDE R238, R242, 0x4, R48 ;  /* 0x00000004f2ee7825 */ /* 0x000fe200078e0230 */
[----:B------:R-:W-:Y:S01]  /*2fd10*/  ISETP.LT.AND P6, PT, R247, UR12, !P2 ;  /* 0x0000000cf7007c0c */ /* 0x000fe2000d7c1270 */
[----:B------:R-:W-:Y:S01]  /*2fd20*/  ULDC UR8, c[0x0][0x228] ;  /* 0x00008a0000087ab9 */ /* 0x000fe20000000800 */
[----:B------:R-:W3:Y:S01]  /*2fd30*/  LDL.LU R251, [R1+0x1b8] ;  /* 0x0001b80001fb7983 */ /* 0x000ee20000300800 */
[----:B------:R-:W-:Y:S01]  /*2fd40*/  IMAD.WIDE R240, R0, 0x4, R2 ;  /* 0x0000000400f07825 */ /* 0x000fe200078e0202 */
[----:B------:R-:W-:-:S02]  /*2fd50*/  ULDC UR12, c[0x0][0x228] ;  /* 0x00008a00000c7ab9 */ /* 0x000fc40000000800 */
[----:B------:R-:W4:Y:S04]  /*2fd60*/  LDL.LU R242, [R1+0x194] ;  /* 0x0001940001f27983 */ /* 0x000f280000300800 */
[----:B------:R-:W2:Y:S04]  /*2fd70*/  LDL.LU R243, [R1+0x324] ;  /* 0x0003240001f37983 */ /* 0x000ea80000300800 */
[----:B--2---:R1:W-:Y:S01]  /*2fd80*/  @P4 STG.E desc[UR10][R236.64], R243 ;  /* 0x000000f3ec004986 */ /* 0x0043e2000c10190a */
[----:B------:R-:W-:Y:S01]  /*2fd90*/  ISETP.LT.AND P4, PT, R246, UR4, !P2 ;  /* 0x00000004f6007c0c */ /* 0x000fe2000d781270 */
[----:B------:R-:W-:-:S02]  /*2fda0*/  ULDC UR4, c[0x0][0x248] ;  /* 0x0000920000047ab9 */ /* 0x000fc40000000800 */
[----:B----4-:R2:W-:Y:S01]  /*2fdb0*/  @P5 STG.E desc[UR10][R234.64], R242 ;  /* 0x000000f2ea005986 */ /* 0x0105e2000c10190a */
[----:B------:R-:W-:Y:S01]  /*2fdc0*/  ISETP.LT.AND P5, PT, R245, UR6, !P2 ;  /* 0x00000006f5007c0c */ /* 0x000fe2000d7a1270 */
[----:B------:R-:W-:Y:S02]  /*2fdd0*/  ULDC UR6, c[0x0][0x228] ;  /* 0x00008a0000067ab9 */ /* 0x000fe40000000800 */
        /* <DEDUP_REMOVED lines=19> */
[----:B------:R1:W-:Y:S01]  /*2ff10*/  @P4 STG.E desc[UR10][R236.64], R250 ;  /* 0x000000faec004986 */ /* 0x0003e2000c10190a */
[----:B------:R-:W-:Y:S01]  /*2ff20*/  ISETP.LT.AND P4, PT, R246, UR4, !P0 ;  /* 0x00000004f6007c0c */ /* 0x000fe2000c781270 */
[----:B------:R-:W-:-:S02]  /*2ff30*/  ULDC UR4, c[0x0][0x248] ;  /* 0x0000920000047ab9 */ /* 0x000fc40000000800 */
[----:B-1----:R-:W4:Y:S01]  /*2ff40*/  LDL.LU R250, [R1+0xfa4] ;  /* 0x000fa40001fa7983 */ /* 0x002f220000300800 */
[----:B------:R-:W-:-:S03]  /*2ff50*/  IMAD.WIDE R236, R242, 0x4, R232 ;  /* 0x00000004f2ec7825 */ /* 0x000fc600078e02e8 */
[----:B--2---:R1:W-:Y:S04]  /*2ff60*/  @P5 STG.E desc[UR10][R234.64], R243 ;  /* 0x000000f3ea005986 */ /* 0x0043e8000c10190a */
[----:B---3--:R2:W-:Y:S04]  /*2ff70*/  @P3 STG.E desc[UR10][R238.64], R0 ;  /* 0x00000000ee003986 */ /* 0x0085e8000c10190a */
[----:B------:R3:W-:Y:S01]  /*2ff80*/  @P6 STG.E desc[UR10][R240.64], R251 ;  /* 0x000000fbf0006986 */ /* 0x0007e2000c10190a */
[----:B-1----:R-:W-:-:S04]  /*2ff90*/  IMAD.WIDE R234, R242, 0x4, R50 ;  /* 0x00000004f2ea7825 */ /* 0x002fc800078e0232 */
[C---:B--2---:R-:W-:Y:S02]  /*2ffa0*/  VIADD R0, R242.reuse, UR4 ;  /* 0x00000004f2007c36 */ /* 0x044fe40008000000 */
[----:B------:R-:W-:Y:S01]  /*2ffb0*/  IMAD.WIDE R238, R242, 0x4, R48 ;  /* 0x00000004f2ee7825 */ /* 0x000fe200078e0230 */
[----:B---3--:R-:W2:Y:S01]  /*2ffc0*/  LDL.LU R251, [R1+0x53c] ;  /* 0x00053c0001fb7983 */ /* 0x008ea20000300800 */
[----:B------:R-:W-:Y:S02]  /*2ffd0*/  ISETP.LT.AND P5, PT, R245, UR6, !P0 ;  /* 0x00000006f5007c0c */ /* 0x000fe4000c7a1270 */
[----:B------:R-:W-:Y:S01]  /*2ffe0*/  VIADD R243, R195, 0x38 ;  /* 0x00000038c3f37836 */ /* 0x000fe20000000000 */
[----:B------:R-:W-:Y:S01]  /*2fff0*/  ISETP.LT.AND P3, PT, R244, UR8, !P0 ;  /* 0x00000008f4007c0c */ /* 0x000fe2000c761270 */
[----:B------:R-:W3:Y:S01]  /*30000*/  LDL.LU R242, [R1+0x328] ;  /* 0x0003280001f27983 */ /* 0x000ee20000300800 */
[----:B------:R-:W-:Y:S01]  /*30010*/  ISETP.LT.AND P6, PT, R247, UR12, !P1 ;  /* 0x0000000cf7007c0c */ /* 0x000fe2000cfc1270 */
[----:B------:R-:W-:Y:S01]  /*30020*/  ULDC UR4, c[0x0][0x22c] ;  /* 0x00008b0000047ab9 */ /* 0x000fe20000000800 */
[----:B------:R-:W-:Y:S01]  /*30030*/  IMAD.WIDE R240, R0, 0x4, R2 ;  /* 0x0000000400f07825 */ /* 0x000fe200078e0202 */
[----:B------:R-:W-:Y:S01]  /*30040*/  ISETP.GE.AND P0, PT, R243, UR4, PT ;  /* 0x00000004f3007c0c */ /* 0x000fe2000bf06270 */
[----:B------:R-:W-:Y:S01]  /*30050*/  ULDC UR4, c[0x0][0x228] ;  /* 0x00008a0000047ab9 */ /* 0x000fe20000000800 */
[----:B------:R-:W-:Y:S01]  /*30060*/  ULDC UR6, c[0x0][0x228] ;  /* 0x00008a0000067ab9 */ /* 0x000fe20000000800 */
[----:B------:R-:W-:Y:S01]  /*30070*/  VIADD R243, R195, 0x39 ;  /* 0x00000039c3f37836 */ /* 0x000fe20000000000 */
[----:B------:R-:W-:Y:S01]  /*30080*/  ULDC UR8, c[0x0][0x228] ;  /* 0x00008a0000087ab9 */ /* 0x000fe20000000800 */
[----:B------:R-:W-:Y:S01]  /*30090*/  ULDC UR12, c[0x0][0x228] ;  /* 0x00008a00000c7ab9 */ /* 0x000fe20000000800 */
[----:B---3--:R1:W-:Y:S01]  /*300a0*/  @P4 STG.E desc[UR10][R236.64], R242 ;  /* 0x000000f2ec004986 */ /* 0x0083e2000c10190a */
[----:B------:R-:W-:Y:S01]  /*300b0*/  ISETP.LT.AND P4, PT, R246, UR4, !P1 ;  /* 0x00000004f6007c0c */ /* 0x000fe2000cf81270 */
[----:B------:R-:W-:-:S02]  /*300c0*/  ULDC UR4, c[0x0][0x248] ;  /* 0x0000920000047ab9 */ /* 0x000fc40000000800 */
[----:B------:R-:W-:Y:S01]  /*300d0*/  @P5 STG.E desc[UR10][R234.64], R249 ;  /* 0x000000f9ea005986 */ /* 0x000fe2000c10190a */
[----:B------:R-:W-:Y:S01]  /*300e0*/  ISETP.LT.AND P5, PT, R245, UR6, !P1 ;  /* 0x00000006f5007c0c */ /* 0x000fe2000cfa1270 */
[----:B------:R-:W-:Y:S02]  /*300f0*/  ULDC UR6, c[0x0][0x228] ;  /* 0x00008a0000067ab9 */ /* 0x000fe40000000800 */
[----:B----4-:R3:W-:Y:S01]  /*30100*/  @P3 STG.E desc[UR10][R238.64], R250 ;  /* 0x000000faee003986 */ /* 0x0107e2000c10190a */
[----:B------:R-:W-:Y:S01]  /*30110*/  ISETP.LT.AND P3, PT, R244, UR8, !P1 ;  /* 0x00000008f4007c0c */ /* 0x000fe2000cf61270 */
[----:B------:R-:W-:Y:S01]  /*30120*/  ULDC UR8, c[0x0][0x228] ;  /* 0x00008a0000087ab9 */ /* 0x000fe20000000800 */
[C---:B-1----:R-:W-:Y:S01]  /*30130*/  IADD3 R242, R0.reuse, UR4, RZ ;  /* 0x0000000400f27c10 */ /* 0x042fe2000fffe0ff */
[----:B------:R1:W-:Y:S01]  /*30140*/  @P6 STG.E desc[UR10][R240.64], R248 ;  /* 0x000000f8f0006986 */ /* 0x0003e2000c10190a */
[----:B------:R-:W-:Y:S01]  /*30150*/  ULDC UR4, c[0x0][0x22c] ;  /* 0x00008b0000047ab9 */ /* 0x000fe20000000800 */
[C---:B------:R-:W-:Y:S01]  /*30160*/  IMAD.WIDE R236, R0.reuse, 0x4, R232 ;  /* 0x0000000400ec7825 */ /* 0x040fe200078e02e8 */
[----:B------:R-:W-:Y:S01]  /*30170*/  ISETP.GE.AND P1, PT, R243, UR4, PT ;  /* 0x00000004f3007c0c */ /* 0x000fe2000bf26270 */
[----:B------:R-:W-:Y:S01]  /*30180*/  ULDC UR4, c[0x0][0x228] ;  /* 0x00008a0000047ab9 */ /* 0x000fe20000000800 */
[----:B---3--:R-:W3:Y:S01]  /*30190*/  LDL.LU R250, [R1+0x1bc] ;  /* 0x0001bc0001fa7983 */ /* 0x008ee20000300800 */
[----:B------:R-:W-:-:S03]  /*301a0*/  IMAD.WIDE R234, R0, 0x4, R50 ;  /* 0x0000000400ea7825 */ /* 0x000fc600078e0232 */
[----:B------:R-:W4:Y:S01]  /*301b0*/  LDL.LU R249, [R1+0x19c] ;  /* 0x00019c0001f97983 */ /* 0x000f220000300800 */
[----:B------:R-:W-:-:S03]  /*301c0*/  IMAD.WIDE R238, R0, 0x4, R48 ;  /* 0x0000000400ee7825 */ /* 0x000fc600078e0230 */
[----:B-1----:R-:W4:Y:S04]  /*301d0*/  LDL.LU R248, [R1+0x550] ;  /* 0x0005500001f87983 */ /* 0x002f280000300800 */
[----:B------:R-:W3:Y:S04]  /*301e0*/  LDL.LU R0, [R1+0x50c] ;  /* 0x00050c0001007983 */ /* 0x000ee80000300800 */
[----:B------:R-:W4:Y:S01]  /*301f0*/  LDL.LU R243, [R1+0x51c] ;  /* 0x00051c0001f37983 */ /* 0x000f220000300800 */
[----:B------:R-:W-:Y:S01]  /*30200*/  ISETP.LT.AND P6, PT, R247, UR12, !P2 ;  /* 0x0000000cf7007c0c */ /* 0x000fe2000d7c1270 */
[----:B------:R-:W-:Y:S01]  /*30210*/  IMAD.WIDE R240, R242, 0x4, R2 ;  /* 0x00000004f2f07825 */ /* 0x000fe200078e0202 */
[----:B------:R-:W-:Y:S01]  /*30220*/  ULDC UR12, c[0x0][0x228] ;  /* 0x00008a00000c7ab9 */ /* 0x000fe20000000800 */
[----:B--2---:R1:W-:Y:S01]  /*30230*/  @P4 STG.E desc[UR10][R236.64], R251 ;  /* 0x000000fbec004986 */ /* 0x0043e2000c10190a */
[----:B------:R-:W-:Y:S01]  /*30240*/  ISETP.LT.AND P4, PT, R246, UR4, !P2 ;  /* 0x00000004f6007c0c */ /* 0x000fe2000d781270 */
[----:B------:R-:W-:-:S02]  /*30250*/  ULDC UR4, c[0x0][0x248] ;  /* 0x0000920000047ab9 */ /* 0x000fc40000000800 */
[----:B-1----:R-:W2:Y:S01]  /*30260*/  LDL.LU R251, [R1+0xfa0] ;  /* 0x000fa00001fb7983 */ /* 0x002ea20000300800 */
[----:B------:R-:W-:-:S03]  /*30270*/  IMAD.WIDE R236, R242, 0x4, R50 ;  /* 0x00000004f2ec7825 */ /* 0x000fc600078e0232 */
[----:B----4-:R1:W-:Y:S04]  /*30280*/  @P5 STG.E desc[UR10][R234.64], R243 ;  /* 0x000000f3ea005986 */ /* 0x0103e8000c10190a */
[----:B---3--:R3:W-:Y:S04]  /*30290*/  @P3 STG.E desc[UR10][R238.64], R0 ;  /* 0x00000000ee003986 */ /* 0x0087e8000c10190a */
[----:B------:R4:W-:Y:S01]  /*302a0*/  @P6 STG.E desc[UR10][R240.64], R250 ;  /* 0x000000faf0006986 */ /* 0x0009e2000c10190a */
[----:B-1----:R-:W-:-:S04]  /*302b0*/  IMAD.WIDE R234, R242, 0x4, R232 ;  /* 0x00000004f2ea7825 */ /* 0x002fc800078e02e8 */
[C---:B---3--:R-:W-:Y:S02]  /*302c0*/  VIADD R0, R242.reuse, UR4 ;  /* 0x00000004f2007c36 */ /* 0x048fe40008000000 */
[----:B------:R-:W-:Y:S01]  /*302d0*/  IMAD.WIDE R238, R242, 0x4, R48 ;  /* 0x00000004f2ee7825 */ /* 0x000fe200078e0230 */
[----:B----4-:R-:W3:Y:S01]  /*302e0*/  LDL.LU R250, [R1+0x310] ;  /* 0x0003100001fa7983 */ /* 0x010ee20000300800 */
[----:B------:R-:W-:Y:S02]  /*302f0*/  ISETP.LT.AND P5, PT, R245, UR6, !P2 ;  /* 0x00000006f5007c0c */ /* 0x000fe4000d7a1270 */
[----:B------:R-:W-:Y:S01]  /*30300*/  VIADD R243, R195, 0x3a ;  /* 0x0000003ac3f37836 */ /* 0x000fe20000000000 */
[----:B------:R-:W-:Y:S01]  /*30310*/  ISETP.LT.AND P3, PT, R244, UR8, !P2 ;  /* 0x00000008f4007c0c */ /* 0x000fe2000d761270 */
[----:B------:R-:W4:Y:S01]  /*30320*/  LDL.LU R242, [R1+0x32c] ;  /* 0x00032c0001f27983 */ /* 0x000f220000300800 */
        /* <DEDUP_REMOVED lines=9> */
[----:B----4-:R1:W-:Y:S01]  /*303c0*/  @P4 STG.E desc[UR10][R234.64], R242 ;  /* 0x000000f2ea004986 */ /* 0x0103e2000c10190a */
[----:B------:R-:W-:Y:S01]  /*303d0*/  ISETP.LT.AND P4, PT, R246, UR4, !P0 ;  /* 0x00000004f6007c0c */ /* 0x000fe2000c781270 */
[----:B------:R-:W-:-:S02]  /*303e0*/  ULDC UR4, c[0x0][0x248] ;  /* 0x0000920000047ab9 */ /* 0x000fc40000000800 */
[----:B------:R-:W-:Y:S01]  /*303f0*/  @P5 STG.E desc[UR10][R236.64], R249 ;  /* 0x000000f9ec005986 */ /* 0x000fe2000c10190a */
[----:B------:R-:W-:Y:S01]  /*30400*/  ISETP.LT.AND P5, PT, R245, UR6, !P0 ;  /* 0x00000006f5007c0c */ /* 0x000fe2000c7a1270 */
[----:B------:R-:W-:Y:S02]  /*30410*/  ULDC UR6, c[0x0][0x228] ;  /* 0x00008a0000067ab9 */ /* 0x000fe40000000800 */
[----:B--2---:R2:W-:Y:S01]  /*30420*/  @P3 STG.E desc[UR10][R238.64], R251 ;  /* 0x000000fbee003986 */ /* 0x0045e2000c10190a */
        /* <DEDUP_REMOVED lines=8> */
[----:B--2---:R-:W2:Y:S01]  /*304b0*/  LDL.LU R251, [R1+0x580] ;  /* 0x0005800001fb7983 */ /* 0x004ea20000300800 */
[----:B------:R-:W-:-:S03]  /*304c0*/  IMAD.WIDE R236, R0, 0x4, R232 ;  /* 0x0000000400ec7825 */ /* 0x000fc600078e02e8 */
[----:B------:R-:W4:Y:S01]  /*304d0*/  LDL.LU R249, [R1+0x1a0] ;  /* 0x0001a00001f97983 */ /* 0x000f220000300800 */
[----:B------:R-:W-:-:S03]  /*304e0*/  IMAD.WIDE R238, R0, 0x4, R48 ;  /* 0x0000000400ee7825 */ /* 0x000fc600078e0230 */
[----:B-1----:R-:W4:Y:S04]  /*304f0*/  LDL.LU R248, [R1+0x554] ;  /* 0x0005540001f87983 */ /* 0x002f280000300800 */
[----:B------:R-:W3:Y:S04]  /*30500*/  LDL.LU R0, [R1+0x590] ;  /* 0x0005900001007983 */ /* 0x000ee80000300800 */
[----:B------:R-:W2:Y:S01]  /*30510*/  LDL.LU R243, [R1+0x5f0] ;  /* 0x0005f00001f37983 */ /* 0x000ea20000300800 */
[----:B------:R-:W-:Y:S01]  /*30520*/  ISETP.LT.AND P6, PT, R247, UR12, !P1 ;  /* 0x0000000cf7007c0c */ /* 0x000fe2000cfc1270 */
[----:B------:R-:W-:Y:S01]  /*30530*/  IMAD.WIDE R240, R242, 0x4, R2 ;  /* 0x00000004f2f07825 */ /* 0x000fe200078e0202 */
[----:B------:R-:W-:Y:S01]  /*30540*/  ULDC UR12, c[0x0][0x228] ;  /* 0x00008a00000c7ab9 */ /* 0x000fe20000000800 */
        /* <DEDUP_REMOVED lines=203> */
[----:B---3--:R2:W-:Y:S04]  /*31200*/  @P5 STG.E desc[UR10][R234.64], R0 ;  /* 0x00000000ea005986 */ /* 0x0085e8000c10190a */
[----:B------:R3:W-:Y:S04]  /*31210*/  @P3 STG.E desc[UR10][R238.64], R251 ;  /* 0x000000fbee003986 */ /* 0x0007e8000c10190a */
[----:B------:R4:W-:Y:S01]  /*31220*/  @P6 STG.E desc[UR10][R240.64], R250 ;  /* 0x000000faf0006986 */ /* 0x0009e2000c10190a */
[----:B-1----:R-:W-:-:S04]  /*31230*/  IMAD.WIDE R236, R242, 0x4, R232 ;  /* 0x00000004f2ec7825 */ /* 0x002fc800078e02e8 */
[C---:B--2---:R-:W-:Y:S02]  /*31240*/  VIADD R0, R242.reuse, UR4 ;  /* 0x00000004f2007c36 */ /* 0x044fe40008000000 */
[C---:B------:R-:W-:Y:S01]  /*31250*/  IMAD.WIDE R234, R242.reuse, 0x4, R50 ;  /* 0x00000004f2ea7825 */ /* 0x040fe200078e0232 */
[----:B---3--:R-:W2:Y:S03]  /*31260*/  LDL.LU R251, [R1+0x5b4] ;  /* 0x0005b40001fb7983 */ /* 0x008ea60000300800 */
[----:B------:R-:W-:Y:S01]  /*31270*/  IMAD.WIDE R238, R242, 0x4, R48 ;  /* 0x00000004f2ee7825 */ /* 0x000fe200078e0230 */
[----:B----4-:R-:W3:Y:S01]  /*31280*/  LDL.LU R250, [R1+0x264] ;  /* 0x0002640001fa7983 */ /* 0x010ee20000300800 */
[----:B------:R-:W-:Y:S01]  /*31290*/  ISETP.LT.AND P5, PT, R245, UR6, !P0 ;  /* 0x00000006f5007c0c */ /* 0x000fe2000c7a1270 */
[----:B------:R-:W-:Y:S01]  /*312a0*/  ULDC UR4, c[0x0][0x22c] ;  /* 0x00008b0000047ab9 */ /* 0x000fe20000000800 */
[----:B------:R-:W-:Y:S01]  /*312b0*/  ISETP.LT.AND P3, PT, R244, UR8, !P0 ;  /* 0x00000008f4007c0c */ /* 0x000fe2000c761270 */
[----:B------:R-:W4:Y:S01]  /*312c0*/  LDL.LU R242, [R1+0x300] ;  /* 0x0003000001f27983 */ /* 0x000f220000300800 */
[----:B------:R-:W-:Y:S01]  /*312d0*/  ISETP.LT.AND P6, PT, R247, UR12, !P1 ;  /* 0x0000000cf7007c0c */ /* 0x000fe2000cfc1270 */
[----:B------:R-:W-:Y:S01]  /*312e0*/  VIADD R243, R195, 0x44 ;  /* 0x00000044c3f37836 */ /* 0x000fe20000000000 */
[----:B------:R-:W-:Y:S01]  /*312f0*/  ULDC UR6, c[0x0][0x228] ;  /* 0x00008a0000067ab9 */ /* 0x000fe20000000800 */
[----:B------:R-:W-:Y:S01]  /*31300*/  IMAD.WIDE R240, R0, 0x4, R2 ;  /* 0x0000000400f07825 */ /* 0x000fe200078e0202 */
[----:B------:R-:W-:Y:S01]  /*31310*/  ULDC UR8, c[0x0][0x228] ;  /* 0x00008a0000087ab9 */ /* 0x000fe20000000800 */
[----:B------:R-:W-:Y:S01]  /*31320*/  ULDC UR12, c[0x0][0x228] ;  /* 0x00008a00000c7ab9 */ /* 0x000fe20000000800 */
[----:B------:R-:W-:Y:S01]  /*31330*/  ISETP.GE.AND P0, PT, R243, UR4, PT ;  /* 0x00000004f3007c0c */ /* 0x000fe2000bf06270 */
[----:B------:R-:W-:Y:S01]  /*31340*/  ULDC UR4, c[0x0][0x228] ;  /* 0x00008a0000047ab9 */ /* 0x000fe20000000800 */
[----:B------:R-:W2:Y:S04]  /*31350*/  LDL.LU R243, [R1+0x614] ;  /* 0x0006140001f37983 */ /* 0x000ea80000300800 */
[----:B----4-:R1:W-:Y:S01]  /*31360*/  @P4 STG.E desc[UR10][R236.64], R242 ;  /* 0x000000f2ec004986 */ /* 0x0103e2000c10190a */
[----:B------:R-:W-:Y:S01]  /*31370*/  ISETP.LT.AND P4, PT, R246, UR4, !P1 ;  /* 0x00000004f6007c0c */ /* 0x000fe2000cf81270 */
[----:B------:R-:W-:-:S02]  /*31380*/  ULDC UR4, c[0x0][0x248] ;  /* 0x0000920000047ab9 */ /* 0x000fc40000000800 */
[----:B------:R4:W-:Y:S04]  /*31390*/  @P5 STG.E desc[UR10][R234.64], R249 ;  /* 0x000000f9ea005986 */ /* 0x0009e8000c10190a */
[----:B------:R3:W-:Y:S04]  /*313a0*/  @P3 STG.E desc[UR10][R238.64], R228 ;  /* 0x000000e4ee003986 */ /* 0x0007e8000c10190a */
[----:B------:R2:W-:Y:S01]  /*313b0*/  @P6 STG.E desc[UR10][R240.64], R248 ;  /* 0x000000f8f0006986 */ /* 0x0005e2000c10190a */
[----:B-1----:R-:W-:-:S03]  /*313c0*/  IMAD.WIDE R236, R0, 0x4, R232 ;  /* 0x0000000400ec7825 */ /* 0x002fc600078e02e8 */
[----:B----4-:R-:W4:Y:S01]  /*313d0*/  LDL.LU R249, [R1+0x144] ;  /* 0x0001440001f97983 */ /* 0x010f220000300800 */
[C---:B------:R-:W-:Y:S01]  /*313e0*/  IMAD.WIDE R234, R0.reuse, 0x4, R50 ;  /* 0x0000000400ea7825 */ /* 0x040fe200078e0232 */
[----:B---3--:R-:W-:-:S03]  /*313f0*/  IADD3 R228, R0, UR4, RZ ;  /* 0x0000000400e47c10 */ /* 0x008fc6000fffe0ff */
[----:B------:R-:W-:Y:S01]  /*31400*/  IMAD.WIDE R238, R0, 0x4, R48 ;  /* 0x0000000400ee7825 */ /* 0x000fe200078e0230 */
[----:B------:R-:W-:Y:S01]  /*31410*/  ISETP.LT.AND P5, PT, R245, UR6, !P1 ;  /* 0x00000006f5007c0c */ /* 0x000fe2000cfa1270 */
[----:B------:R-:W-:Y:S01]  /*31420*/  ULDC UR4, c[0x0][0x22c] ;  /* 0x00008b0000047ab9 */ /* 0x000fe20000000800 */
[----:B--2---:R-:W2:Y:S01]  /*31430*/  LDL.LU R248, [R1+0x608] ;  /* 0x0006080001f87983 */ /* 0x004ea20000300800 */
[----:B------:R-:W-:Y:S02]  /*31440*/  ISETP.LT.AND P3, PT, R244, UR8, !P1 ;  /* 0x00000008f4007c0c */ /* 0x000fe4000cf61270 */
[----:B------:R-:W-:Y:S01]  /*31450*/  ISETP.LT.AND P6, PT, R247, UR12, !P2 ;  /* 0x0000000cf7007c0c */ /* 0x000fe2000d7c1270 */
[----:B------:R-:W3:Y:S01]  /*31460*/  LDL.LU R0, [R1+0x644] ;  /* 0x0006440001007983 */ /* 0x000ee20000300800 */
[C---:B------:R-:W-:Y:S01]  /*31470*/  VIADD R242, R195.reuse, 0x45 ;  /* 0x00000045c3f27836 */ /* 0x040fe20000000000 */
[----:B------:R-:W-:Y:S01]  /*31480*/  ULDC UR6, c[0x0][0x228] ;  /* 0x00008a0000067ab9 */ /* 0x000fe20000000800 */
[----:B------:R-:W-:Y:S01]  /*31490*/  IMAD.WIDE R240, R228, 0x4, R2 ;  /* 0x00000004e4f07825 */ /* 0x000fe200078e0202 */
[----:B------:R-:W-:Y:S01]  /*314a0*/  ULDC UR8, c[0x0][0x228] ;  /* 0x00008a0000087ab9 */ /* 0x000fe20000000800 */
[----:B------:R-:W-:Y:S01]  /*314b0*/  ULDC UR12, c[0x0][0x228] ;  /* 0x00008a00000c7ab9 */ /* 0x000fe20000000800 */
[----:B------:R-:W-:Y:S01]  /*314c0*/  ISETP.GE.AND P1, PT, R242, UR4, PT ;  /* 0x00000004f2007c0c */ /* 0x000fe2000bf26270 */
[----:B------:R-:W-:Y:S01]  /*314d0*/  ULDC UR4, c[0x0][0x228] ;  /* 0x00008a0000047ab9 */ /* 0x000fe20000000800 */
[----:B------:R-:W-:Y:S01]  /*314e0*/  VIADD R242, R195, 0x46 ;  /* 0x00000046c3f27836 */ /* 0x000fe20000000000 */
[----:B---3--:R1:W-:Y:S01]  /*314f0*/  @P4 STG.E desc[UR10][R236.64], R0 ;  /* 0x00000000ec004986 */ /* 0x0083e2000c10190a */
[----:B------:R-:W-:Y:S01]  /*31500*/  ISETP.LT.AND P4, PT, R246, UR4, !P2 ;  /* 0x00000004f6007c0c */ /* 0x000fe2000d781270 */
[----:B------:R-:W-:-:S02]  /*31510*/  ULDC UR4, c[0x0][0x248] ;  /* 0x0000920000047ab9 */ /* 0x000fc40000000800 */
[----:B------:R3:W-:Y:S04]  /*31520*/  @P5 STG.E desc[UR10][R234.64], R243 ;  /* 0x000000f3ea005986 */ /* 0x0007e8000c10190a */
[----:B------:R4:W-:Y:S04]  /*31530*/  @P3 STG.E desc[UR10][R238.64], R251 ;  /* 0x000000fbee003986 */ /* 0x0009e8000c10190a */
[----:B------:R2:W-:Y:S01]  /*31540*/  @P6 STG.E desc[UR10][R240.64], R250 ;  /* 0x000000faf0006986 */ /* 0x0005e2000c10190a */
[----:B-1----:R-:W-:Y:S01]  /*31550*/  VIADD R0, R228, UR4 ;  /* 0x00000004e4007c36 */ /* 0x002fe20008000000 */
[----:B------:R-:W-:-:S02]  /*31560*/  ULDC UR4, c[0x0][0x22c] ;  /* 0x00008b0000047ab9 */ /* 0x000fc40000000800 */
[----:B---3--:R-:W3:Y:S01]  /*31570*/  LDL.LU R243, [R1+0x618] ;  /* 0x0006180001f37983 */ /* 0x008ee20000300800 */
[----:B------:R-:W-:-:S03]  /*31580*/  IMAD.WIDE R236, R228, 0x4, R232 ;  /* 0x00000004e4ec7825 */ /* 0x000fc600078e02e8 */
[----:B----4-:R-:W4:Y:S01]  /*31590*/  LDL.LU R251, [R1+0x5b8] ;  /* 0x0005b80001fb7983 */ /* 0x010f220000300800 */
[----:B------:R-:W-:-:S03]  /*315a0*/  IMAD.WIDE R234, R228, 0x4, R50 ;  /* 0x00000004e4ea7825 */ /* 0x000fc600078e0232 */
[----:B--2---:R-:W2:Y:S01]  /*315b0*/  LDL.LU R250, [R1+0x268] ;  /* 0x0002680001fa7983 */ /* 0x004ea20000300800 */
[----:B------:R-:W-:-:S03]  /*315c0*/  IMAD.WIDE R238, R228, 0x4, R48 ;  /* 0x00000004e4ee7825 */ /* 0x000fc600078e0230 */
[----:B------:R-:W3:Y:S01]  /*315d0*/  LDL.LU R228, [R1+0x304] ;  /* 0x0003040001e47983 */ /* 0x000ee20000300800 */
[----:B------:R-:W-:Y:S02]  /*315e0*/  ISETP.LT.AND P5, PT, R245, UR6, !P2 ;  /* 0x00000006f5007c0c */ /* 0x000fe4000d7a1270 */
[----:B------:R-:W-:Y:S02]  /*315f0*/  ISETP.LT.AND P3, PT, R244, UR8, !P2 ;  /* 0x00000008f4007c0c */ /* 0x000fe4000d761270 */
[----:B------:R-:W-:Y:S01]  /*31600*/  ISETP.LT.AND P6, PT, R247, UR12, !P0 ;  /* 0x0000000cf7007c0c */ /* 0x000fe2000c7c1270 */
[----:B------:R-:W-:Y:S01]  /*31610*/  IMAD.WIDE R240, R0, 0x4, R2 ;  /* 0x0000000400f07825 */ /* 0x000fe200078e0202 */
[----:B------:R-:W-:Y:S01]  /*31620*/  ISETP.GE.AND P2, PT, R242, UR4, PT ;  /* 0x00000004f2007c0c */ /* 0x000fe2000bf46270 */
[----:B------:R-:W-:Y:S01]  /*31630*/  ULDC UR4, c[0x0][0x228] ;  /* 0x00008a0000047ab9 */ /* 0x000fe20000000800 */
[----:B------:R-:W4:Y:S01]  /*31640*/  LDL.LU R242, [R1+0x648] ;  /* 0x0006480001f27983 */ /* 0x000f220000300800 */
[----:B------:R-:W-:Y:S01]  /*31650*/  ULDC UR6, c[0x0][0x228] ;  /* 0x00008a0000067ab9 */ /* 0x000fe20000000800 */
[----:B------:R-:W-:Y:S01]  /*31660*/  ULDC UR8, c[0x0][0x228] ;  /* 0x00008a0000087ab9 */ /* 0x000fe20000000800 */
[----:B------:R-:W-:Y:S01]  /*31670*/  ULDC UR12, c[0x0][0x228] ;  /* 0x00008a00000c7ab9 */ /* 0x000fe20000000800 */
[----:B---3--:R1:W-:Y:S01]  /*31680*/  @P4 STG.E desc[UR10][R236.64], R228 ;  /* 0x000000e4ec004986 */ /* 0x0083e2000c10190a */
[----:B------:R-:W-:Y:S01]  /*31690*/  ISETP.LT.AND P4, PT, R246, UR4, !P0 ;  /* 0x00000004f6007c0c */ /* 0x000fe2000c781270 */
[----:B------:R-:W-:-:S02]  /*316a0*/  ULDC UR4, c[0x0][0x248] ;  /* 0x0000920000047ab9 */ /* 0x000fc40000000800 */
[----:B------:R3:W-:Y:S01]  /*316b0*/  @P5 STG.E desc[UR10][R234.64], R249 ;  /* 0x000000f9ea005986 */ /* 0x0007e2000c10190a */
[----:B------:R-:W-:Y:S01]  /*316c0*/  ISETP.LT.AND P5, PT, R245, UR6, !P0 ;  /* 0x00000006f5007c0c */ /* 0x000fe2000c7a1270 */
[----:B------:R-:W-:Y:S02]  /*316d0*/  ULDC UR6, c[0x0][0x228] ;  /* 0x00008a0000067ab9 */ /* 0x000fe40000000800 */
[----:B------:R-:W-:Y:S01]  /*316e0*/  @P3 STG.E desc[UR10][R238.64], R229 ;  /* 0x000000e5ee003986 */ /* 0x000fe2000c10190a */
[----:B------:R-:W-:Y:S01]  /*316f0*/  ISETP.LT.AND P3, PT, R244, UR8, !P0 ;  /* 0x00000008f4007c0c */ /* 0x000fe2000c761270 */
[----:B------:R-:W-:Y:S02]  /*31700*/  ULDC UR8, c[0x0][0x228] ;  /* 0x00008a0000087ab9 */ /* 0x000fe40000000800 */
[----:B------:R2:W-:Y:S01]  /*31710*/  @P6 STG.E desc[UR10][R240.64], R248 ;  /* 0x000000f8f0006986 */ /* 0x0005e2000c10190a */
[----:B------:R-:W-:Y:S01]  /*31720*/  ISETP.LT.AND P6, PT, R247, UR12, !P1 ;  /* 0x0000000cf7007c0c */ /* 0x000fe2000cfc1270 */
[C---:B-1----:R-:W-:Y:S01]  /*31730*/  IMAD.WIDE R236, R0.reuse, 0x4, R48 ;  /* 0x0000000400ec7825 */ /* 0x042fe200078e0230 */
[----:B------:R-:W-:Y:S01]  /*31740*/  ULDC UR12, c[0x0][0x228] ;  /* 0x00008a00000c7ab9 */ /* 0x000fe20000000800 */
[----:B---3--:R-:W3:Y:S02]  /*31750*/  LDL.LU R249, [R1+0x148] ;  /* 0x0001480001f97983 */ /* 0x008ee40000300800 */
[C---:B------:R-:W-:Y:S01]  /*31760*/  IMAD.WIDE R234, R0.reuse, 0x4, R232 ;  /* 0x0000000400ea7825 */ /* 0x040fe200078e02e8 */
[----:B--2---:R-:W-:-:S03]  /*31770*/  IADD3 R240, R0, UR4, RZ ;  /* 0x0000000400f07c10 */ /* 0x004fc6000fffe0ff */
[----:B------:R-:W-:Y:S01]  /*31780*/  IMAD.WIDE R228, R0, 0x4, R50 ;  /* 0x0000000400e47825 */ /* 0x000fe200078e0232 */
[----:B----4-:R-:W-:Y:S01]  /*31790*/  @P4 STG.E desc[UR10][R234.64], R242 ;  /* 0x000000f2ea004986 */ /* 0x010fe2000c10190a */
[----:B------:R-:W-:Y:S02]  /*317a0*/  ULDC UR4, c[0x0][0x22c] ;  /* 0x00008b0000047ab9 */ /* 0x000fe40000000800 */
[----:B------:R-:W-:Y:S01]  /*317b0*/  IMAD.WIDE R238, R240, 0x4, R2 ;  /* 0x00000004f0ee7825 */ /* 0x000fe200078e0202 */
[----:B------:R-:W-:Y:S04]  /*317c0*/  @P5 STG.E desc[UR10][R228.64], R243 ;  /* 0x000000f3e4005986 */ /* 0x000fe8000c10190a */
[----:B------:R-:W-:Y:S04]  /*317d0*/  @P3 STG.E desc[UR10][R236.64], R251 ;  /* 0x000000fbec003986 */ /* 0x000fe8000c10190a */
[----:B------:R-:W2:Y:S04]  /*317e0*/  LDL.LU R248, [R1+0x60c] ;  /* 0x00060c0001f87983 */ /* 0x000ea80000300800 */
[----:B------:R1:W-:Y:S04]  /*317f0*/  @P6 STG.E desc[UR10][R238.64], R250 ;  /* 0x000000faee006986 */ /* 0x0003e8000c10190a */
[----:B-1----:R-:W4:Y:S01]  /*31800*/  LDL.LU R239, [R1+0x308] ;  /* 0x0003080001ef7983 */ /* 0x002f220000300800 */
[----:B------:R-:W-:Y:S01]  /*31810*/  VIADD R241, R195, 0x47 ;  /* 0x00000047c3f17836 */ /* 0x000fe20000000000 */
[----:B------:R-:W-:-:S02]  /*31820*/  ISETP.LT.AND P5, PT, R245, UR6, !P1 ;  /* 0x00000006f5007c0c */ /* 0x000fc4000cfa1270 */
[----:B------:R-:W-:Y:S01]  /*31830*/  ISETP.LT.AND P3, PT, R244, UR8, !P1 ;  /* 0x00000008f4007c0c */ /* 0x000fe2000cf61270 */
[----:B------:R-:W2:Y:S01]  /*31840*/  LDL.LU R242, [R1+0x64c] ;  /* 0x00064c0001f27983 */ /* 0x000ea20000300800 */
[----:B------:R-:W-:Y:S01]  /*31850*/  ISETP.GE.AND P0, PT, R241, UR4, PT ;  /* 0x00000004f1007c0c */ /* 0x000fe2000bf06270 */
[----:B------:R-:W-:Y:S01]  /*31860*/  ULDC UR4, c[0x0][0x228] ;  /* 0x00008a0000047ab9 */ /* 0x000fe20000000800 */
[----:B------:R-:W-:Y:S01]  /*31870*/  ISETP.LT.AND P6, PT, R247, UR12, !P2 ;  /* 0x0000000cf7007c0c */ /* 0x000fe2000d7c1270 */
[----:B------:R-:W2:Y:S01]  /*31880*/  LDL.LU R243, [R1+0x61c] ;  /* 0x00061c0001f37983 */ /* 0x000ea20000300800 */
[----:B------:R-:W-:Y:S01]  /*31890*/  ISETP.LT.AND P4, PT, R246, UR4, !P1 ;  /* 0x00000004f6007c0c */ /* 0x000fe2000cf81270 */
[----:B------:R-:W-:Y:S01]  /*318a0*/  ULDC UR4, c[0x0][0x248] ;  /* 0x0000920000047ab9 */ /* 0x000fe20000000800 */
[C---:B------:R-:W-:Y:S01]  /*318b0*/  IMAD.WIDE R234, R240.reuse, 0x4, R232 ;  /* 0x00000004f0ea7825 */ /* 0x040fe200078e02e8 */
[----:B------:R-:W2:Y:S01]  /*318c0*/  LDL.LU R251, [R1+0x5bc] ;  /* 0x0005bc0001fb7983 */ /* 0x000ea20000300800 */
[----:B------:R-:W-:Y:S01]  /*318d0*/  ULDC UR6, c[0x0][0x228] ;  /* 0x00008a0000067ab9 */ /* 0x000fe20000000800 */
[----:B------:R-:W-:Y:S01]  /*318e0*/  ULDC UR8, c[0x0][0x228] ;  /* 0x00008a0000087ab9 */ /* 0x000fe20000000800 */
[C---:B------:R-:W-:Y:S01]  /*318f0*/  VIADD R0, R240.reuse, UR4 ;  /* 0x00000004f0007c36 */ /* 0x040fe20008000000 */
[----:B------:R-:W2:Y:S01]  /*31900*/  LDL.LU R250, [R1+0x26c] ;  /* 0x00026c0001fa7983 */ /* 0x000ea20000300800 */
[----:B------:R-:W-:Y:S01]  /*31910*/  IMAD.WIDE R228, R240, 0x4, R50 ;  /* 0x00000004f0e47825 */ /* 0x000fe200078e0232 */
[----:B------:R-:W-:Y:S01]  /*31920*/  ULDC UR4, c[0x0][0x22c] ;  /* 0x00008b0000047ab9 */ /* 0x000fe20000000800 */
[----:B------:R-:W-:-:S02]  /*31930*/  ULDC UR12, c[0x0][0x228] ;  /* 0x00008a00000c7ab9 */ /* 0x000fc40000000800 */
[----:B------:R-:W-:-:S04]  /*31940*/  IMAD.WIDE R240, R240, 0x4, R48 ;  /* 0x00000004f0f07825 */ /* 0x000fc800078e0230 */
[----:B------:R-:W-:-:S04]  /*31950*/  IMAD.WIDE R236, R0, 0x4, R2 ;  /* 0x0000000400ec7825 */ /* 0x000fc800078e0202 */
[----:B------:R-:W-:Y:S01]  /*31960*/  VIADD R238, R195, 0x48 ;  /* 0x00000048c3ee7836 */ /* 0x000fe20000000000 */
[----:B----4-:R-:W-:Y:S04]  /*31970*/  @P4 STG.E desc[UR10][R234.64], R239 ;  /* 0x000000efea004986 */ /* 0x010fe8000c10190a */
[----:B---3--:R1:W-:Y:S04]  /*31980*/  @P5 STG.E desc[UR10][R228.64], R249 ;  /* 0x000000f9e4005986 */ /* 0x0083e8000c10190a */
[----:B------:R-:W-:Y:S04]  /*31990*/  @P3 STG.E desc[UR10][R240.64], R230 ;  /* 0x000000e6f0003986 */ /* 0x000fe8000c10190a */
[----:B--2---:R2:W-:Y:S04]  /*319a0*/  @P6 STG.E desc[UR10][R236.64], R248 ;  /* 0x000000f8ec006986 */ /* 0x0045e8000c10190a */
[----:B-1----:R-:W3:Y:S04]  /*319b0*/  LDL.LU R249, [R1+0x30c] ;  /* 0x00030c0001f97983 */ /* 0x002ee80000300800 */
[----:B--2---:R-:W2:Y:S01]  /*319c0*/  LDL.LU R248, [R1+0x14c] ;  /* 0x00014c0001f87983 */ /* 0x004ea20000300800 */
[----:B------:R-:W-:Y:S01]  /*319d0*/  ISETP.GE.AND P1, PT, R238, UR4, PT ;  /* 0x00000004ee007c0c */ /* 0x000fe2000bf26270 */
[----:B------:R-:W-:Y:S01]  /*319e0*/  ULDC UR4, c[0x0][0x228] ;  /* 0x00008a0000047ab9 */ /* 0x000fe20000000800 */
[----:B------:R-:W-:-:S02]  /*319f0*/  ISETP.LT.AND P5, PT, R245, UR6, !P2 ;  /* 0x00000006f5007c0c */ /* 0x000fc4000d7a1270 */
[----:B------:R-:W-:Y:S01]  /*31a00*/  ISETP.LT.AND P3, PT, R244, UR8, !P2 ;  /* 0x00000008f4007c0c */ /* 0x000fe2000d761270 */
[----:B------:R-:W-:Y:S01]  /*31a10*/  VIADD R240, R195, 0x49 ;  /* 0x00000049c3f07836 */ /* 0x000fe20000000000 */
[----:B------:R-:W-:Y:S01]  /*31a20*/  ISETP.LT.AND P4, PT, R246, UR4, !P2 ;  /* 0x00000004f6007c0c */ /* 0x000fe2000d781270 */
[----:B------:R-:W-:Y:S01]  /*31a30*/  ULDC UR4, c[0x0][0x248] ;  /* 0x0000920000047ab9 */ /* 0x000fe20000000800 */
[----:B------:R-:W-:Y:S01]  /*31a40*/  ISETP.LT.AND P6, PT, R247, UR12, !P0 ;  /* 0x0000000cf7007c0c */ /* 0x000fe2000c7c1270 */
[C---:B------:R-:W-:Y:S01]  /*31a50*/  IMAD.WIDE R228, R0.reuse, 0x4, R232 ;  /* 0x0000000400e47825 */ /* 0x040fe200078e02e8 */
[C---:B------:R-:W-:Y:S01]  /*31a60*/  IADD3 R230, R0.reuse, UR4, RZ ;  /* 0x0000000400e67c10 */ /* 0x040fe2000fffe0ff */
[----:B------:R-:W-:Y:S01]  /*31a70*/  ULDC UR4, c[0x0][0x22c] ;  /* 0x00008b0000047ab9 */ /* 0x000fe20000000800 */
[----:B------:R-:W-:Y:S01]  /*31a80*/  ULDC UR6, c[0x0][0x228] ;  /* 0x00008a0000067ab9 */ /* 0x000fe20000000800 */
[----:B------:R-:W-:Y:S01]  /*31a90*/  IMAD.WIDE R234, R0, 0x4, R50 ;  /* 0x0000000400ea7825 */ /* 0x000fe200078e0232 */
[----:B------:R-:W-:Y:S01]  /*31aa0*/  ISETP.GE.AND P2, PT, R240, UR4, PT ;  /* 0x00000004f0007c0c */ /* 0x000fe2000bf46270 */
[----:B------:R-:W-:Y:S01]  /*31ab0*/  ULDC UR4, c[0x0][0x228] ;  /* 0x00008a0000047ab9 */ /* 0x000fe20000000800 */
[----:B------:R-:W-:Y:S01]  /*31ac0*/  ULDC UR8, c[0x0][0x228] ;  /* 0x00008a0000087ab9 */ /* 0x000fe20000000800 */
[----:B------:R-:W-:Y:S01]  /*31ad0*/  IMAD.WIDE R236, R0, 0x4, R48 ;  /* 0x0000000400ec7825 */ /* 0x000fe200078e0230 */
[----:B------:R-:W-:Y:S01]  /*31ae0*/  ULDC UR12, c[0x0][0x228] ;  /* 0x00008a00000c7ab9 */ /* 0x000fe20000000800 */
[----:B------:R1:W-:Y:S01]  /*31af0*/  @P4 STG.E desc[UR10][R228.64], R242 ;  /* 0x000000f2e4004986 */ /* 0x0003e2000c10190a */
[----:B------:R-:W-:Y:S01]  /*31b00*/  ISETP.LT.AND P4, PT, R246, UR4, !P0 ;  /* 0x00000004f6007c0c */ /* 0x000fe2000c781270 */
[----:B------:R-:W-:Y:S01]  /*31b10*/  IMAD.WIDE R238, R230, 0x4, R2 ;  /* 0x00000004e6ee7825 */ /* 0x000fe200078e0202 */
[----:B------:R-:W-:Y:S01]  /*31b20*/  ULDC UR4, c[0x0][0x248] ;  /* 0x0000920000047ab9 */ /* 0x000fe20000000800 */
[----:B------:R4:W-:Y:S01]  /*31b30*/  @P5 STG.E desc[UR10][R234.64], R243 ;  /* 0x000000f3ea005986 */ /* 0x0009e2000c10190a */
[----:B------:R-:W-:Y:S01]  /*31b40*/  ISETP.LT.AND P5, PT, R245, UR6, !P0 ;  /* 0x00000006f5007c0c */ /* 0x000fe2000c7a1270 */
[----:B------:R-:W-:Y:S01]  /*31b50*/  VIADD R0, R195, 0x4a ;  /* 0x0000004ac3007836 */ /* 0x000fe20000000000 */
[----:B------:R-:W-:Y:S01]  /*31b60*/  ULDC UR6, c[0x0][0x228] ;  /* 0x00008a0000067ab9 */ /* 0x000fe20000000800 */
[----:B------:R4:W-:Y:S01]  /*31b70*/  @P3 STG.E desc[UR10][R236.64], R251 ;  /* 0x000000fbec003986 */ /* 0x0009e2000c10190a */
[----:B------:R-:W-:Y:S01]  /*31b80*/  ISETP.LT.AND P3, PT, R244, UR8, !P0 ;  /* 0x00000008f4007c0c */ /* 0x000fe2000c761270 */
[C---:B------:R-:W-:Y:S01]  /*31b90*/  VIADD R241, R230.reuse, UR4 ;  /* 0x00000004e6f17c36 */ /* 0x040fe20008000000 */
[----:B------:R-:W-:Y:S01]  /*31ba0*/  ULDC UR4, c[0x0][0x22c] ;  /* 0x00008b0000047ab9 */ /* 0x000fe20000000800 */
[----:B------:R4:W-:Y:S01]  /*31bb0*/  @P6 STG.E desc[UR10][R238.64], R250 ;  /* 0x000000faee006986 */ /* 0x0009e2000c10190a */
[----:B------:R-:W-:Y:S01]  /*31bc0*/  ISETP.LT.AND P6, PT, R247, UR12, !P1 ;  /* 0x0000000cf7007c0c */ /* 0x000fe2000cfc1270 */
[----:B-1----:R-:W-:Y:S01]  /*31bd0*/  IMAD.WIDE R228, R230, 0x4, R232 ;  /* 0x00000004e6e47825 */ /* 0x002fe200078e02e8 */
[----:B------:R-:W-:Y:S01]  /*31be0*/  ISETP.GE.AND P0, PT, R0, UR4, PT ;  /* 0x0000000400007c0c */ /* 0x000fe2000bf06270 */
[----:B------:R-:W-:Y:S01]  /*31bf0*/  ULDC UR4, c[0x0][0x228] ;  /* 0x00008a0000047ab9 */ /* 0x000fe20000000800 */
[----:B------:R-:W-:Y:S01]  /*31c00*/  ULDC UR8, c[0x0][0x228] ;  /* 0x00008a0000087ab9 */ /* 0x000fe20000000800 */
[----:B----4-:R-:W-:Y:S01]  /*31c10*/  IMAD.WIDE R234, R230, 0x4, R50 ;  /* 0x00000004e6ea7825 */ /* 0x010fe200078e0232 */
[----:B------:R-:W-:-:S03]  /*31c20*/  ULDC UR12, c[0x0][0x228] ;  /* 0x00008a00000c7ab9 */ /* 0x000fc60000000800 */
[----:B------:R-:W-:-:S04]  /*31c30*/  IMAD.WIDE R236, R230, 0x4, R48 ;  /* 0x00000004e6ec7825 */ /* 0x000fc800078e0230 */
[----:B------:R-:W-:-:S04]  /*31c40*/  IMAD.WIDE R238, R241, 0x4, R2 ;  /* 0x00000004f1ee7825 */ /* 0x000fc800078e0202 */
[----:B------:R-:W-:Y:S01]  /*31c50*/  VIADD R0, R195, 0x4b ;  /* 0x0000004bc3007836 */ /* 0x000fe20000000000 */
[----:B---3--:R1:W-:Y:S01]  /*31c60*/  @P4 STG.E desc[UR10][R228.64], R249 ;  /* 0x000000f9e4004986 */ /* 0x0083e2000c10190a */
[----:B------:R-:W-:Y:S01]  /*31c70*/  ISETP.LT.AND P4, PT, R246, UR4, !P1 ;  /* 0x00000004f6007c0c */ /* 0x000fe2000cf81270 */
[----:B------:R-:W-:Y:S02]  /*31c80*/  ULDC UR4, c[0x0][0x248] ;  /* 0x0000920000047ab9 */ /* 0x000fe40000000800 */
[----:B--2---:R2:W-:Y:S01]  /*31c90*/  @P5 STG.E desc[UR10][R234.64], R248 ;  /* 0x000000f8ea005986 */ /* 0x0045e2000c10190a */
[----:B------:R-:W-:Y:S01]  /*31ca0*/  ISETP.LT.AND P5, PT, R245, UR6, !P1 ;  /* 0x00000006f5007c0c */ /* 0x000fe2000cfa1270 */
[----:B------:R-:W-:Y:S02]  /*31cb0*/  ULDC UR6, c[0x0][0x228] ;  /* 0x00008a0000067ab9 */ /* 0x000fe40000000800 */
[----:B------:R3:W-:Y:S01]  /*31cc0*/  @P3 STG.E desc[UR10][R236.64], R231 ;  /* 0x000000e7ec003986 */ /* 0x0007e2000c10190a */
[----:B------:R-:W-:Y:S01]  /*31cd0*/  ISETP.LT.AND P3, PT, R244, UR8, !P1 ;  /* 0x00000008f4007c0c */ /* 0x000fe2000cf61270 */
[----:B-1----:R-:W-:Y:S01]  /*31ce0*/  IMAD.WIDE R228, R241, 0x4, R232 ;  /* 0x00000004f1e47825 */ /* 0x002fe200078e02e8 */
[----:B------:R-:W-:Y:S01]  /*31cf0*/  ULDC UR8, c[0x0][0x228] ;  /* 0x00008a0000087ab9 */ /* 0x000fe20000000800 */
[----:B------:R1:W-:Y:S01]  /*31d00*/  @P6 STG.E desc[UR10][R238.64], R220 ;  /* 0x000000dcee006986 */ /* 0x0003e2000c10190a */
[----:B------:R-:W-:Y:S01]  /*31d10*/  ISETP.LT.AND P6, PT, R247, UR12, !P2 ;  /* 0x0000000cf7007c0c */ /* 0x000fe2000d7c1270 */
[----:B------:R-:W-:Y:S01]  /*31d20*/  ULDC UR12, c[0x0][0x228] ;  /* 0x00008a00000c7ab9 */ /* 0x000fe20000000800 */
[----:B--2---:R-:W-:-:S04]  /*31d30*/  IMAD.WIDE R234, R241, 0x4, R48 ;  /* 0x00000004f1ea7825 */ /* 0x004fc800078e0230 */
[C---:B---3--:R-:W-:Y:S01]  /*31d40*/  IMAD.WIDE R230, R241.reuse, 0x4, R50 ;  /* 0x00000004f1e67825 */ /* 0x048fe200078e0232 */
[----:B-1----:R-:W-:Y:S01]  /*31d50*/  IADD3 R239, R241, UR4, RZ ;  /* 0x00000004f1ef7c10 */ /* 0x002fe2000fffe0ff */
[----:B------:R-:W-:Y:S02]  /*31d60*/  ULDC UR4, c[0x0][0x22c] ;  /* 0x00008b0000047ab9 */ /* 0x000fe40000000800 */
[----:B------:R-:W-:Y:S01]  /*31d70*/  ISETP.GE.AND P1, PT, R0, UR4, PT ;  /* 0x0000000400007c0c */ /* 0x000fe2000bf26270 */
        /* <DEDUP_REMOVED lines=11> */
[----:B------:R-:W-:Y:S01]  /*31e30*/  VIADD R241, R239, UR4 ;  /* 0x00000004eff17c36 */ /* 0x000fe20008000000 */
[----:B------:R-:W-:Y:S01]  /*31e40*/  ULDC UR4, c[0x0][0x22c] ;  /* 0x00008b0000047ab9 */ /* 0x000fe20000000800 */
[----:B------:R4:W-:Y:S01]  /*31e50*/  @P6 STG.E desc[UR10][R236.64], R12 ;  /* 0x0000000cec006986 */ /* 0x0009e2000c10190a */
[----:B------:R-:W-:Y:S01]  /*31e60*/  ISETP.LT.AND P6, PT, R247, UR12, !P0 ;  /* 0x0000000cf7007c0c */ /* 0x000fe2000c7c1270 */
[C---:B-1----:R-:W-:Y:S01]  /*31e70*/  IMAD.WIDE R228, R239.reuse, 0x4, R232 ;  /* 0x00000004efe47825 */ /* 0x042fe200078e02e8 */
[----:B------:R-:W-:Y:S01]  /*31e80*/  ISETP.GE.AND P2, PT, R0, UR4, PT ;  /* 0x0000000400007c0c */ /* 0x000fe2000bf46270 */
[----:B------:R-:W-:Y:S01]  /*31e90*/  ULDC UR4, c[0x0][0x228] ;  /* 0x00008a0000047ab9 */ /* 0x000fe20000000800 */
[----:B------:R-:W-:Y:S01]  /*31ea0*/  ULDC UR8, c[0x0][0x228] ;  /* 0x00008a0000087ab9 */ /* 0x000fe20000000800 */
[C---:B--2---:R-:W-:Y:S01]  /*31eb0*/  IMAD.WIDE R230, R239.reuse, 0x4, R50 ;  /* 0x00000004efe67825 */ /* 0x044fe200078e0232 */
[----:B------:R1:W-:Y:S03]  /*31ec0*/  @P4 STG.E desc[UR10][R228.64], R8 ;  /* 0x00000008e4004986 */ /* 0x0003e6000c10190a */
[----:B---3--:R-:W-:Y:S01]  /*31ed0*/  IMAD.WIDE R234, R239, 0x4, R48 ;  /* 0x00000004efea7825 */ /* 0x008fe200078e0230 */
[----:B------:R2:W-:Y:S01]  /*31ee0*/  @P5 STG.E desc[UR10][R230.64], R28 ;  /* 0x0000001ce6005986 */ /* 0x0005e2000c10190a */
[----:B------:R-:W-:Y:S01]  /*31ef0*/  ISETP.LT.AND P4, PT, R246, UR4, !P0 ;  /* 0x00000004f6007c0c */ /* 0x000fe2000c781270 */
[----:B------:R-:W-:Y:S01]  /*31f00*/  ULDC UR12, c[0x0][0x228] ;  /* 0x00008a00000c7ab9 */ /* 0x000fe20000000800 */
[----:B------:R-:W-:Y:S01]  /*31f10*/  ISETP.LT.AND P5, PT, R245, UR6, !P0 ;  /* 0x00000006f5007c0c */ /* 0x000fe2000c7a1270 */
[----:B------:R-:W-:Y:S01]  /*31f20*/  @P3 STG.E desc[UR10][R234.64], R32 ;  /* 0x00000020ea003986 */ /* 0x000fe2000c10190a */
[----:B----4-:R-:W-:Y:S01]  /*31f30*/  IMAD.WIDE R236, R241, 0x4, R2 ;  /* 0x00000004f1ec7825 */ /* 0x010fe200078e0202 */
[----:B------:R-:W-:Y:S01]  /*31f40*/  ISETP.LT.AND P3, PT, R244, UR8, !P0 ;  /* 0x00000008f4007c0c */ /* 0x000fe2000c761270 */
[----:B------:R-:W-:Y:S01]  /*31f50*/  ULDC UR4, c[0x0][0x248] ;  /* 0x0000920000047ab9 */ /* 0x000fe20000000800 */
[----:B------:R-:W-:Y:S01]  /*31f60*/  ULDC UR6, c[0x0][0x228] ;  /* 0x00008a0000067ab9 */ /* 0x000fe20000000800 */
[----:B------:R-:W-:Y:S01]  /*31f70*/  VIADD R0, R195, 0x4d ;  /* 0x0000004dc3007836 */ /* 0x000fe20000000000 */
[----:B------:R3:W-:Y:S01]  /*31f80*/  @P6 STG.E desc[UR10][R236.64], R221 ;  /* 0x000000ddec006986 */ /* 0x0007e2000c10190a */
[----:B------:R-:W-:Y:S01]  /*31f90*/  ISETP.LT.AND P6, PT, R247, UR12, !P1 ;  /* 0x0000000cf7007c0c */ /* 0x000fe2000cfc1270 */
[----:B-1----:R-:W-:Y:S01]  /*31fa0*/  IMAD.WIDE R228, R241, 0x4, R50 ;  /* 0x00000004f1e47825 */ /* 0x002fe200078e0232 */
[----:B------:R-:W-:Y:S01]  /*31fb0*/  ULDC UR8, c[0x0][0x228] ;  /* 0x00008a0000087ab9 */ /* 0x000fe20000000800 */
[----:B------:R-:W-:-:S02]  /*31fc0*/  ULDC UR12, c[0x0][0x228] ;  /* 0x00008a00000c7ab9 */ /* 0x000fc40000000800 */
[C---:B--2---:R-:W-:Y:S01]  /*31fd0*/  IMAD.WIDE R230, R241.reuse, 0x4, R48 ;  /* 0x00000004f1e67825 */ /* 0x044fe200078e0230 */
[----:B---3--:R-:W-:-:S03]  /*31fe0*/  IADD3 R237, R241, UR4, RZ ;  /* 0x00000004f1ed7c10 */ /* 0x008fc6000fffe0ff */
[----:B------:R-:W-:Y:S01]  /*31ff0*/  IMAD.WIDE R220, R241, 0x4, R232 ;  /* 0x00000004f1dc7825 */ /* 0x000fe200078e02e8 */
        /* <DEDUP_REMOVED lines=13> */
[----:B------:R-:W-:-:S02]  /*320d0*/  ULDC UR8, c[0x0][0x228] ;  /* 0x00008a0000087ab9 */ /* 0x000fc40000000800 */
[----:B------:R4:W-:Y:S01]  /*320e0*/  @P6 STG.E desc[UR10][R234.64], R13 ;  /* 0x0000000dea006986 */ /* 0x0009e2000c10190a */
[----:B------:R-:W-:Y:S01]  /*320f0*/  ISETP.LT.AND P6, PT, R247, UR12, !P2 ;  /* 0x0000000cf7007c0c */ /* 0x000fe2000d7c1270 */
[C---:B-1----:R-:W-:Y:S01]  /*32100*/  VIADD R221, R237.reuse, UR4 ;  /* 0x00000004eddd7c36 */ /* 0x042fe20008000000 */
[----:B------:R-:W-:Y:S01]  /*32110*/  ULDC UR4, c[0x0][0x22c] ;  /* 0x00008b0000047ab9 */ /* 0x000fe20000000800 */
[C---:B--2---:R-:W-:Y:S01]  /*32120*/  IMAD.WIDE R212, R237.reuse, 0x4, R48 ;  /* 0x00000004edd47825 */ /* 0x044fe200078e0230 */
[----:B------:R-:W-:Y:S01]  /*32130*/  ISETP.GE.AND P1, PT, R0, UR4, PT ;  /* 0x0000000400007c0c */ /* 0x000fe2000bf26270 */
[----:B------:R-:W-:Y:S01]  /*32140*/  ULDC UR4, c[0x0][0x228] ;  /* 0x00008a0000047ab9 */ /* 0x000fe20000000800 */
[----:B------:R-:W-:Y:S01]  /*32150*/  ULDC UR12, c[0x0][0x228] ;  /* 0x00008a00000c7ab9 */ /* 0x000fe20000000800 */
[----:B---3--:R-:W-:-:S04]  /*32160*/  IMAD.WIDE R4, R237, 0x4, R232 ;  /* 0x00000004ed047825 */ /* 0x008fc800078e02e8 */
[----:B----4-:R-:W-:Y:S01]  /*32170*/  IMAD.WIDE R12, R237, 0x4, R50 ;  /* 0x00000004ed0c7825 */ /* 0x010fe200078e0232 */
[----:B------:R1:W-:Y:S01]  /*32180*/  @P4 STG.E desc[UR10][R4.64], R9 ;  /* 0x0000000904004986 */ /* 0x0003e2000c10190a */
[----:B------:R-:W-:Y:S01]  /*32190*/  ISETP.LT.AND P4, PT, R246, UR4, !P2 ;  /* 0x00000004f6007c0c */ /* 0x000fe2000d781270 */
[----:B------:R-:W-:Y:S02]  /*321a0*/  ULDC UR4, c[0x0][0x248] ;  /* 0x0000920000047ab9 */ /* 0x000fe40000000800 */
[----:B------:R-:W-:Y:S01]  /*321b0*/  @P5 STG.E desc[UR10][R12.64], R29 ;  /* 0x0000001d0c005986 */ /* 0x000fe2000c10190a */
[----:B------:R-:W-:Y:S01]  /*321c0*/  ISETP.LT.AND P5, PT, R245, UR6, !P2 ;  /* 0x00000006f5007c0c */ /* 0x000fe2000d7a1270 */
[----:B------:R-:W-:Y:S01]  /*321d0*/  IMAD.WIDE R216, R221, 0x4, R2 ;  /* 0x00000004ddd87825 */ /* 0x000fe200078e0202 */
[----:B------:R-:W-:Y:S01]  /*321e0*/  ULDC UR6, c[0x0][0x228] ;  /* 0x00008a0000067ab9 */ /* 0x000fe20000000800 */
[----:B------:R2:W-:Y:S01]  /*321f0*/  @P3 STG.E desc[UR10][R212.64], R33 ;  /* 0x00000021d4003986 */ /* 0x0005e2000c10190a */
[----:B------:R-:W-:Y:S01]  /*32200*/  ISETP.LT.AND P3, PT, R244, UR8, !P2 ;  /* 0x00000008f4007c0c */ /* 0x000fe2000d761270 */
[----:B------:R-:W-:Y:S01]  /*32210*/  VIADD R0, R195, 0x4f ;  /* 0x0000004fc3007836 */ /* 0x000fe20000000000 */
[----:B------:R-:W-:Y:S01]  /*32220*/  ULDC UR8, c[0x0][0x228] ;  /* 0x00008a0000087ab9 */ /* 0x000fe20000000800 */
[----:B------:R-:W-:Y:S01]  /*32230*/  @P6 STG.E desc[UR10][R216.64], R222 ;  /* 0x000000ded8006986 */ /* 0x000fe2000c10190a */
[----:B------:R-:W-:Y:S01]  /*32240*/  ISETP.LT.AND P6, PT, R247, UR12, !P0 ;  /* 0x0000000cf7007c0c */ /* 0x000fe2000c7c1270 */
[----:B-1----:R-:W-:Y:S01]  /*32250*/  IMAD.WIDE R4, R221, 0x4, R232 ;  /* 0x00000004dd047825 */ /* 0x002fe200078e02e8 */
[----:B------:R-:W-:-:S03]  /*32260*/  ULDC UR12, c[0x0][0x228] ;  /* 0x00008a00000c7ab9 */ /* 0x000fc60000000800 */
[C---:B------:R-:W-:Y:S01]  /*32270*/  IMAD.WIDE R8, R221.reuse, 0x4, R50 ;  /* 0x00000004dd087825 */ /* 0x040fe200078e0232 */
[C---:B--2---:R-:W-:Y:S01]  /*32280*/  IADD3 R33, R221.reuse, UR4, RZ ;  /* 0x00000004dd217c10 */ /* 0x044fe2000fffe0ff */
[----:B------:R-:W-:Y:S02]  /*32290*/  ULDC UR4, c[0x0][0x22c] ;  /* 0x00008b0000047ab9 */ /* 0x000fe40000000800 */
[----:B------:R-:W-:Y:S01]  /*322a0*/  IMAD.WIDE R12, R221, 0x4, R48 ;  /* 0x00000004dd0c7825 */ /* 0x000fe200078e0230 */
        /* <DEDUP_REMOVED lines=27> */
[----:B------:R3:W-:Y:S01]  /*32460*/  @P3 STG.E desc[UR10][R12.64], R34 ;  /* 0x000000220c003986 */ /* 0x0007e2000c10190a */
[----:B----4-:R-:W-:Y:S01]  /*32470*/  IMAD.WIDE R28, R213, 0x4, R2 ;  /* 0x00000004d51c7825 */ /* 0x010fe200078e0202 */
[----:B------:R-:W-:Y:S01]  /*32480*/  ISETP.LT.AND P3, PT, R244, UR8, !P1 ;  /* 0x00000008f4007c0c */ /* 0x000fe2000cf61270 */
[----:B------:R-:W-:Y:S01]  /*32490*/  ULDC UR4, c[0x0][0x248] ;  /* 0x0000920000047ab9 */ /* 0x000fe20000000800 */
[----:B------:R-:W-:Y:S01]  /*324a0*/  ULDC UR6, c[0x0][0x228] ;  /* 0x00008a0000067ab9 */ /* 0x000fe20000000800 */
[----:B------:R-:W-:Y:S01]  /*324b0*/  VIADD R0, R195, 0x51 ;  /* 0x00000051c3007836 */ /* 0x000fe20000000000 */
[----:B------:R4:W-:Y:S01]  /*324c0*/  @P6 STG.E desc[UR10][R28.64], R223 ;  /* 0x000000df1c006986 */ /* 0x0009e2000c10190a */
[----:B------:R-:W-:Y:S01]  /*324d0*/  ISETP.LT.AND P6, PT, R247, UR12, !P2 ;  /* 0x0000000cf7007c0c */ /* 0x000fe2000d7c1270 */
[C---:B-1----:R-:W-:Y:S01]  /*324e0*/  IMAD.WIDE R4, R213.reuse, 0x4, R232 ;  /* 0x00000004d5047825 */ /* 0x042fe200078e02e8 */
[C---:B------:R-:W-:Y:S01]  /*324f0*/  IADD3 R33, R213.reuse, UR4, RZ ;  /* 0x00000004d5217c10 */ /* 0x040fe2000fffe0ff */
[----:B------:R-:W-:Y:S01]  /*32500*/  ULDC UR4, c[0x0][0x22c] ;  /* 0x00008b0000047ab9 */ /* 0x000fe20000000800 */
[----:B------:R-:W-:Y:S01]  /*32510*/  ULDC UR8, c[0x0][0x228] ;  /* 0x00008a0000087ab9 */ /* 0x000fe20000000800 */
[----:B--2---:R-:W-:Y:S01]  /*32520*/  IMAD.WIDE R8, R213, 0x4, R50 ;  /* 0x00000004d5087825 */ /* 0x004fe200078e0232 */
[----:B------:R-:W-:Y:S01]  /*32530*/  ISETP.GE.AND P1, PT, R0, UR4, PT ;  /* 0x0000000400007c0c */ /* 0x000fe2000bf26270 */
[----:B------:R-:W-:-:S02]  /*32540*/  ULDC UR4, c[0x0][0x228] ;  /* 0x00008a0000047ab9 */ /* 0x000fc40000000800 */
[----:B---3--:R-:W-:Y:S01]  /*32550*/  IMAD.WIDE R12, R213, 0x4, R48 ;  /* 0x00000004d50c7825 */ /* 0x008fe200078e0230 */
[----:B------:R1:W-:Y:S01]  /*32560*/  @P4 STG.E desc[UR10][R4.64], R219 ;  /* 0x000000db04004986 */ /* 0x0003e2000c10190a */
[----:B------:R-:W-:Y:S01]  /*32570*/  ISETP.LT.AND P4, PT, R246, UR4, !P2 ;  /* 0x00000004f6007c0c */ /* 0x000fe2000d781270 */
[----:B------:R-:W-:Y:S01]  /*32580*/  ULDC UR12, c[0x0][0x228] ;  /* 0x00008a00000c7ab9 */ /* 0x000fe20000000800 */
[----:B----4-:R-:W-:Y:S01]  /*32590*/  IMAD.WIDE R28, R33, 0x4, R2 ;  /* 0x00000004211c7825 */ /* 0x010fe200078e0202 */
[----:B------:R2:W-:Y:S01]  /*325a0*/  @P5 STG.E desc[UR10][R8.64], R215 ;  /* 0x000000d708005986 */ /* 0x0005e2000c10190a */
[----:B------:R-:W-:Y:S01]  /*325b0*/  ISETP.LT.AND P5, PT, R245, UR6, !P2 ;  /* 0x00000006f5007c0c */ /* 0x000fe2000d7a1270 */
[----:B------:R-:W-:Y:S01]  /*325c0*/  ULDC UR4, c[0x0][0x248] ;  /* 0x0000920000047ab9 */ /* 0x000fe20000000800 */
[----:B------:R-:W-:Y:S01]  /*325d0*/  VIADD R0, R195, 0x52 ;  /* 0x00000052c3007836 */ /* 0x000fe20000000000 */
[----:B------:R3:W-:Y:S01]  /*325e0*/  @P3 STG.E desc[UR10][R12.64], R7 ;  /* 0x000000070c003986 */ /* 0x0007e2000c10190a */
[----:B------:R-:W-:Y:S01]  /*325f0*/  ISETP.LT.AND P3, PT, R244, UR8, !P2 ;  /* 0x00000008f4007c0c */ /* 0x000fe2000d761270 */
[----:B------:R-:W-:Y:S01]  /*32600*/  ULDC UR6, c[0x0][0x228] ;  /* 0x00008a0000067ab9 */ /* 0x000fe20000000800 */
[----:B------:R-:W-:Y:S01]  /*32610*/  ULDC UR8, c[0x0][0x228] ;  /* 0x00008a0000087ab9 */ /* 0x000fe20000000800 */
[----:B------:R4:W-:Y:S01]  /*32620*/  @P6 STG.E desc[UR10][R28.64], R15 ;  /* 0x0000000f1c006986 */ /* 0x0009e2000c10190a */
[----:B------:R-:W-:Y:S01]  /*32630*/  ISETP.LT.AND P6, PT, R247, UR12, !P0 ;  /* 0x0000000cf7007c0c */ /* 0x000fe2000c7c1270 */
[----:B-1----:R-:W-:Y:S01]  /*32640*/  IMAD.WIDE R4, R33, 0x4, R232 ;  /* 0x0000000421047825 */ /* 0x002fe200078e02e8 */
[----:B------:R-:W-:-:S03]  /*32650*/  ULDC UR12, c[0x0][0x228] ;  /* 0x00008a00000c7ab9 */ /* 0x000fc60000000800 */
[----:B--2---:R-:W-:-:S04]  /*32660*/  IMAD.WIDE R8, R33, 0x4, R48 ;  /* 0x0000000421087825 */ /* 0x004fc800078e0230 */
[----:B---3--:R-:W-:-:S04]  /*32670*/  IMAD.WIDE R6, R33, 0x4, R50 ;  /* 0x0000000421067825 */ /* 0x008fc800078e0232 */
[----:B----4-:R-:W-:Y:S01]  /*32680*/  VIADD R15, R33, UR4 ;  /* 0x00000004210f7c36 */ /* 0x010fe20008000000 */
        /* <DEDUP_REMOVED lines=15> */
[----:B-1----:R-:W-:Y:S01]  /*32780*/  IMAD.WIDE R4, R15, 0x4, R232 ;  /* 0x000000040f047825 */ /* 0x002fe200078e02e8 */
[----:B------:R-:W-:Y:S01]  /*32790*/  ISETP.LT.AND P6, PT, R247, UR12, !P1 ;  /* 0x0000000cf7007c0c */ /* 0x000fe2000cfc1270 */
[----:B------:R-:W-:Y:S02]  /*327a0*/  ULDC UR12, c[0x0][0x228] ;  /* 0x00008a00000c7ab9 */ /* 0x000fe40000000800 */
[C---:B--2---:R-:W-:Y:S01]  /*327b0*/  IMAD.WIDE R6, R15.reuse, 0x4, R50 ;  /* 0x000000040f067825 */ /* 0x044fe200078e0232 */
[----:B------:R1:W-:Y:S03]  /*327c0*/  @P4 STG.E desc[UR10][R4.64], R20 ;  /* 0x0000001404004986 */ /* 0x0003e6000c10190a */
[C---:B---3--:R-:W-:Y:S01]  /*327d0*/  IMAD.WIDE R8, R15.reuse, 0x4, R48 ;  /* 0x000000040f087825 */ /* 0x048fe200078e0230 */
[----:B----4-:R-:W-:Y:S01]  /*327e0*/  IADD3 R13, R15, UR4, RZ ;  /* 0x000000040f0d7c10 */ /* 0x010fe2000fffe0ff */
[----:B------:R-:W-:-:S02]  /*327f0*/  ULDC UR4, c[0x0][0x22c] ;  /* 0x00008b0000047ab9 */ /* 0x000fc40000000800 */
[----:B------:R-:W-:Y:S01]  /*32800*/  ISETP.GE.AND P0, PT, R0, UR4, PT ;  /* 0x0000000400007c0c */ /* 0x000fe2000bf06270 */
[----:B------:R-:W-:Y:S01]  /*32810*/  ULDC UR4, c[0x0][0x228] ;  /* 0x00008a0000047ab9 */ /* 0x000fe20000000800 */
[----:B------:R2:W-:Y:S01]  /*32820*/  @P5 STG.E desc[UR10][R6.64], R40 ;  /* 0x0000002806005986 */ /* 0x0005e2000c10190a */
[----:B------:R-:W-:Y:S01]  /*32830*/  ISETP.LT.AND P4, PT, R246, UR4, !P1 ;  /* 0x00000004f6007c0c */ /* 0x000fe2000cf81270 */
[----:B------:R-:W-:Y:S01]  /*32840*/  IMAD.WIDE R10, R13, 0x4, R2 ;  /* 0x000000040d0a7825 */ /* 0x000fe200078e0202 */
[----:B------:R-:W-:Y:S01]  /*32850*/  ISETP.LT.AND P5, PT, R245, UR6, !P1 ;  /* 0x00000006f5007c0c */ /* 0x000fe2000cfa1270 */
[----:B------:R3:W-:Y:S01]  /*32860*/  @P3 STG.E desc[UR10][R8.64], R16 ;  /* 0x0000001008003986 */ /* 0x0007e2000c10190a */
[----:B------:R-:W-:Y:S01]  /*32870*/  ISETP.LT.AND P3, PT, R244, UR8, !P1 ;  /* 0x00000008f4007c0c */ /* 0x000fe2000cf61270 */
[----:B------:R-:W-:Y:S01]  /*32880*/  ULDC UR4, c[0x0][0x248] ;  /* 0x0000920000047ab9 */ /* 0x000fe20000000800 */
[----:B------:R-:W-:Y:S01]  /*32890*/  VIADD R0, R195, 0x54 ;  /* 0x00000054c3007836 */ /* 0x000fe20000000000 */
[----:B------:R4:W-:Y:S01]  /*328a0*/  @P6 STG.E desc[UR10][R10.64], R44 ;  /* 0x0000002c0a006986 */ /* 0x0009e2000c10190a */
[----:B------:R-:W-:Y:S01]  /*328b0*/  VIADD R15, R13, UR4 ;  /* 0x000000040d0f7c36 */ /* 0x000fe20008000000 */
[----:B------:R-:W-:Y:S01]  /*328c0*/  ISETP.LT.AND P6, PT, R247, UR12, !P2 ;  /* 0x0000000cf7007c0c */ /* 0x000fe2000d7c1270 */
[----:B-1----:R-:W-:Y:S01]  /*328d0*/  IMAD.WIDE R4, R13, 0x4, R232 ;  /* 0x000000040d047825 */ /* 0x002fe200078e02e8 */
[----:B------:R-:W-:Y:S01]  /*328e0*/  ULDC UR4, c[0x0][0x22c] ;  /* 0x00008b0000047ab9 */ /* 0x000fe20000000800 */
[----:B------:R-:W-:-:S02]  /*328f0*/  ULDC UR6, c[0x0][0x228] ;  /* 0x00008a0000067ab9 */ /* 0x000fc40000000800 */
[C---:B--2---:R-:W-:Y:S01]  /*32900*/  IMAD.WIDE R6, R13.reuse, 0x4, R50 ;  /* 0x000000040d067825 */ /* 0x044fe200078e0232 */
[----:B------:R-:W-:Y:S01]  /*32910*/  ISETP.GE.AND P1, PT, R0, UR4, PT ;  /* 0x0000000400007c0c */ /* 0x000fe2000bf26270 */
[----:B------:R-:W-:Y:S02]  /*32920*/  ULDC UR4, c[0x0][0x228] ;  /* 0x00008a0000047ab9 */ /* 0x000fe40000000800 */
[----:B---3--:R-:W-:Y:S01]  /*32930*/  IMAD.WIDE R8, R13, 0x4, R48 ;  /* 0x000000040d087825 */ /* 0x008fe200078e0230 */
[----:B------:R1:W-:Y:S01]  /*32940*/  @P4 STG.E desc[UR10][R4.64], R36 ;  /* 0x0000002404004986 */ /* 0x0003e2000c10190a */
[----:B------:R-:W-:Y:S01]  /*32950*/  ULDC UR8, c[0x0][0x228] ;  /* 0x00008a0000087ab9 */ /* 0x000fe20000000800 */
[----:B------:R-:W-:Y:S01]  /*32960*/  ISETP.LT.AND P4, PT, R246, UR4, !P2 ;  /* 0x00000004f6007c0c */ /* 0x000fe2000d781270 */
        /* <DEDUP_REMOVED lines=8> */
[C---:B------:R-:W-:Y:S01]  /*329f0*/  IADD3 R13, R15.reuse, UR4, RZ ;  /* 0x000000040f0d7c10 */ /* 0x040fe2000fffe0ff */
[----:B------:R4:W-:Y:S01]  /*32a00*/  @P6 STG.E desc[UR10][R10.64], R25 ;  /* 0x000000190a006986 */ /* 0x0009e2000c10190a */
[----:B-1----:R-:W-:Y:S01]  /*32a10*/  IMAD.WIDE R4, R15, 0x4, R232 ;  /* 0x000000040f047825 */ /* 0x002fe200078e02e8 */
[----:B------:R-:W-:Y:S01]  /*32a20*/  ISETP.LT.AND P6, PT, R247, UR12, !P0 ;  /* 0x0000000cf7007c0c */ /* 0x000fe2000c7c1270 */
[----:B------:R-:W-:Y:S01]  /*32a30*/  ULDC UR4, c[0x0][0x22c] ;  /* 0x00008b0000047ab9 */ /* 0x000fe20000000800 */
[----:B------:R-:W-:Y:S01]  /*32a40*/  ULDC UR6, c[0x0][0x228] ;  /* 0x00008a0000067ab9 */ /* 0x000fe20000000800 */
[----:B--2---:R-:W-:Y:S01]  /*32a50*/  IMAD.WIDE R6, R15, 0x4, R50 ;  /* 0x000000040f067825 */ /* 0x004fe200078e0232 */
[----:B------:R-:W-:Y:S01]  /*32a60*/  ISETP.GE.AND P2, PT, R0, UR4, PT ;  /* 0x0000000400007c0c */ /* 0x000fe2000bf46270 */
[----:B------:R-:W-:-:S02]  /*32a70*/  ULDC UR4, c[0x0][0x228] ;  /* 0x00008a0000047ab9 */ /* 0x000fc40000000800 */
        /* <DEDUP_REMOVED lines=12> */
[C---:B------:R-:W-:Y:S01]  /*32b40*/  VIADD R15, R13.reuse, UR4 ;  /* 0x000000040d0f7c36 */ /* 0x040fe20008000000 */
        /* <DEDUP_REMOVED lines=89> */
[C---:B--2---:R-:W-:Y:S01]  /*330e0*/  IMAD.WIDE R6, R13.reuse, 0x4, R50 ;  /* 0x000000040d067825 */ /* 0x044fe200078e0232 */
[----:B------:R-:W-:Y:S01]  /*330f0*/  ISETP.GE.AND P1, PT, R0, UR4, PT ;  /* 0x0000000400007c0c */ /* 0x000fe2000bf26270 */
[----:B------:R-:W-:Y:S01]  /*33100*/  ULDC UR4, c[0x0][0x228] ;  /* 0x00008a0000047ab9 */ /* 0x000fe20000000800 */
[----:B------:R-:W1:Y:S01]  /*33110*/  LDS.128 R20, [R252] ;  /* 0x00000000fc147984 */ /* 0x000e620000000c00 */
[----:B---3--:R-:W-:Y:S01]  /*33120*/  IMAD.WIDE R8, R13, 0x4, R48 ;  /* 0x000000040d087825 */ /* 0x008fe200078e0230 */
[----:B------:R-:W-:Y:S01]  /*33130*/  ULDC UR8, c[0x0][0x228] ;  /* 0x00008a0000087ab9 */ /* 0x000fe20000000800 */
[----:B------:R-:W-:Y:S01]  /*33140*/  ULDC UR12, c[0x0][0x228] ;  /* 0x00008a00000c7ab9 */ /* 0x000fe20000000800 */
[----:B------:R2:W-:Y:S01]  /*33150*/  @P4 STG.E desc[UR10][R4.64], R39 ;  /* 0x0000002704004986 */ /* 0x0005e2000c10190a */
[----:B------:R-:W-:Y:S01]  /*33160*/  ISETP.LT.AND P4, PT, R246, UR4, !P2 ;  /* 0x00000004f6007c0c */ /* 0x000fe2000d781270 */
[----:B----4-:R-:W-:Y:S01]  /*33170*/  IMAD.WIDE R10, R15, 0x4, R2 ;  /* 0x000000040f0a7825 */ /* 0x010fe200078e0202 */
[----:B------:R-:W-:Y:S01]  /*33180*/  ULDC UR4, c[0x0][0x248] ;  /* 0x0000920000047ab9 */ /* 0x000fe20000000800 */
[----:B------:R3:W-:Y:S01]  /*33190*/  @P5 STG.E desc[UR10][R6.64], R71 ;  /* 0x0000004706005986 */ /* 0x0007e2000c10190a */
[----:B------:R-:W-:Y:S01]  /*331a0*/  ISETP.LT.AND P5, PT, R245, UR6, !P2 ;  /* 0x00000006f5007c0c */ /* 0x000fe2000d7a1270 */
[----:B------:R-:W-:Y:S01]  /*331b0*/  VIADD R0, R195, 0x5b ;  /* 0x0000005bc3007836 */ /* 0x000fe20000000000 */
[C---:B------:R-:W-:Y:S01]  /*331c0*/  IADD3 R13, R15.reuse, UR4, RZ ;  /* 0x000000040f0d7c10 */ /* 0x040fe2000fffe0ff */
[----:B------:R4:W-:Y:S01]  /*331d0*/  @P3 STG.E desc[UR10][R8.64], R75 ;  /* 0x0000004b08003986 */ /* 0x0009e2000c10190a */
[----:B------:R-:W-:Y:S01]  /*331e0*/  ISETP.LT.AND P3, PT, R244, UR8, !P2 ;  /* 0x00000008f4007c0c */ /* 0x000fe2000d761270 */
[----:B------:R-:W-:Y:S01]  /*331f0*/  ULDC UR4, c[0x0][0x22c] ;  /* 0x00008b0000047ab9 */ /* 0x000fe20000000800 */
[----:B------:R-:W-:Y:S01]  /*33200*/  ULDC UR6, c[0x0][0x228] ;  /* 0x00008a0000067ab9 */ /* 0x000fe20000000800 */
[----:B------:R4:W-:Y:S01]  /*33210*/  @P6 STG.E desc[UR10][R10.64], R64 ;  /* 0x000000400a006986 */ /* 0x0009e2000c10190a */
[----:B--2---:R-:W-:Y:S01]  /*33220*/  IMAD.WIDE R4, R15, 0x4, R232 ;  /* 0x000000040f047825 */ /* 0x004fe200078e02e8 */
[----:B------:R-:W-:Y:S01]  /*33230*/  ISETP.LT.AND P6, PT, R247, UR12, !P0 ;  /* 0x0000000cf7007c0c */ /* 0x000fe2000c7c1270 */
[----:B------:R-:W-:-:S02]  /*33240*/  ULDC UR8, c[0x0][0x228] ;  /* 0x00008a0000087ab9 */ /* 0x000fc40000000800 */
[C---:B---3--:R-:W-:Y:S01]  /*33250*/  IMAD.WIDE R6, R15.reuse, 0x4, R50 ;  /* 0x000000040f067825 */ /* 0x048fe200078e0232 */
[----:B------:R-:W-:Y:S01]  /*33260*/  ISETP.GE.AND P2, PT, R0, UR4, PT ;  /* 0x0000000400007c0c */ /* 0x000fe2000bf46270 */
[----:B------:R-:W-:Y:S02]  /*33270*/  ULDC UR4, c[0x0][0x228] ;  /* 0x00008a0000047ab9 */ /* 0x000fe40000000800 */
[----:B----4-:R-:W-:Y:S01]  /*33280*/  IMAD.WIDE R8, R15, 0x4, R48 ;  /* 0x000000040f087825 */ /* 0x010fe200078e0230 */
[----:B------:R2:W-:Y:S01]  /*33290*/  @P4 STG.E desc[UR10][R4.64], R60 ;  /* 0x0000003c04004986 */ /* 0x0005e2000c10190a */
[----:B------:R-:W-:Y:S01]  /*332a0*/  ISETP.LT.AND P4, PT, R246, UR4, !P0 ;  /* 0x00000004f6007c0c */ /* 0x000fe2000c781270 */
[----:B------:R-:W-:Y:S01]  /*332b0*/  ULDC UR4, c[0x0][0x248] ;  /* 0x0000920000047ab9 */ /* 0x000fe20000000800 */
[----:B------:R-:W-:Y:S01]  /*332c0*/  IMAD.WIDE R10, R13, 0x4, R2 ;  /* 0x000000040d0a7825 */ /* 0x000fe200078e0202 */
[----:B------:R3:W-:Y:S01]  /*332d0*/  @P5 STG.E desc[UR10][R6.64], R80 ;  /* 0x0000005006005986 */ /* 0x0007e2000c10190a */
[----:B------:R-:W-:Y:S01]  /*332e0*/  ISETP.LT.AND P5, PT, R245, UR6, !P0 ;  /* 0x00000006f5007c0c */ /* 0x000fe2000c7a1270 */
[----:B------:R-:W-:Y:S01]  /*332f0*/  ULDC UR12, c[0x0][0x228] ;  /* 0x00008a00000c7ab9 */ /* 0x000fe20000000800 */
[----:B------:R-:W-:Y:S01]  /*33300*/  VIADD R0, R195, 0x5c ;  /* 0x0000005cc3007836 */ /* 0x000fe20000000000 */
[----:B------:R4:W-:Y:S01]  /*33310*/  @P3 STG.E desc[UR10][R8.64], R56 ;  /* 0x0000003808003986 */ /* 0x0009e2000c10190a */
[----:B------:R-:W-:Y:S01]  /*33320*/  ISETP.LT.AND P3, PT, R244, UR8, !P0 ;  /* 0x00000008f4007c0c */ /* 0x000fe2000c761270 */
[C---:B------:R-:W-:Y:S01]  /*33330*/  VIADD R15, R13.reuse, UR4 ;  /* 0x000000040d0f7c36 */ /* 0x040fe20008000000 */
        /* <DEDUP_REMOVED lines=10> */
[----:B------:R-:W-:Y:S01]  /*333e0*/  ULDC UR8, c[0x0][0x228] ;  /* 0x00008a0000087ab9 */ /* 0x000fe20000000800 */
[----:B------:R-:W-:Y:S01]  /*333f0*/  ISETP.LT.AND P4, PT, R246, UR4, !P1 ;  /* 0x00000004f6007c0c */ /* 0x000fe2000cf81270 */
[----:B-1----:R-:W-:Y:S01]  /*33400*/  IMAD.WIDE R10, R15, 0x4, R2 ;  /* 0x000000040f0a7825 */ /* 0x002fe200078e0202 */
        /* <DEDUP_REMOVED lines=9> */
[----:B--2---:R-:W-:Y:S01]  /*334a0*/  IMAD.WIDE R4, R15, 0x4, R232 ;  /* 0x000000040f047825 */ /* 0x004fe200078e02e8 */
[----:B------:R-:W-:Y:S01]  /*334b0*/  ISETP.LT.AND P6, PT, R247, UR12, !P2 ;  /* 0x0000000cf7007c0c */ /* 0x000fe2000d7c1270 */
[----:B------:R-:W-:Y:S01]  /*334c0*/  ULDC UR4, c[0x0][0x22c] ;  /* 0x00008b0000047ab9 */ /* 0x000fe20000000800 */
[----:B------:R-:W-:Y:S01]  /*334d0*/  ULDC UR6, c[0x0][0x228] ;  /* 0x00008a0000067ab9 */ /* 0x000fe20000000800 */
[----:B-1----:R-:W-:Y:S01]  /*334e0*/  IMAD.WIDE R6, R15, 0x4, R50 ;  /* 0x000000040f067825 */ /* 0x002fe200078e0232 */
        /* <DEDUP_REMOVED lines=325> */
[----:B------:R-:W-:Y:S01]  /*34940*/  ULDC UR4, c[0x0][0x248] ;  /* 0x0000920000047ab9 */ /* 0x000fe20000000800 */
[----:B------:R3:W-:Y:S01]  /*34950*/  @P3 STG.E desc[UR10][R8.64], R180 ;  /* 0x000000b408003986 */ /* 0x0007e2000c10190a */
[----:B------:R-:W-:Y:S01]  /*34960*/  ISETP.LT.AND P3, PT, R244, UR8, !P2 ;  /* 0x00000008f4007c0c */ /* 0x000fe2000d761270 */
[----:B------:R-:W-:-:S02]  /*34970*/  VIADD R0, R195, 0x6d ;  /* 0x0000006dc3007836 */ /* 0x000fc40000000000 */
[----:B-1----:R-:W-:Y:S01]  /*34980*/  IMAD.WIDE R4, R15, 0x4, R232 ;  /* 0x000000040f047825 */ /* 0x002fe200078e02e8 */
[----:B------:R1:W-:Y:S01]  /*34990*/  @P6 STG.E desc[UR10][R10.64], R133 ;  /* 0x000000850a006986 */ /* 0x0003e2000c10190a */
[----:B------:R-:W-:Y:S01]  /*349a0*/  ISETP.LT.AND P6, PT, R247, UR12, !P0 ;  /* 0x0000000cf7007c0c */ /* 0x000fe2000c7c1270 */
[----:B------:R-:W-:Y:S01]  /*349b0*/  ULDC UR6, c[0x0][0x228] ;  /* 0x00008a0000067ab9 */ /* 0x000fe20000000800 */
[C---:B--2---:R-:W-:Y:S01]  /*349c0*/  IMAD.WIDE R6, R15.reuse, 0x4, R50 ;  /* 0x000000040f067825 */ /* 0x044fe200078e0232 */
[C---:B------:R-:W-:Y:S01]  /*349d0*/  IADD3 R13, R15.reuse, UR4, RZ ;  /* 0x000000040f0d7c10 */ /* 0x040fe2000fffe0ff */
[----:B------:R-:W-:Y:S02]  /*349e0*/  ULDC UR4, c[0x0][0x22c] ;  /* 0x00008b0000047ab9 */ /* 0x000fe40000000800 */
[----:B---3--:R-:W-:Y:S01]  /*349f0*/  IMAD.WIDE R8, R15, 0x4, R48 ;  /* 0x000000040f087825 */ /* 0x008fe200078e0230 */
[----:B------:R-:W-:Y:S01]  /*34a00*/  ISETP.GE.AND P2, PT, R0, UR4, PT ;  /* 0x0000000400007c0c */ /* 0x000fe2000bf46270 */
[----:B------:R2:W-:Y:S01]  /*34a10*/  @P4 STG.E desc[UR10][R4.64], R129 ;  /* 0x0000008104004986 */ /* 0x0005e2000c10190a */
[----:B------:R-:W-:Y:S01]  /*34a20*/  ULDC UR4, c[0x0][0x228] ;  /* 0x00008a0000047ab9 */ /* 0x000fe20000000800 */
[----:B------:R-:W-:Y:S01]  /*34a30*/  ULDC UR8, c[0x0][0x228] ;  /* 0x00008a0000087ab9 */ /* 0x000fe20000000800 */
[----:B------:R-:W-:Y:S01]  /*34a40*/  ULDC UR12, c[0x0][0x228] ;  /* 0x00008a00000c7ab9 */ /* 0x000fe20000000800 */
[----:B------:R3:W-:Y:S01]  /*34a50*/  @P5 STG.E desc[UR10][R6.64], R157 ;  /* 0x0000009d06005986 */ /* 0x0007e2000c10190a */
[----:B-1----:R-:W-:Y:S01]  /*34a60*/  IMAD.WIDE R10, R13, 0x4, R2 ;  /* 0x000000040d0a7825 */ /* 0x002fe200078e0202 */
[----:B------:R-:W-:Y:S01]  /*34a70*/  ISETP.LT.AND P5, PT, R245, UR6, !P0 ;  /* 0x00000006f5007c0c */ /* 0x000fe2000c7a1270 */
[----:B------:R-:W-:Y:S01]  /*34a80*/  ULDC UR6, c[0x0][0x228] ;  /* 0x00008a0000067ab9 */ /* 0x000fe20000000800 */
[----:B------:R1:W-:Y:S01]  /*34a90*/  @P3 STG.E desc[UR10][R8.64], R125 ;  /* 0x0000007d08003986 */ /* 0x0003e2000c10190a */
[----:B------:R-:W-:Y:S01]  /*34aa0*/  ISETP.LT.AND P3, PT, R246, UR4, !P0 ;  /* 0x00000004f6007c0c */ /* 0x000fe2000c761270 */
[----:B------:R-:W-:Y:S01]  /*34ab0*/  ULDC UR4, c[0x0][0x248] ;  /* 0x0000920000047ab9 */ /* 0x000fe20000000800 */
[----:B------:R-:W-:Y:S01]  /*34ac0*/  ISETP.LT.AND P0, PT, R244, UR8, !P0 ;  /* 0x00000008f4007c0c */ /* 0x000fe2000c701270 */
[----:B------:R4:W-:Y:S01]  /*34ad0*/  @P6 STG.E desc[UR10][R10.64], R153 ;  /* 0x000000990a006986 */ /* 0x0009e2000c10190a */
[----:B------:R-:W-:Y:S01]  /*34ae0*/  ISETP.LT.AND P6, PT, R247, UR12, !P1 ;  /* 0x0000000cf7007c0c */ /* 0x000fe2000cfc1270 */
[----:B------:R-:W-:Y:S01]  /*34af0*/  VIADD R0, R195, 0x6e ;  /* 0x0000006ec3007836 */ /* 0x000fe20000000000 */
[----:B------:R-:W-:Y:S01]  /*34b00*/  ULDC UR8, c[0x0][0x228] ;  /* 0x00008a0000087ab9 */ /* 0x000fe20000000800 */
[----:B--2---:R-:W-:Y:S01]  /*34b10*/  IMAD.WIDE R4, R13, 0x4, R232 ;  /* 0x000000040d047825 */ /* 0x004fe200078e02e8 */
[----:B------:R-:W-:-:S03]  /*34b20*/  ULDC UR12, c[0x0][0x228] ;  /* 0x00008a00000c7ab9 */ /* 0x000fc60000000800 */
[----:B---3--:R-:W-:-:S04]  /*34b30*/  IMAD.WIDE R6, R13, 0x4, R50 ;  /* 0x000000040d067825 */ /* 0x008fc800078e0232 */
[C---:B------:R-:W-:Y:S01]  /*34b40*/  VIADD R15, R13.reuse, UR4 ;  /* 0x000000040d0f7c36 */ /* 0x040fe20008000000 */
[----:B------:R-:W-:Y:S01]  /*34b50*/  ULDC UR4, c[0x0][0x22c] ;  /* 0x00008b0000047ab9 */ /* 0x000fe20000000800 */
[----:B-1----:R-:W-:Y:S01]  /*34b60*/  IMAD.WIDE R8, R13, 0x4, R48 ;  /* 0x000000040d087825 */ /* 0x002fe200078e0230 */
[----:B------:R-:W-:Y:S01]  /*34b70*/  ISETP.GE.AND P4, PT, R0, UR4, PT ;  /* 0x0000000400007c0c */ /* 0x000fe2000bf86270 */
[----:B------:R1:W-:Y:S01]  /*34b80*/  @P3 STG.E desc[UR10][R4.64], R101 ;  /* 0x0000006504003986 */ /* 0x0003e2000c10190a */
[----:B------:R-:W-:Y:S01]  /*34b90*/  ULDC UR4, c[0x0][0x228] ;  /* 0x00008a0000047ab9 */ /* 0x000fe20000000800 */
[----:B----4-:R-:W-:Y:S02]  /*34ba0*/  IMAD.WIDE R10, R15, 0x4, R2 ;  /* 0x000000040f0a7825 */ /* 0x010fe400078e0202 */
[----:B------:R2:W-:Y:S01]  /*34bb0*/  @P5 STG.E desc[UR10][R6.64], R177 ;  /* 0x000000b106005986 */ /* 0x0005e2000c10190a */
[----:B------:R-:W-:Y:S01]  /*34bc0*/  ISETP.LT.AND P5, PT, R245, UR6, !P1 ;  /* 0x00000006f5007c0c */ /* 0x000fe2000cfa1270 */
[----:B------:R-:W-:Y:S01]  /*34bd0*/  VIADD R0, R195, 0x6f ;  /* 0x0000006fc3007836 */ /* 0x000fe20000000000 */
[----:B------:R-:W-:Y:S01]  /*34be0*/  ULDC UR6, c[0x0][0x228] ;  /* 0x00008a0000067ab9 */ /* 0x000fe20000000800 */
[----:B------:R3:W-:Y:S01]  /*34bf0*/  @P0 STG.E desc[UR10][R8.64], R181 ;  /* 0x000000b508000986 */ /* 0x0007e2000c10190a */
[----:B------:R-:W-:Y:S01]  /*34c00*/  ISETP.LT.AND P0, PT, R246, UR4, !P1 ;  /* 0x00000004f6007c0c */ /* 0x000fe2000cf01270 */
[----:B------:R-:W-:Y:S01]  /*34c10*/  ULDC UR4, c[0x0][0x248] ;  /* 0x0000920000047ab9 */ /* 0x000fe20000000800 */
[----:B------:R-:W-:Y:S01]  /*34c20*/  ISETP.LT.AND P1, PT, R244, UR8, !P1 ;  /* 0x00000008f4007c0c */ /* 0x000fe2000cf21270 */
[----:B------:R4:W-:Y:S01]  /*34c30*/  @P6 STG.E desc[UR10][R10.64], R134 ;  /* 0x000000860a006986 */ /* 0x0009e2000c10190a */
[----:B------:R-:W-:Y:S01]  /*34c40*/  ISETP.LT.AND P6, PT, R247, UR12, !P2 ;  /* 0x0000000cf7007c0c */ /* 0x000fe2000d7c1270 */
[C---:B-1----:R-:W-:Y:S01]  /*34c50*/  IMAD.WIDE R4, R15.reuse, 0x4, R232 ;  /* 0x000000040f047825 */ /* 0x042fe200078e02e8 */
[C---:B------:R-:W-:Y:S01]  /*34c60*/  IADD3 R13, R15.reuse, UR4, RZ ;  /* 0x000000040f0d7c10 */ /* 0x040fe2000fffe0ff */
[----:B------:R-:W-:Y:S01]  /*34c70*/  ULDC UR4, c[0x0][0x22c] ;  /* 0x00008b0000047ab9 */ /* 0x000fe20000000800 */
[----:B------:R-:W-:Y:S01]  /*34c80*/  ULDC UR8, c[0x0][0x228] ;  /* 0x00008a0000087ab9 */ /* 0x000fe20000000800 */
[C---:B--2---:R-:W-:Y:S01]  /*34c90*/  IMAD.WIDE R6, R15.reuse, 0x4, R50 ;  /* 0x000000040f067825 */ /* 0x044fe200078e0232 */
[----:B------:R-:W-:Y:S01]  /*34ca0*/  ISETP.GE.AND P3, PT, R0, UR4, PT ;  /* 0x0000000400007c0c */ /* 0x000fe2000bf66270 */
[----:B------:R-:W-:Y:S01]  /*34cb0*/  ULDC UR4, c[0x0][0x228] ;  /* 0x00008a0000047ab9 */ /* 0x000fe20000000800 */
[----:B------:R-:W-:Y:S01]  /*34cc0*/  ULDC UR12, c[0x0][0x228] ;  /* 0x00008a00000c7ab9 */ /* 0x000fe20000000800 */
[----:B---3--:R-:W-:Y:S01]  /*34cd0*/  IMAD.WIDE R8, R15, 0x4, R48 ;  /* 0x000000040f087825 */ /* 0x008fe200078e0230 */
[----:B------:R1:W-:Y:S03]  /*34ce0*/  @P0 STG.E desc[UR10][R4.64], R130 ;  /* 0x0000008204000986 */ /* 0x0003e6000c10190a */
[----:B----4-:R-:W-:Y:S01]  /*34cf0*/  IMAD.WIDE R10, R13, 0x4, R2 ;  /* 0x000000040d0a7825 */ /* 0x010fe200078e0202 */
[----:B------:R2:W-:Y:S01]  /*34d00*/  @P5 STG.E desc[UR10][R6.64], R158 ;  /* 0x0000009e06005986 */ /* 0x0005e2000c10190a */
[----:B------:R-:W-:Y:S01]  /*34d10*/  ISETP.LT.AND P5, PT, R245, UR6, !P2 ;  /* 0x00000006f5007c0c */ /* 0x000fe2000d7a1270 */
[----:B------:R-:W-:-:S02]  /*34d20*/  ULDC UR6, c[0x0][0x228] ;  /* 0x00008a0000067ab9 */ /* 0x000fc40000000800 */
[----:B------:R3:W-:Y:S01]  /*34d30*/  @P1 STG.E desc[UR10][R8.64], R126 ;  /* 0x0000007e08001986 */ /* 0x0007e2000c10190a */
[----:B------:R-:W-:Y:S01]  /*34d40*/  ISETP.LT.AND P1, PT, R246, UR4, !P2 ;  /* 0x00000004f6007c0c */ /* 0x000fe2000d721270 */
[----:B------:R-:W-:Y:S01]  /*34d50*/  ULDC UR4, c[0x0][0x248] ;  /* 0x0000920000047ab9 */ /* 0x000fe20000000800 */
[----:B------:R-:W-:Y:S01]  /*34d60*/  ISETP.LT.AND P0, PT, R244, UR8, !P2 ;  /* 0x00000008f4007c0c */ /* 0x000fe2000d701270 */
[----:B------:R4:W-:Y:S01]  /*34d70*/  @P6 STG.E desc[UR10][R10.64], R154 ;  /* 0x0000009a0a006986 */ /* 0x0009e2000c10190a */
[----:B------:R-:W-:Y:S01]  /*34d80*/  ISETP.LT.AND P6, PT, R247, UR12, !P4 ;  /* 0x0000000cf7007c0c */ /* 0x000fe2000e7c1270 */
[----:B------:R-:W-:Y:S01]  /*34d90*/  VIADD R15, R13, UR4 ;  /* 0x000000040d0f7c36 */ /* 0x000fe20008000000 */
[----:B------:R-:W-:Y:S01]  /*34da0*/  ULDC UR4, c[0x0][0x22c] ;  /* 0x00008b0000047ab9 */ /* 0x000fe20000000800 */
[----:B------:R-:W-:Y:S01]  /*34db0*/  VIADD R0, R195, 0x70 ;  /* 0x00000070c3007836 */ /* 0x000fe20000000000 */
[----:B------:R-:W-:Y:S01]  /*34dc0*/  ULDC UR8, c[0x0][0x228] ;  /* 0x00008a0000087ab9 */ /* 0x000fe20000000800 */
[----:B-1----:R-:W-:Y:S01]  /*34dd0*/  IMAD.WIDE R4, R13, 0x4, R232 ;  /* 0x000000040d047825 */ /* 0x002fe200078e02e8 */
[----:B------:R-:W-:-:S03]  /*34de0*/  ULDC UR12, c[0x0][0x228] ;  /* 0x00008a00000c7ab9 */ /* 0x000fc60000000800 */
[----:B--2---:R-:W-:Y:S01]  /*34df0*/  IMAD.WIDE R6, R13, 0x4, R50 ;  /* 0x000000040d067825 */ /* 0x004fe200078e0232 */
[----:B------:R-:W-:-:S03]  /*34e00*/  ISETP.GE.AND P2, PT, R0, UR4, PT ;  /* 0x0000000400007c0c */ /* 0x000fc6000bf46270 */
[----:B---3--:R-:W-:Y:S01]  /*34e10*/  IMAD.WIDE R8, R13, 0x4, R48 ;  /* 0x000000040d087825 */ /* 0x008fe200078e0230 */
[----:B------:R1:W-:Y:S01]  /*34e20*/  @P1 STG.E desc[UR10][R4.64], R102 ;  /* 0x0000006604001986 */ /* 0x0003e2000c10190a */
[----:B------:R-:W-:Y:S02]  /*34e30*/  ULDC UR4, c[0x0][0x228] ;  /* 0x00008a0000047ab9 */ /* 0x000fe40000000800 */
[----:B----4-:R-:W-:Y:S01]  /*34e40*/  IMAD.WIDE R10, R15, 0x4, R2 ;  /* 0x000000040f0a7825 */ /* 0x010fe200078e0202 */
[----:B------:R2:W-:Y:S04]  /*34e50*/  @P5 STG.E desc[UR10][R6.64], R178 ;  /* 0x000000b206005986 */ /* 0x0005e8000c10190a */
        /* <DEDUP_REMOVED lines=8> */
[----:B-1----:R-:W-:Y:S01]  /*34ee0*/  IMAD.WIDE R4, R15, 0x4, R232 ;  /* 0x000000040f047825 */ /* 0x002fe200078e02e8 */
[----:B------:R-:W-:Y:S01]  /*34ef0*/  ISETP.LT.AND P5, PT, R247, UR6, !P3 ;  /* 0x00000006f7007c0c */ /* 0x000fe2000dfa1270 */
[----:B------:R-:W-:-:S02]  /*34f00*/  ULDC UR6, c[0x0][0x22c] ;  /* 0x00008b0000067ab9 */ /* 0x000fc40000000800 */
[C---:B--2---:R-:W-:Y:S01]  /*34f10*/  IMAD.WIDE R6, R15.reuse, 0x4, R50 ;  /* 0x000000040f067825 */ /* 0x044fe200078e0232 */
[C---:B------:R-:W-:Y:S01]  /*34f20*/  IADD3 R13, R15.reuse, UR4, RZ ;  /* 0x000000040f0d7c10 */ /* 0x040fe2000fffe0ff */
[----:B------:R-:W-:Y:S02]  /*34f30*/  ULDC UR4, c[0x0][0x228] ;  /* 0x00008a0000047ab9 */ /* 0x000fe40000000800 */
[----:B---3--:R-:W-:Y:S01]  /*34f40*/  IMAD.WIDE R8, R15, 0x4, R48 ;  /* 0x000000040f087825 */ /* 0x008fe200078e0230 */
[----:B------:R-:W-:Y:S01]  /*34f50*/  ISETP.GE.AND P1, PT, R0, UR6, PT ;  /* 0x0000000600007c0c */ /* 0x000fe2000bf26270 */
[----:B------:R1:W-:Y:S01]  /*34f60*/  @P0 STG.E desc[UR10][R4.64], R131 ;  /* 0x0000008304000986 */ /* 0x0003e2000c10190a */
[----:B------:R-:W-:Y:S01]  /*34f70*/  ISETP.LT.AND P0, PT, R246, UR4, !P3 ;  /* 0x00000004f6007c0c */ /* 0x000fe2000df01270 */
[----:B------:R-:W-:Y:S01]  /*34f80*/  ULDC UR6, c[0x0][0x228] ;  /* 0x00008a0000067ab9 */ /* 0x000fe20000000800 */
[----:B------:R-:W-:Y:S01]  /*34f90*/  ULDC UR8, c[0x0][0x228] ;  /* 0x00008a0000087ab9 */ /* 0x000fe20000000800 */
[----:B------:R2:W-:Y:S01]  /*34fa0*/  @P6 STG.E desc[UR10][R6.64], R159 ;  /* 0x0000009f06006986 */ /* 0x0005e2000c10190a */
[----:B----4-:R-:W-:Y:S01]  /*34fb0*/  IMAD.WIDE R10, R13, 0x4, R2 ;  /* 0x000000040d0a7825 */ /* 0x010fe200078e0202 */
[----:B------:R-:W-:-:S02]  /*34fc0*/  ULDC UR4, c[0x0][0x248] ;  /* 0x0000920000047ab9 */ /* 0x000fc40000000800 */
[----:B------:R3:W-:Y:S01]  /*34fd0*/  @P4 STG.E desc[UR10][R8.64], R127 ;  /* 0x0000007f08004986 */ /* 0x0007e2000c10190a */
[----:B------:R-:W-:Y:S01]  /*34fe0*/  ISETP.LT.AND P4, PT, R245, UR6, !P3 ;  /* 0x00000006f5007c0c */ /* 0x000fe2000df81270 */
[----:B------:R-:W-:Y:S01]  /*34ff0*/  VIADD R0, R195, 0x72 ;  /* 0x00000072c3007836 */ /* 0x000fe20000000000 */
[----:B------:R-:W-:Y:S01]  /*35000*/  ISETP.LT.AND P3, PT, R244, UR8, !P3 ;  /* 0x00000008f4007c0c */ /* 0x000fe2000df61270 */
[C---:B-1----:R-:W-:Y:S01]  /*35010*/  IMAD.WIDE R4, R13.reuse, 0x4, R232 ;  /* 0x000000040d047825 */ /* 0x042fe200078e02e8 */
[----:B------:R1:W-:Y:S03]  /*35020*/  @P5 STG.E desc[UR10][R10.64], R155 ;  /* 0x0000009b0a005986 */ /* 0x0003e6000c10190a */
[C---:B--2---:R-:W-:Y:S01]  /*35030*/  IMAD.WIDE R6, R13.reuse, 0x4, R50 ;  /* 0x000000040d067825 */ /* 0x044fe200078e0232 */
[----:B------:R2:W-:Y:S03]  /*35040*/  @P0 STG.E desc[UR10][R4.64], R103 ;  /* 0x0000006704000986 */ /* 0x0005e6000c10190a */
[C---:B------:R-:W-:Y:S01]  /*35050*/  VIADD R15, R13.reuse, UR4 ;  /* 0x000000040d0f7c36 */ /* 0x040fe20008000000 */
[----:B------:R-:W-:Y:S01]  /*35060*/  ULDC UR4, c[0x0][0x22c] ;  /* 0x00008b0000047ab9 */ /* 0x000fe20000000800 */
[----:B---3--:R-:W-:Y:S01]  /*35070*/  IMAD.WIDE R8, R13, 0x4, R48 ;  /* 0x000000040d087825 */ /* 0x008fe200078e0230 */
[----:B------:R-:W-:Y:S01]  /*35080*/  ISETP.LT.AND P5, PT, R247, UR12, !P2 ;  /* 0x0000000cf7007c0c */ /* 0x000fe2000d7a1270 */
[----:B------:R3:W-:Y:S01]  /*35090*/  @P4 STG.E desc[UR10][R6.64], R179 ;  /* 0x000000b306004986 */ /* 0x0007e2000c10190a */
[----:B------:R-:W-:Y:S01]  /*350a0*/  ISETP.GE.AND P0, PT, R0, UR4, PT ;  /* 0x0000000400007c0c */ /* 0x000fe2000bf06270 */
[----:B------:R-:W-:Y:S01]  /*350b0*/  ULDC UR4, c[0x0][0x228] ;  /* 0x00008a0000047ab9 */ /* 0x000fe20000000800 */
[----:B------:R-:W-:Y:S01]  /*350c0*/  ISETP.LT.AND P6, PT, R246, UR14, !P2 ;  /* 0x0000000ef6007c0c */ /* 0x000fe2000d7c1270 */
[----:B------:R4:W-:Y:S01]  /*350d0*/  @P3 STG.E desc[UR10][R8.64], R183 ;  /* 0x000000b708003986 */ /* 0x0009e2000c10190a */
[----:B------:R-:W-:Y:S01]  /*350e0*/  ISETP.LT.AND P3, PT, R245, UR4, !P2 ;  /* 0x00000004f5007c0c */ /* 0x000fe2000d761270 */
[----:B------:R-:W-:Y:S01]  /*350f0*/  ULDC UR6, c[0x0][0x228] ;  /* 0x00008a0000067ab9 */ /* 0x000fe20000000800 */
[C---:B-1----:R-:W-:Y:S01]  /*35100*/  IMAD.WIDE R10, R15.reuse, 0x4, R2 ;  /* 0x000000040f0a7825 */ /* 0x042fe200078e0202 */
[----:B------:R-:W-:Y:S01]  /*35110*/  ISETP.LT.AND P2, PT, R244, UR6, !P2 ;  /* 0x00000006f4007c0c */ /* 0x000fe2000d741270 */
[----:B------:R-:W-:Y:S01]  /*35120*/  ULDC UR8, c[0x0][0x228] ;  /* 0x00008a0000087ab9 */ /* 0x000fe20000000800 */
[----:B------:R-:W-:Y:S01]  /*35130*/  ULDC UR12, c[0x0][0x228] ;  /* 0x00008a00000c7ab9 */ /* 0x000fe20000000800 */
[----:B------:R-:W-:Y:S01]  /*35140*/  IMAD.WIDE R12, R15, 0x4, R232 ;  /* 0x000000040f0c7825 */ /* 0x000fe200078e02e8 */
[----:B------:R1:W-:Y:S01]  /*35150*/  @P5 STG.E desc[UR10][R10.64], R168 ;  /* 0x000000a80a005986 */ /* 0x0003e2000c10190a */
[----:B------:R-:W-:-:S02]  /*35160*/  ULDC UR14, c[0x0][0x228] ;  /* 0x00008a00000e7ab9 */ /* 0x000fc40000000800 */
[----:B--2---:R-:W-:Y:S01]  /*35170*/  IMAD.WIDE R4, R15, 0x4, R50 ;  /* 0x000000040f047825 */ /* 0x004fe200078e0232 */
[----:B------:R-:W-:Y:S01]  /*35180*/  ISETP.LT.AND P4, PT, R247, UR8, !P1 ;  /* 0x00000008f7007c0c */ /* 0x000fe2000cf81270 */
[----:B------:R2:W-:Y:S01]  /*35190*/  @P6 STG.E desc[UR10][R12.64], R164 ;  /* 0x000000a40c006986 */ /* 0x0005e2000c10190a */
[----:B------:R-:W-:Y:S01]  /*351a0*/  ULDC UR4, c[0x0][0x248] ;  /* 0x0000920000047ab9 */ /* 0x000fe20000000800 */
[----:B------:R-:W-:Y:S01]  /*351b0*/  VIADD R0, R195, 0x73 ;  /* 0x00000073c3007836 */ /* 0x000fe20000000000 */
[----:B------:R-:W-:Y:S01]  /*351c0*/  ISETP.LT.AND P5, PT, R246, UR12, !P1 ;  /* 0x0000000cf6007c0c */ /* 0x000fe2000cfa1270 */
[----:B------:R-:W-:Y:S01]  /*351d0*/  ULDC UR6, c[0x0][0x22c] ;  /* 0x00008b0000067ab9 */ /* 0x000fe20000000800 */
[----:B---3--:R-:W-:Y:S01]  /*351e0*/  IMAD.WIDE R6, R15, 0x4, R48 ;  /* 0x000000040f067825 */ /* 0x008fe200078e0230 */
[----:B------:R-:W-:Y:S01]  /*351f0*/  ISETP.LT.AND P6, PT, R245, UR14, !P1 ;  /* 0x0000000ef5007c0c */ /* 0x000fe2000cfc1270 */
[----:B------:R3:W-:Y:S01]  /*35200*/  @P3 STG.E desc[UR10][R4.64], R188 ;  /* 0x000000bc04003986 */ /* 0x0007e2000c10190a */
[----:B------:R-:W-:Y:S01]  /*35210*/  IADD3 R15, R15, UR4, RZ ;  /* 0x000000040f0f7c10 */ /* 0x000fe2000fffe0ff */
[----:B------:R-:W-:Y:S01]  /*35220*/  ULDC UR4, c[0x0][0x22c] ;  /* 0x00008b0000047ab9 */ /* 0x000fe20000000800 */
[----:B------:R-:W-:Y:S01]  /*35230*/  ISETP.GE.AND P3, PT, R0, UR6, PT ;  /* 0x0000000600007c0c */ /* 0x000fe2000bf66270 */
[----:B------:R-:W-:Y:S01]  /*35240*/  VIADD R0, R195, 0x74 ;  /* 0x00000074c3007836 */ /* 0x000fe20000000000 */
[----:B------:R-:W-:Y:S01]  /*35250*/  @P2 STG.E desc[UR10][R6.64], R160 ;  /* 0x000000a006002986 */ /* 0x000fe2000c10190a */
[C---:B----4-:R-:W-:Y:S01]  /*35260*/  IMAD.WIDE R8, R15.reuse, 0x4, R2 ;  /* 0x000000040f087825 */ /* 0x050fe200078e0202 */
[----:B------:R-:W-:Y:S01]  /*35270*/  ULDC UR6, c[0x0][0x228] ;  /* 0x00008a0000067ab9 */ /* 0x000fe20000000800 */
[----:B------:R-:W-:Y:S01]  /*35280*/  ULDC UR8, c[0x0][0x228] ;  /* 0x00008a0000087ab9 */ /* 0x000fe20000000800 */
[----:B------:R-:W-:Y:S01]  /*35290*/  ISETP.GE.AND P2, PT, R0, UR4, PT ;  /* 0x0000000400007c0c */ /* 0x000fe2000bf46270 */
[C---:B-1----:R-:W-:Y:S01]  /*352a0*/  IMAD.WIDE R10, R15.reuse, 0x4, R232 ;  /* 0x000000040f0a7825 */ /* 0x042fe200078e02e8 */
[----:B------:R-:W-:Y:S01]  /*352b0*/  ULDC UR4, c[0x0][0x228] ;  /* 0x00008a0000047ab9 */ /* 0x000fe20000000800 */
[----:B------:R-:W-:Y:S01]  /*352c0*/  ULDC UR12, c[0x0][0x228] ;  /* 0x00008a00000c7ab9 */ /* 0x000fe20000000800 */
[----:B------:R-:W-:Y:S01]  /*352d0*/  ULDC UR14, c[0x0][0x228] ;  /* 0x00008a00000e7ab9 */ /* 0x000fe20000000800 */
[----:B--2---:R-:W-:Y:S01]  /*352e0*/  IMAD.WIDE R12, R15, 0x4, R50 ;  /* 0x000000040f0c7825 */ /* 0x004fe200078e0232 */
[----:B------:R-:W-:Y:S01]  /*352f0*/  @P4 STG.E desc[UR10][R8.64], R52 ;  /* 0x0000003408004986 */ /* 0x000fe2000c10190a */
[----:B------:R-:W-:Y:S01]  /*35300*/  ISETP.LT.AND P1, PT, R244, UR4, !P1 ;  /* 0x00000004f4007c0c */ /* 0x000fe2000cf21270 */
[----:B------:R-:W-:Y:S01]  /*35310*/  ULDC UR4, c[0x0][0x248] ;  /* 0x0000920000047ab9 */ /* 0x000fe20000000800 */
[----:B------:R-:W-:Y:S01]  /*35320*/  ISETP.LT.AND P4, PT, R247, UR6, !P0 ;  /* 0x00000006f7007c0c */ /* 0x000fe2000c781270 */
[----:B------:R-:W-:Y:S01]  /*35330*/  @P5 STG.E desc[UR10][R10.64], R144 ;  /* 0x000000900a005986 */ /* 0x000fe2000c10190a */
[----:B------:R-:W-:Y:S01]  /*35340*/  ISETP.LT.AND P5, PT, R245, UR12, !P0 ;  /* 0x0000000cf5007c0c */ /* 0x000fe2000c7a1270 */
[C---:B---3--:R-:W-:Y:S01]  /*35350*/  IMAD.WIDE R4, R15.reuse, 0x4, R48 ;  /* 0x000000040f047825 */ /* 0x048fe200078e0230 */
[----:B------:R-:W-:Y:S01]  /*35360*/  ULDC UR6, c[0x0][0x228] ;  /* 0x00008a0000067ab9 */ /* 0x000fe20000000800 */
[----:B------:R1:W-:Y:S01]  /*35370*/  @P6 STG.E desc[UR10][R12.64], R200 ;  /* 0x000000c80c006986 */ /* 0x0003e2000c10190a */
[----:B------:R-:W-:Y:S01]  /*35380*/  ISETP.LT.AND P6, PT, R246, UR8, !P0 ;  /* 0x00000008f6007c0c */ /* 0x000fe2000c7c1270 */
[----:B------:R-:W-:Y:S01]  /*35390*/  ULDC UR8, c[0x0][0x228] ;  /* 0x00008a0000087ab9 */ /* 0x000fe20000000800 */
[----:B------:R-:W-:Y:S01]  /*353a0*/  ISETP.LT.AND P0, PT, R244, UR14, !P0 ;  /* 0x0000000ef4007c0c */ /* 0x000fe2000c701270 */
[----:B------:R-:W-:Y:S01]  /*353b0*/  ULDC UR12, c[0x0][0x228] ;  /* 0x00008a00000c7ab9 */ /* 0x000fe20000000800 */
[----:B------:R-:W-:Y:S01]  /*353c0*/  ULDC UR14, c[0x0][0x228] ;  /* 0x00008a00000e7ab9 */ /* 0x000fe20000000800 */
[----:B-1----:R-:W-:Y:S01]  /*353d0*/  VIADD R13, R15, UR4 ;  /* 0x000000040f0d7c36 */ /* 0x002fe20008000000 */
[----:B------:R-:W-:-:S03]  /*353e0*/  ULDC UR4, c[0x0][0x248] ;  /* 0x0000920000047ab9 */ /* 0x000fc60000000800 */
[C---:B------:R-:W-:Y:S01]  /*353f0*/  IMAD.WIDE R6, R13.reuse, 0x4, R2 ;  /* 0x000000040d067825 */ /* 0x040fe200078e0202 */
[----:B------:R1:W-:Y:S03]  /*35400*/  @P1 STG.E desc[UR10][R4.64], R196 ;  /* 0x000000c404001986 */ /* 0x0003e6000c10190a */
[----:B------:R-:W-:Y:S01]  /*35410*/  IMAD.WIDE R8, R13, 0x4, R232 ;  /* 0x000000040d087825 */ /* 0x000fe200078e02e8 */
[----:B------:R-:W-:-:S03]  /*35420*/  ISETP.LT.AND P1, PT, R247, UR16, !P3 ;  /* 0x00000010f7007c0c */ /* 0x000fc6000df21270 */
[C---:B------:R-:W-:Y:S02]  /*35430*/  VIADD R17, R13.reuse, UR4 ;  /* 0x000000040d117c36 */ /* 0x040fe40008000000 */
[C---:B------:R-:W-:Y:S01]  /*35440*/  IMAD.WIDE R10, R13.reuse, 0x4, R50 ;  /* 0x000000040d0a7825 */ /* 0x040fe200078e0232 */
[----:B------:R2:W-:Y:S01]  /*35450*/  @P4 STG.E desc[UR10][R6.64], R169 ;  /* 0x000000a906004986 */ /* 0x0005e2000c10190a */
[----:B------:R-:W-:Y:S02]  /*35460*/  ULDC UR4, c[0x0][0x228] ;  /* 0x00008a0000047ab9 */ /* 0x000fe40000000800 */
[----:B------:R-:W-:Y:S01]  /*35470*/  IMAD.WIDE R12, R13, 0x4, R48 ;  /* 0x000000040d0c7825 */ /* 0x000fe200078e0230 */
[----:B------:R3:W-:Y:S01]  /*35480*/  @P6 STG.E desc[UR10][R8.64], R165 ;  /* 0x000000a508006986 */ /* 0x0007e2000c10190a */
[----:B------:R-:W-:Y:S01]  /*35490*/  ISETP.LT.AND P4, PT, R245, UR6, !P3 ;  /* 0x00000006f5007c0c */ /* 0x000fe2000df81270 */
[----:B------:R-:W-:Y:S02]  /*354a0*/  ULDC UR6, c[0x0][0x228] ;  /* 0x00008a0000067ab9 */ /* 0x000fe40000000800 */
[----:B------:R-:W-:Y:S04]  /*354b0*/  @P5 STG.E desc[UR10][R10.64], R189 ;  /* 0x000000bd0a005986 */ /* 0x000fe8000c10190a */
[----:B------:R-:W-:Y:S01]  /*354c0*/  @P0 STG.E desc[UR10][R12.64], R161 ;  /* 0x000000a10c000986 */ /* 0x000fe2000c10190a */
[----:B------:R-:W-:Y:S01]  /*354d0*/  ISETP.LT.AND P0, PT, R246, UR4, !P3 ;  /* 0x00000004f6007c0c */ /* 0x000fe2000df01270 */
[----:B------:R-:W-:Y:S01]  /*354e0*/  IMAD.WIDE R14, R17, 0x4, R2 ;  /* 0x00000004110e7825 */ /* 0x000fe200078e0202 */
[----:B------:R-:W-:Y:S01]  /*354f0*/  ISETP.LT.AND P3, PT, R244, UR8, !P3 ;  /* 0x00000008f4007c0c */ /* 0x000fe2000df61270 */
[----:B------:R-:W-:Y:S01]  /*35500*/  ULDC UR4, c[0x0][0x248] ;  /* 0x0000920000047ab9 */ /* 0x000fe20000000800 */
[----:B------:R-:W-:Y:S01]  /*35510*/  ISETP.LT.AND P5, PT, R247, UR12, !P2 ;  /* 0x0000000cf7007c0c */ /* 0x000fe2000d7a1270 */
[----:B-1----:R-:W-:Y:S01]  /*35520*/  IMAD.WIDE R4, R17, 0x4, R232 ;  /* 0x0000000411047825 */ /* 0x002fe200078e02e8 */
[----:B------:R-:W-:Y:S01]  /*35530*/  ISETP.LT.AND P6, PT, R246, UR14, !P2 ;  /* 0x0000000ef6007c0c */ /* 0x000fe2000d7c1270 */
[----:B------:R1:W-:Y:S01]  /*35540*/  @P1 STG.E desc[UR10][R14.64], R53 ;  /* 0x000000350e001986 */ /* 0x0003e2000c10190a */
[----:B------:R-:W-:Y:S01]  /*35550*/  IADD3 R0, R195, 0x75, RZ ;  /* 0x00000075c3007810 */ /* 0x000fe20007ffe0ff */
[----:B--2---:R-:W-:Y:S01]  /*35560*/  IMAD.WIDE R6, R17, 0x4, R50 ;  /* 0x0000000411067825 */ /* 0x004fe200078e0232 */
[----:B------:R-:W-:Y:S01]  /*35570*/  ULDC UR8, c[0x0][0x228] ;  /* 0x00008a0000087ab9 */ /* 0x000fe20000000800 */
[----:B------:R-:W-:-:S02]  /*35580*/  ULDC UR12, c[0x0][0x228] ;  /* 0x00008a00000c7ab9 */ /* 0x000fc40000000800 */
[C---:B---3--:R-:W-:Y:S01]  /*35590*/  IMAD.WIDE R8, R17.reuse, 0x4, R48 ;  /* 0x0000000411087825 */ /* 0x048fe200078e0230 */
[----:B------:R2:W-:Y:S03]  /*355a0*/  @P0 STG.E desc[UR10][R4.64], R145 ;  /* 0x0000009104000986 */ /* 0x0005e6000c10190a */
[----:B-1----:R-:W-:Y:S01]  /*355b0*/  VIADD R15, R17, UR4 ;  /* 0x00000004110f7c36 */ /* 0x002fe20008000000 */
[----:B------:R-:W-:Y:S01]  /*355c0*/  ISETP.GE.AND P1, PT, R0, UR13, PT ;  /* 0x0000000d00007c0c */ /* 0x000fe2000bf26270 */
[----:B------:R1:W-:Y:S01]  /*355d0*/  @P4 STG.E desc[UR10][R6.64], R201 ;  /* 0x000000c906004986 */ /* 0x0003e2000c10190a */
[----:B------:R-:W-:Y:S01]  /*355e0*/  ULDC UR4, c[0x0][0x228] ;  /* 0x00008a0000047ab9 */ /* 0x000fe20000000800 */
[C---:B------:R-:W-:Y:S01]  /*355f0*/  IMAD.WIDE R10, R15.reuse, 0x4, R2 ;  /* 0x000000040f0a7825 */ /* 0x040fe200078e0202 */
[----:B------:R-:W-:Y:S01]  /*35600*/  ULDC UR13, c[0x0][0x228] ;  /* 0x00008a00000d7ab9 */ /* 0x000fe20000000800 */
[----:B------:R3:W-:Y:S02]  /*35610*/  @P3 STG.E desc[UR10][R8.64], R197 ;  /* 0x000000c508003986 */ /* 0x0007e4000c10190a */
[----:B------:R-:W-:Y:S01]  /*35620*/  IMAD.WIDE R12, R15, 0x4, R232 ;  /* 0x000000040f0c7825 */ /* 0x000fe200078e02e8 */
[----:B------:R-:W-:Y:S01]  /*35630*/  ISETP.LT.AND P3, PT, R245, UR4, !P2 ;  /* 0x00000004f5007c0c */ /* 0x000fe2000d761270 */
[----:B------:R4:W-:Y:S01]  /*35640*/  @P5 STG.E desc[UR10][R10.64], R170 ;  /* 0x000000aa0a005986 */ /* 0x0009e2000c10190a */
[----:B------:R-:W-:Y:S01]  /*35650*/  ISETP.LT.AND P2, PT, R244, UR6, !P2 ;  /* 0x00000006f4007c0c */ /* 0x000fe2000d741270 */
[----:B------:R-:W-:Y:S01]  /*35660*/  VIADD R0, R195, 0x76 ;  /* 0x00000076c3007836 */ /* 0x000fe20000000000 */
[----:B------:R-:W-:Y:S01]  /*35670*/  ISETP.LT.AND P4, PT, R247, UR8, !P1 ;  /* 0x00000008f7007c0c */ /* 0x000fe2000cf81270 */
[----:B------:R4:W-:Y:S01]  /*35680*/  @P6 STG.E desc[UR10][R12.64], R166 ;  /* 0x000000a60c006986 */ /* 0x0009e2000c10190a */
[----:B------:R-:W-:Y:S01]  /*35690*/  ISETP.LT.AND P5, PT, R246, UR12, !P1 ;  /* 0x0000000cf6007c0c */ /* 0x000fe2000cfa1270 */
[----:B------:R-:W-:Y:S01]  /*356a0*/  ULDC UR4, c[0x0][0x248] ;  /* 0x0000920000047ab9 */ /* 0x000fe20000000800 */
[----:B------:R-:W-:Y:S01]  /*356b0*/  ISETP.LT.AND P6, PT, R245, UR13, !P1 ;  /* 0x0000000df5007c0c */ /* 0x000fe2000cfc1270 */
[C---:B------:R-:W-:Y:S01]  /*356c0*/  VIADD R17, R15.reuse, UR4 ;  /* 0x000000040f117c36 */ /* 0x040fe20008000000 */
[----:B------:R-:W-:Y:S01]  /*356d0*/  ISETP.GE.AND P0, PT, R0, UR9, PT ;  /* 0x0000000900007c0c */ /* 0x000fe2000bf06270 */
[----:B--2---:R-:W-:Y:S01]  /*356e0*/  IMAD.WIDE R4, R15, 0x4, R50 ;  /* 0x000000040f047825 */ /* 0x004fe200078e0232 */
[----:B------:R-:W-:Y:S01]  /*356f0*/  IADD3 R0, R195, 0x77, RZ ;  /* 0x00000077c3007810 */ /* 0x000fe20007ffe0ff */
[----:B------:R-:W-:Y:S01]  /*35700*/  ULDC UR4, c[0x0][0x228] ;  /* 0x00008a0000047ab9 */ /* 0x000fe20000000800 */
[----:B------:R-:W-:Y:S01]  /*35710*/  ULDC UR6, c[0x0][0x228] ;  /* 0x00008a0000067ab9 */ /* 0x000fe20000000800 */
[----:B-1----:R-:W-:Y:S01]  /*35720*/  IMAD.WIDE R6, R15, 0x4, R48 ;  /* 0x000000040f067825 */ /* 0x002fe200078e0230 */
[----:B------:R1:W-:Y:S01]  /*35730*/  @P3 STG.E desc[UR10][R4.64], R190 ;  /* 0x000000be04003986 */ /* 0x0003e2000c10190a */
[----:B------:R-:W-:-:S02]  /*35740*/  ULDC UR8, c[0x0][0x228] ;  /* 0x00008a0000087ab9 */ /* 0x000fc40000000800 */
[----:B---3--:R-:W-:Y:S01]  /*35750*/  IMAD.WIDE R8, R17, 0x4, R2 ;  /* 0x0000000411087825 */ /* 0x008fe200078e0202 */
[----:B------:R-:W-:-:S03]  /*35760*/  ISETP.GE.AND P3, PT, R0, UR7, PT ;  /* 0x0000000700007c0c */ /* 0x000fc6000bf66270 */
[C---:B----4-:R-:W-:Y:S01]  /*35770*/  IMAD.WIDE R10, R17.reuse, 0x4, R232 ;  /* 0x00000004110a7825 */ /* 0x050fe200078e02e8 */
[----:B------:R2:W-:Y:S03]  /*35780*/  @P2 STG.E desc[UR10][R6.64], R162 ;  /* 0x000000a206002986 */ /* 0x0005e6000c10190a */
[----:B------:R-:W-:Y:S01]  /*35790*/  IMAD.WIDE R12, R17, 0x4, R50 ;  /* 0x00000004110c7825 */ /* 0x000fe200078e0232 */
[----:B------:R3:W-:Y:S01]  /*357a0*/  @P4 STG.E desc[UR10][R8.64], R54 ;  /* 0x0000003608004986 */ /* 0x0007e2000c10190a */
[----:B------:R-:W-:Y:S01]  /*357b0*/  ISETP.LT.AND P1, PT, R244, UR4, !P1 ;  /* 0x00000004f4007c0c */ /* 0x000fe2000cf21270 */
[----:B------:R-:W-:Y:S01]  /*357c0*/  ULDC UR7, c[0x0][0x228] ;  /* 0x00008a0000077ab9 */ /* 0x000fe20000000800 */
[----:B------:R-:W-:Y:S01]  /*357d0*/  ISETP.LT.AND P4, PT, R247, UR6, !P0 ;  /* 0x00000006f7007c0c */ /* 0x000fe2000c781270 */
[----:B------:R4:W-:Y:S01]  /*357e0*/  @P5 STG.E desc[UR10][R10.64], R146 ;  /* 0x000000920a005986 */ /* 0x0009e2000c10190a */
[----:B------:R-:W-:Y:S01]  /*357f0*/  ULDC UR9, c[0x0][0x228] ;  /* 0x00008a0000097ab9 */ /* 0x000fe20000000800 */
[----:B------:R-:W-:Y:S01]  /*35800*/  ISETP.LT.AND P5, PT, R246, UR7, !P0 ;  /* 0x00000007f6007c0c */ /* 0x000fe2000c7a1270 */
[----:B------:R-:W-:Y:S01]  /*35810*/  ULDC UR4, c[0x0][0x248] ;  /* 0x0000920000047ab9 */ /* 0x000fe20000000800 */
[----:B------:R4:W-:Y:S01]  /*35820*/  @P6 STG.E desc[UR10][R12.64], R202 ;  /* 0x000000ca0c006986 */ /* 0x0009e2000c10190a */
[----:B------:R-:W-:Y:S01]  /*35830*/  ISETP.LT.AND P6, PT, R245, UR8, !P0 ;  /* 0x00000008f5007c0c */ /* 0x000fe2000c7c1270 */
[C---:B-1----:R-:W-:Y:S01]  /*35840*/  IMAD.WIDE R4, R17.reuse, 0x4, R48 ;  /* 0x0000000411047825 */ /* 0x042fe200078e0230 */
[----:B------:R-:W-:Y:S01]  /*35850*/  ISETP.LT.AND P0, PT, R244, UR9, !P0 ;  /* 0x00000009f4007c0c */ /* 0x000fe2000c701270 */
[----:B------:R-:W-:Y:S01]  /*35860*/  ULDC UR6, c[0x0][0x228] ;  /* 0x00008a0000067ab9 */ /* 0x000fe20000000800 */
[----:B------:R-:W-:Y:S01]  /*35870*/  ULDC UR7, c[0x0][0x228] ;  /* 0x00008a0000077ab9 */ /* 0x000fe20000000800 */
[----:B------:R-:W-:Y:S01]  /*35880*/  VIADD R17, R17, UR4 ;  /* 0x0000000411117c36 */ /* 0x000fe20008000000 */
[----:B------:R1:W-:Y:S01]  /*35890*/  @P1 STG.E desc[UR10][R4.64], R198 ;  /* 0x000000c604001986 */ /* 0x0003e2000c10190a */
[----:B------:R-:W-:Y:S01]  /*358a0*/  VIADD R0, R195, 0x78 ;  /* 0x00000078c3007836 */ /* 0x000fe20000000000 */
[----:B------:R-:W-:Y:S01]  /*358b0*/  ULDC UR4, c[0x0][0x228] ;  /* 0x00008a0000047ab9 */ /* 0x000fe20000000800 */
[----:B--2---:R-:W-:Y:S01]  /*358c0*/  IMAD.WIDE R6, R17, 0x4, R2 ;  /* 0x0000000411067825 */ /* 0x004fe200078e0202 */
[----:B------:R-:W-:-:S03]  /*358d0*/  ULDC UR8, c[0x0][0x228] ;  /* 0x00008a0000087ab9 */ /* 0x000fc60000000800 */
[C---:B---3--:R-:W-:Y:S01]  /*358e0*/  IMAD.WIDE R8, R17.reuse, 0x4, R232 ;  /* 0x0000000411087825 */ /* 0x048fe200078e02e8 */
[----:B------:R2:W-:Y:S03]  /*358f0*/  @P4 STG.E desc[UR10][R6.64], R171 ;  /* 0x000000ab06004986 */ /* 0x0005e6000c10190a */
[C---:B----4-:R-:W-:Y:S01]  /*35900*/  IMAD.WIDE R10, R17.reuse, 0x4, R50 ;  /* 0x00000004110a7825 */ /* 0x050fe200078e0232 */
[----:B------:R3:W-:Y:S03]  /*35910*/  @P5 STG.E desc[UR10][R8.64], R167 ;  /* 0x000000a708005986 */ /* 0x0007e6000c10190a */
[----:B------:R-:W-:Y:S01]  /*35920*/  IMAD.WIDE R12, R17, 0x4, R48 ;  /* 0x00000004110c7825 */ /* 0x000fe200078e0230 */
[----:B------:R4:W-:Y:S01]  /*35930*/  @P6 STG.E desc[UR10][R10.64], R191 ;  /* 0x000000bf0a006986 */ /* 0x0009e2000c10190a */
[----:B------:R-:W-:Y:S01]  /*35940*/  ISETP.GE.AND P2, PT, R0, UR5, PT ;  /* 0x0000000500007c0c */ /* 0x000fe2000bf46270 */
[----:B------:R-:W-:-:S02]  /*35950*/  ULDC UR5, c[0x0][0x228] ;  /* 0x00008a0000057ab9 */ /* 0x000fc40000000800 */
[----:B------:R4:W-:Y:S01]  /*35960*/  @P0 STG.E desc[UR10][R12.64], R163 ;  /* 0x000000a30c000986 */ /* 0x0009e2000c10190a */
[----:B------:R-:W-:Y:S01]  /*35970*/  ISETP.LT.AND P0, PT, R247, UR4, !P3 ;  /* 0x00000004f7007c0c */ /* 0x000fe2000df01270 */
[----:B------:R-:W-:Y:S02]  /*35980*/  ULDC UR4, c[0x0][0x248] ;  /* 0x0000920000047ab9 */ /* 0x000fe40000000800 */
[----:B------:R-:W-:Y:S01]  /*35990*/  IADD3 R17, R17, UR4, RZ ;  /* 0x0000000411117c10 */ /* 0x000fe2000fffe0ff */
[----:B------:R-:W-:Y:S01]  /*359a0*/  ULDC UR4, c[0x0][0x228] ;  /* 0x00008a0000047ab9 */ /* 0x000fe20000000800 */
[----:B------:R-:W-:Y:S01]  /*359b0*/  ISETP.LT.AND P4, PT, R246, UR5, !P3 ;  /* 0x00000005f6007c0c */ /* 0x000fe2000df81270 */
[----:B------:R-:W-:Y:S01]  /*359c0*/  ULDC UR5, c[0x0][0x228] ;  /* 0x00008a0000057ab9 */ /* 0x000fe20000000800 */
[----:B------:R-:W-:Y:S01]  /*359d0*/  ISETP.LT.AND P5, PT, R245, UR4, !P3 ;  /* 0x00000004f5007c0c */ /* 0x000fe2000dfa1270 */
[----:B-1----:R-:W-:Y:S01]  /*359e0*/  IMAD.WIDE R4, R17, 0x4, R2 ;  /* 0x0000000411047825 */ /* 0x002fe200078e0202 */
[----:B------:R-:W-:Y:S01]  /*359f0*/  ISETP.LT.AND P3, PT, R244, UR6, !P3 ;  /* 0x00000006f4007c0c */ /* 0x000fe2000df61270 */
[----:B------:R-:W-:Y:S01]  /*35a00*/  ULDC UR4, c[0x0][0x248] ;  /* 0x0000920000047ab9 */ /* 0x000fe20000000800 */
[----:B------:R-:W-:Y:S01]  /*35a10*/  ISETP.LT.AND P6, PT, R247, UR7, !P2 ;  /* 0x00000007f7007c0c */ /* 0x000fe2000d7c1270 */
[C---:B--2---:R-:W-:Y:S01]  /*35a20*/  IMAD.WIDE R6, R17.reuse, 0x4, R232 ;  /* 0x0000000411067825 */ /* 0x044fe200078e02e8 */
[----:B------:R1:W-:Y:S01]  /*35a30*/  @P0 STG.E desc[UR10][R4.64], R55 ;  /* 0x0000003704000986 */ /* 0x0003e2000c10190a */
[----:B------:R-:W-:Y:S01]  /*35a40*/  ULDC UR6, c[0x0][0x228] ;  /* 0x00008a0000067ab9 */ /* 0x000fe20000000800 */
[----:B------:R-:W-:Y:S01]  /*35a50*/  ULDC UR7, c[0x0][0x228] ;  /* 0x00008a0000077ab9 */ /* 0x000fe20000000800 */
[----:B---3--:R-:W-:-:S04]  /*35a60*/  IMAD.WIDE R8, R17, 0x4, R50 ;  /* 0x0000000411087825 */ /* 0x008fc800078e0232 */
[C---:B----4-:R-:W-:Y:S01]  /*35a70*/  IMAD.WIDE R10, R17.reuse, 0x4, R48 ;  /* 0x00000004110a7825 */ /* 0x050fe200078e0230 */
[----:B------:R2:W-:Y:S03]  /*35a80*/  @P4 STG.E desc[UR10][R6.64], R147 ;  /* 0x0000009306004986 */ /* 0x0005e6000c10190a */
[----:B------:R-:W-:Y:S01]  /*35a90*/  VIADD R15, R17, UR4 ;  /* 0x00000004110f7c36 */ /* 0x000fe20008000000 */
[----:B------:R-:W-:Y:S01]  /*35aa0*/  @P5 STG.E desc[UR10][R8.64], R203 ;  /* 0x000000cb08005986 */ /* 0x000fe2000c10190a */
[----:B------:R-:W-:Y:S01]  /*35ab0*/  ULDC UR4, c[0x0][0x228] ;  /* 0x00008a0000047ab9 */ /* 0x000fe20000000800 */
[----:B------:R-:W-:Y:S01]  /*35ac0*/  ISETP.LT.AND P4, PT, R245, UR5, !P2 ;  /* 0x00000005f5007c0c */ /* 0x000fe2000d781270 */
[----:B------:R-:W-:Y:S01]  /*35ad0*/  IMAD.WIDE R12, R15, 0x4, R2 ;  /* 0x000000040f0c7825 */ /* 0x000fe200078e0202 */
[----:B------:R-:W-:Y:S01]  /*35ae0*/  @P3 STG.E desc[UR10][R10.64], R199 ;  /* 0x000000c70a003986 */ /* 0x000fe2000c10190a */
[----:B------:R-:W-:Y:S01]  /*35af0*/  ISETP.LT.AND P3, PT, R246, UR4, !P2 ;  /* 0x00000004f6007c0c */ /* 0x000fe2000d761270 */
[----:B------:R-:W-:Y:S01]  /*35b00*/  ULDC UR4, c[0x0][0x228] ;  /* 0x00008a0000047ab9 */ /* 0x000fe20000000800 */
[----:B------:R-:W-:Y:S01]  /*35b10*/  VIADD R0, R195, 0x79 ;  /* 0x00000079c3007836 */ /* 0x000fe20000000000 */
[----:B------:R3:W-:Y:S01]  /*35b20*/  @P6 STG.E desc[UR10][R12.64], R192 ;  /* 0x000000c00c006986 */ /* 0x0007e2000c10190a */
[----:B-1----:R-:W-:Y:S01]  /*35b30*/  IMAD.WIDE R4, R15, 0x4, R232 ;  /* 0x000000040f047825 */ /* 0x002fe200078e02e8 */
[----:B------:R-:W-:Y:S01]  /*35b40*/  ISETP.LT.AND P6, PT, R244, UR4, !P2 ;  /* 0x00000004f4007c0c */ /* 0x000fe2000d7c1270 */
[----:B------:R-:W-:-:S02]  /*35b50*/  ULDC UR4, c[0x0][0x248] ;  /* 0x0000920000047ab9 */ /* 0x000fc40000000800 */
[----:B--2---:R-:W-:Y:S01]  /*35b60*/  IMAD.WIDE R6, R15, 0x4, R50 ;  /* 0x000000040f067825 */ /* 0x004fe200078e0232 */
[----:B------:R-:W-:Y:S01]  /*35b70*/  ISETP.GE.AND P1, PT, R0, UR21, PT ;  /* 0x0000001500007c0c */ /* 0x000fe2000bf26270 */
[----:B------:R-:W-:-:S03]  /*35b80*/  ULDC UR5, c[0x0][0x228] ;  /* 0x00008a0000057ab9 */ /* 0x000fc60000000800 */
[----:B------:R1:W-:Y:S01]  /*35b90*/  @P3 STG.E desc[UR10][R4.64], R184 ;  /* 0x000000b804003986 */ /* 0x0003e2000c10190a */
[----:B---3--:R-:W-:Y:S01]  /*35ba0*/  IADD3 R13, R15, UR4, RZ ;  /* 0x000000040f0d7c10 */ /* 0x008fe2000fffe0ff */
[----:B------:R-:W-:Y:S02]  /*35bb0*/  ULDC UR4, c[0x0][0x228] ;  /* 0x00008a0000047ab9 */ /* 0x000fe40000000800 */
[----:B------:R2:W-:Y:S01]  /*35bc0*/  @P4 STG.E desc[UR10][R6.64], R208 ;  /* 0x000000d006004986 */ /* 0x0005e2000c10190a */
[----:B------:R-:W-:Y:S01]  /*35bd0*/  ISETP.LT.AND P4, PT, R246, UR4, !P1 ;  /* 0x00000004f6007c0c */ /* 0x000fe2000cf81270 */
[----:B------:R-:W-:Y:S01]  /*35be0*/  ULDC UR4, c[0x0][0x228] ;  /* 0x00008a0000047ab9 */ /* 0x000fe20000000800 */
[----:B------:R-:W-:Y:S01]  /*35bf0*/  ISETP.LT.AND P5, PT, R247, UR5, !P1 ;  /* 0x00000005f7007c0c */ /* 0x000fe2000cfa1270 */
[----:B------:R-:W-:Y:S01]  /*35c00*/  ULDC UR5, c[0x0][0x228] ;  /* 0x00008a0000057ab9 */ /* 0x000fe20000000800 */
[----:B------:R-:W-:Y:S01]  /*35c10*/  ISETP.LT.AND P3, PT, R245, UR4, !P1 ;  /* 0x00000004f5007c0c */ /* 0x000fe2000cf61270 */
[----:B------:R-:W-:Y:S01]  /*35c20*/  IMAD.WIDE R8, R15, 0x4, R48 ;  /* 0x000000040f087825 */ /* 0x000fe200078e0230 */
[----:B------:R-:W-:Y:S01]  /*35c30*/  ISETP.LT.AND P1, PT, R244, UR5, !P1 ;  /* 0x00000005f4007c0c */ /* 0x000fe2000cf21270 */
[----:B------:R-:W-:Y:S01]  /*35c40*/  ULDC UR4, c[0x0][0x248] ;  /* 0x0000920000047ab9 */ /* 0x000fe20000000800 */
[----:B------:R-:W-:Y:S01]  /*35c50*/  ULDC UR5, c[0x0][0x228] ;  /* 0x00008a0000057ab9 */ /* 0x000fe20000000800 */
[----:B------:R-:W-:-:S02]  /*35c60*/  VIADD R0, R195, 0x7a ;  /* 0x0000007ac3007836 */ /* 0x000fc40000000000 */
[C---:B------:R-:W-:Y:S01]  /*35c70*/  IMAD.WIDE R10, R13.reuse, 0x4, R2 ;  /* 0x000000040d0a7825 */ /* 0x040fe200078e0202 */
[----:B------:R3:W-:Y:S03]  /*35c80*/  @P6 STG.E desc[UR10][R8.64], R172 ;  /* 0x000000ac08006986 */ /* 0x0007e6000c10190a */
[----:B-1----:R-:W-:Y:S01]  /*35c90*/  IMAD.WIDE R4, R13, 0x4, R232 ;  /* 0x000000040d047825 */ /* 0x002fe200078e02e8 */
[----:B------:R-:W-:-:S03]  /*35ca0*/  ISETP.GE.AND P0, PT, R0, UR19, PT ;  /* 0x0000001300007c0c */ /* 0x000fc6000bf06270 */
[C---:B--2---:R-:W-:Y:S01]  /*35cb0*/  IMAD.WIDE R6, R13.reuse, 0x4, R50 ;  /* 0x000000040d067825 */ /* 0x044fe200078e0232 */
[----:B------:R1:W-:Y:S03]  /*35cc0*/  @P5 STG.E desc[UR10][R10.64], R148 ;  /* 0x000000940a005986 */ /* 0x0003e6000c10190a */
[----:B---3--:R-:W-:Y:S01]  /*35cd0*/  IMAD.WIDE R8, R13, 0x4, R48 ;  /* 0x000000040d087825 */ /* 0x008fe200078e0230 */
[----:B------:R2:W-:Y:S01]  /*35ce0*/  @P4 STG.E desc[UR10][R4.64], R204 ;  /* 0x000000cc04004986 */ /* 0x0005e2000c10190a */
[----:B------:R-:W-:Y:S01]  /*35cf0*/  ISETP.LT.AND P6, PT, R247, UR6, !P0 ;  /* 0x00000006f7007c0c */ /* 0x000fe2000c7c1270 */
[----:B------:R-:W-:Y:S01]  /*35d00*/  ULDC UR6, c[0x0][0x228] ;  /* 0x00008a0000067ab9 */ /* 0x000fe20000000800 */
[----:B------:R-:W-:Y:S01]  /*35d10*/  VIADD R0, R195, 0x7b ;  /* 0x0000007bc3007836 */ /* 0x000fe20000000000 */
[----:B------:R3:W-:Y:S01]  /*35d20*/  @P3 STG.E desc[UR10][R6.64], R224 ;  /* 0x000000e006003986 */ /* 0x0007e2000c10190a */
[----:B------:R-:W-:Y:S01]  /*35d30*/  VIADD R15, R13, UR4 ;  /* 0x000000040d0f7c36 */ /* 0x000fe20008000000 */
[----:B------:R-:W-:Y:S01]  /*35d40*/  ULDC UR4, c[0x0][0x228] ;  /* 0x00008a0000047ab9 */ /* 0x000fe20000000800 */
[----:B------:R-:W-:Y:S01]  /*35d50*/  ISETP.LT.AND P5, PT, R246, UR7, !P0 ;  /* 0x00000007f6007c0c */ /* 0x000fe2000c7a1270 */
[----:B------:R4:W-:Y:S01]  /*35d60*/  @P1 STG.E desc[UR10][R8.64], R20 ;  /* 0x0000001408001986 */ /* 0x0009e2000c10190a */
[----:B------:R-:W-:-:S02]  /*35d70*/  ISETP.LT.AND P1, PT, R245, UR4, !P0 ;  /* 0x00000004f5007c0c */ /* 0x000fc4000c721270 */
[----:B------:R-:W-:Y:S01]  /*35d80*/  ISETP.GE.AND P2, PT, R0, UR17, PT ;  /* 0x0000001100007c0c */ /* 0x000fe2000bf46270 */
[----:B------:R-:W-:Y:S01]  /*35d90*/  VIADD R0, R195, 0x7c ;  /* 0x0000007cc3007836 */ /* 0x000fe20000000000 */
[----:B------:R-:W-:Y:S01]  /*35da0*/  ISETP.LT.AND P0, PT, R244, UR5, !P0 ;  /* 0x00000005f4007c0c */ /* 0x000fe2000c701270 */
[----:B-1----:R-:W-:Y:S01]  /*35db0*/  IMAD.WIDE R10, R15, 0x4, R2 ;  /* 0x000000040f0a7825 */ /* 0x002fe200078e0202 */
[----:B------:R-:W-:-:S03]  /*35dc0*/  ULDC UR7, c[0x0][0x228] ;  /* 0x00008a0000077ab9 */ /* 0x000fc60000000800 */
[----:B------:R-:W-:Y:S01]  /*35dd0*/  IMAD.WIDE R12, R15, 0x4, R232 ;  /* 0x000000040f0c7825 */ /* 0x000fe200078e02e8 */
        /* <DEDUP_REMOVED lines=9> */
[----:B------:R-:W-:-:S03]  /*35e70*/  ULDC UR5, c[0x0][0x228] ;  /* 0x00008a0000057ab9 */ /* 0x000fc60000000800 */
[----:B------:R-:W-:Y:S01]  /*35e80*/  ISETP.GE.AND P1, PT, R0, UR27, PT ;  /* 0x0000001b00007c0c */ /* 0x000fe2000bf26270 */
[C---:B------:R-:W-:Y:S01]  /*35e90*/  VIADD R0, R195.reuse, 0x7e ;  /* 0x0000007ec3007836 */ /* 0x040fe20000000000 */
[----:B------:R3:W-:Y:S04]  /*35ea0*/  @P0 STG.E desc[UR10][R6.64], R173 ;  /* 0x000000ad06000986 */ /* 0x0007e8000c10190a */
[----:B------:R-:W-:Y:S01]  /*35eb0*/  ISETP.GE.AND P0, PT, R0, UR25, PT ;  /* 0x0000001900007c0c */ /* 0x000fe2000bf06270 */
[----:B------:R-:W-:Y:S02]  /*35ec0*/  VIADD R0, R195, 0x7f ;  /* 0x0000007fc3007836 */ /* 0x000fe40000000000 */
[----:B------:R-:W3:Y:S01]  /*35ed0*/  LDL.LU R195, [R1+0xf9c] ;  /* 0x000f9c0001c37983 */ /* 0x000ee20000300800 */
[----:B------:R-:W-:-:S02]  /*35ee0*/  ISETP.LT.AND P6, PT, R246, UR7, !P2 ;  /* 0x00000007f6007c0c */ /* 0x000fc4000d7c1270 */
[----:B------:R-:W-:Y:S02]  /*35ef0*/  ISETP.LT.AND P5, PT, R245, UR8, !P2 ;  /* 0x00000008f5007c0c */ /* 0x000fe4000d7a1270 */
[----:B------:R-:W-:Y:S01]  /*35f00*/  IADD3 R17, R15, UR4, RZ ;  /* 0x000000040f117c10 */ /* 0x000fe2000fffe0ff */
[----:B------:R-:W-:-:S04]  /*35f10*/  ULDC UR4, c[0x0][0x228] ;  /* 0x00008a0000047ab9 */ /* 0x000fc80000000800 */
[----:B----4-:R-:W-:-:S04]  /*35f20*/  IMAD.WIDE R8, R17, 0x4, R2 ;  /* 0x0000000411087825 */ /* 0x010fc800078e0202 */
[C---:B-1----:R-:W-:Y:S01]  /*35f30*/  IMAD.WIDE R10, R17.reuse, 0x4, R232 ;  /* 0x00000004110a7825 */ /* 0x042fe200078e02e8 */
[----:B------:R1:W-:Y:S03]  /*35f40*/  @P3 STG.E desc[UR10][R8.64], R149 ;  /* 0x0000009508003986 */ /* 0x0003e6000c10190a */
[----:B--2---:R-:W-:Y:S01]  /*35f50*/  IMAD.WIDE R12, R17, 0x4, R50 ;  /* 0x00000004110c7825 */ /* 0x004fe200078e0232 */
[----:B------:R2:W-:Y:S01]  /*35f60*/  @P6 STG.E desc[UR10][R10.64], R205 ;  /* 0x000000cd0a006986 */ /* 0x0005e2000c10190a */
[----:B------:R-:W-:Y:S01]  /*35f70*/  ISETP.LT.AND P2, PT, R244, UR4, !P2 ;  /* 0x00000004f4007c0c */ /* 0x000fe2000d741270 */
[----:B------:R-:W-:Y:S02]  /*35f80*/  ULDC UR4, c[0x0][0x248] ;  /* 0x0000920000047ab9 */ /* 0x000fe40000000800 */
[----:B------:R4:W-:Y:S01]  /*35f90*/  @P5 STG.E desc[UR10][R12.64], R225 ;  /* 0x000000e10c005986 */ /* 0x0009e2000c10190a */
[----:B------:R-:W-:Y:S01]  /*35fa0*/  ISETP.LT.AND P5, PT, R247, UR5, !P4 ;  /* 0x00000005f7007c0c */ /* 0x000fe2000e7a1270 */
[----:B------:R-:W-:Y:S01]  /*35fb0*/  ULDC UR5, c[0x0][0x228] ;  /* 0x00008a0000057ab9 */ /* 0x000fe20000000800 */
[----:B------:R-:W-:Y:S01]  /*35fc0*/  VIADD R15, R17, UR4 ;  /* 0x00000004110f7c36 */ /* 0x000fe20008000000 */
[----:B------:R-:W-:Y:S01]  /*35fd0*/  ULDC UR4, c[0x0][0x228] ;  /* 0x00008a0000047ab9 */ /* 0x000fe20000000800 */
[----:B------:R-:W-:Y:S01]  /*35fe0*/  ISETP.LT.AND P3, PT, R246, UR5, !P4 ;  /* 0x00000005f6007c0c */ /* 0x000fe2000e761270 */
[----:B------:R-:W-:Y:S01]  /*35ff0*/  ULDC UR5, c[0x0][0x228] ;  /* 0x00008a0000057ab9 */ /* 0x000fe20000000800 */
[----:B------:R-:W-:Y:S01]  /*36000*/  ISETP.LT.AND P6, PT, R245, UR4, !P4 ;  /* 0x00000004f5007c0c */ /* 0x000fe2000e7c1270 */
[----:B---3--:R-:W-:Y:S01]  /*36010*/  IMAD.WIDE R4, R17, 0x4, R48 ;  /* 0x0000000411047825 */ /* 0x008fe200078e0230 */
[----:B------:R-:W-:Y:S01]  /*36020*/  ISETP.LT.AND P4, PT, R244, UR5, !P4 ;  /* 0x00000005f4007c0c */ /* 0x000fe2000e781270 */
[----:B------:R-:W-:-:S02]  /*36030*/  ULDC UR4, c[0x0][0x248] ;  /* 0x0000920000047ab9 */ /* 0x000fc40000000800 */
[C---:B------:R-:W-:Y:S01]  /*36040*/  IMAD.WIDE R6, R15.reuse, 0x4, R2 ;  /* 0x000000040f067825 */ /* 0x040fe200078e0202 */
[----:B------:R3:W-:Y:S03]  /*36050*/  @P2 STG.E desc[UR10][R4.64], R21 ;  /* 0x0000001504002986 */ /* 0x0007e6000c10190a */
[C---:B-1----:R-:W-:Y:S01]  /*36060*/  IMAD.WIDE R8, R15.reuse, 0x4, R232 ;  /* 0x000000040f087825 */ /* 0x042fe200078e02e8 */
[----:B------:R1:W-:Y:S03]  /*36070*/  @P5 STG.E desc[UR10][R6.64], R194 ;  /* 0x000000c206005986 */ /* 0x0003e6000c10190a */
[C---:B--2---:R-:W-:Y:S01]  /*36080*/  IMAD.WIDE R10, R15.reuse, 0x4, R50 ;  /* 0x000000040f0a7825 */ /* 0x044fe200078e0232 */
[----:B------:R2:W-:Y:S03]  /*36090*/  @P3 STG.E desc[UR10][R8.64], R186 ;  /* 0x000000ba08003986 */ /* 0x0005e6000c10190a */
[----:B----4-:R-:W-:Y:S01]  /*360a0*/  IMAD.WIDE R12, R15, 0x4, R48 ;  /* 0x000000040f0c7825 */ /* 0x010fe200078e0230 */
[----:B------:R-:W-:Y:S01]  /*360b0*/  ISETP.LT.AND P5, PT, R247, UR5, !P1 ;  /* 0x00000005f7007c0c */ /* 0x000fe2000cfa1270 */
[----:B------:R4:W-:Y:S01]  /*360c0*/  @P6 STG.E desc[UR10][R10.64], R210 ;  /* 0x000000d20a006986 */ /* 0x0009e2000c10190a */
[----:B------:R-:W-:-:S03]  /*360d0*/  ISETP.LT.AND P3, PT, R246, UR5, !P1 ;  /* 0x00000005f6007c0c */ /* 0x000fc6000cf61270 */
[----:B------:R4:W-:Y:S01]  /*360e0*/  @P4 STG.E desc[UR10][R12.64], R174 ;  /* 0x000000ae0c004986 */ /* 0x0009e2000c10190a */
[----:B------:R-:W-:Y:S02]  /*360f0*/  ISETP.LT.AND P4, PT, R245, UR5, !P1 ;  /* 0x00000005f5007c0c */ /* 0x000fe4000cf81270 */
[----:B------:R-:W-:Y:S01]  /*36100*/  IADD3 R15, R15, UR4, RZ ;  /* 0x000000040f0f7c10 */ /* 0x000fe2000fffe0ff */
[----:B------:R-:W-:Y:S01]  /*36110*/  ULDC UR4, c[0x0][0x248] ;  /* 0x0000920000047ab9 */ /* 0x000fe20000000800 */
[----:B------:R-:W-:Y:S02]  /*36120*/  ISETP.LT.AND P1, PT, R244, UR5, !P1 ;  /* 0x00000005f4007c0c */ /* 0x000fe4000cf21270 */
[----:B------:R-:W-:Y:S01]  /*36130*/  ISETP.LT.AND P6, PT, R247, UR5, !P0 ;  /* 0x00000005f7007c0c */ /* 0x000fe2000c7c1270 */
[----:B---3--:R-:W-:-:S04]  /*36140*/  IMAD.WIDE R4, R15, 0x4, R2 ;  /* 0x000000040f047825 */ /* 0x008fc800078e0202 */
[C---:B-1----:R-:W-:Y:S01]  /*36150*/  IMAD.WIDE R6, R15.reuse, 0x4, R232 ;  /* 0x000000040f067825 */ /* 0x042fe200078e02e8 */
[----:B------:R1:W-:Y:S03]  /*36160*/  @P5 STG.E desc[UR10][R4.64], R150 ;  /* 0x0000009604005986 */ /* 0x0003e6000c10190a */
[C---:B--2---:R-:W-:Y:S01]  /*36170*/  IMAD.WIDE R8, R15.reuse, 0x4, R50 ;  /* 0x000000040f087825 */ /* 0x044fe200078e0232 */
[----:B------:R2:W-:Y:S03]  /*36180*/  @P3 STG.E desc[UR10][R6.64], R206 ;  /* 0x000000ce06003986 */ /* 0x0005e6000c10190a */
[C---:B------:R-:W-:Y:S02]  /*36190*/  VIADD R17, R15.reuse, UR4 ;  /* 0x000000040f117c36 */ /* 0x040fe40008000000 */
[----:B----4-:R-:W-:Y:S01]  /*361a0*/  IMAD.WIDE R10, R15, 0x4, R48 ;  /* 0x000000040f0a7825 */ /* 0x010fe200078e0230 */
[----:B------:R-:W-:Y:S01]  /*361b0*/  ISETP.GE.AND P2, PT, R0, UR23, PT ;  /* 0x0000001700007c0c */ /* 0x000fe2000bf46270 */
[----:B------:R3:W-:Y:S01]  /*361c0*/  @P4 STG.E desc[UR10][R8.64], R226 ;  /* 0x000000e208004986 */ /* 0x0007e2000c10190a */
[----:B------:R-:W-:Y:S01]  /*361d0*/  ISETP.LT.AND P3, PT, R246, UR5, !P0 ;  /* 0x00000005f6007c0c */ /* 0x000fe2000c761270 */
[----:B------:R-:W-:Y:S01]  /*361e0*/  IMAD.WIDE R12, R17, 0x4, R2 ;  /* 0x00000004110c7825 */ /* 0x000fe200078e0202 */
[----:B------:R-:W-:Y:S01]  /*361f0*/  ULDC UR4, c[0x0][0x248] ;  /* 0x0000920000047ab9 */ /* 0x000fe20000000800 */
[----:B------:R4:W-:Y:S01]  /*36200*/  @P1 STG.E desc[UR10][R10.64], R22 ;  /* 0x000000160a001986 */ /* 0x0009e2000c10190a */
[----:B------:R-:W-:-:S02]  /*36210*/  ISETP.LT.AND P1, PT, R245, UR5, !P0 ;  /* 0x00000005f5007c0c */ /* 0x000fc4000c721270 */
[----:B------:R-:W-:Y:S02]  /*36220*/  ISETP.LT.AND P0, PT, R244, UR5, !P0 ;  /* 0x00000005f4007c0c */ /* 0x000fe4000c701270 */
[----:B------:R-:W-:Y:S02]  /*36230*/  ISETP.LT.AND P5, PT, R247, UR5, !P2 ;  /* 0x00000005f7007c0c */ /* 0x000fe4000d7a1270 */
[----:B------:R-:W-:Y:S01]  /*36240*/  ISETP.LT.AND P4, PT, R246, UR5, !P2 ;  /* 0x00000005f6007c0c */ /* 0x000fe2000d781270 */
[C---:B------:R-:W-:Y:S02]  /*36250*/  VIADD R15, R17.reuse, UR4 ;  /* 0x00000004110f7c36 */ /* 0x040fe40008000000 */
[----:B-1----:R-:W-:-:S04]  /*36260*/  IMAD.WIDE R4, R17, 0x4, R232 ;  /* 0x0000000411047825 */ /* 0x002fc800078e02e8 */
[----:B--2---:R-:W-:-:S04]  /*36270*/  IMAD.WIDE R6, R17, 0x4, R50 ;  /* 0x0000000411067825 */ /* 0x004fc800078e0232 */
[----:B---3--:R-:W-:-:S04]  /*36280*/  IMAD.WIDE R8, R17, 0x4, R48 ;  /* 0x0000000411087825 */ /* 0x008fc800078e0230 */
[----:B------:R-:W-:-:S04]  /*36290*/  IMAD.WIDE R2, R15, 0x4, R2 ;  /* 0x000000040f027825 */ /* 0x000fc800078e0202 */
[----:B------:R-:W-:-:S04]  /*362a0*/  IMAD.WIDE R232, R15, 0x4, R232 ;  /* 0x000000040fe87825 */ /* 0x000fc800078e02e8 */
[----:B------:R-:W-:-:S04]  /*362b0*/  IMAD.WIDE R50, R15, 0x4, R50 ;  /* 0x000000040f327825 */ /* 0x000fc800078e0232 */
[----:B------:R-:W-:Y:S01]  /*362c0*/  IMAD.WIDE R48, R15, 0x4, R48 ;  /* 0x000000040f307825 */ /* 0x000fe200078e0230 */
[----:B------:R4:W-:Y:S01]  /*362d0*/  @P6 STG.E desc[UR10][R12.64], R195 ;  /* 0x000000c30c006986 */ /* 0x0009e2000c10190a */
[----:B------:R-:W-:Y:S02]  /*362e0*/  ISETP.LT.AND P6, PT, R245, UR5, !P2 ;  /* 0x00000005f5007c0c */ /* 0x000fe4000d7c1270 */
[----:B------:R-:W-:Y:S01]  /*362f0*/  ISETP.LT.AND P2, PT, R244, UR5, !P2 ;  /* 0x00000005f4007c0c */ /* 0x000fe2000d741270 */
[----:B------:R4:W-:Y:S04]  /*36300*/  @P3 STG.E desc[UR10][R4.64], R187 ;  /* 0x000000bb04003986 */ /* 0x0009e8000c10190a */
[----:B------:R4:W-:Y:S04]  /*36310*/  @P1 STG.E desc[UR10][R6.64], R211 ;  /* 0x000000d306001986 */ /* 0x0009e8000c10190a */
[----:B------:R4:W-:Y:S04]  /*36320*/  @P0 STG.E desc[UR10][R8.64], R175 ;  /* 0x000000af08000986 */ /* 0x0009e8000c10190a */
[----:B------:R4:W-:Y:S04]  /*36330*/  @P5 STG.E desc[UR10][R2.64], R151 ;  /* 0x0000009702005986 */ /* 0x0009e8000c10190a */
[----:B------:R4:W-:Y:S04]  /*36340*/  @P4 STG.E desc[UR10][R232.64], R207 ;  /* 0x000000cfe8004986 */ /* 0x0009e8000c10190a */
[----:B------:R4:W-:Y:S01]  /*36350*/  @P6 STG.E desc[UR10][R50.64], R227 ;  /* 0x000000e332006986 */ /* 0x0009e2000c10190a */
[----:B------:R-:W-:Y:S05]  /*36360*/  @!P2 EXIT ;  /* 0x000000000000a94d */ /* 0x000fea0003800000 */
[----:B------:R-:W-:Y:S01]  /*36370*/  STG.E desc[UR10][R48.64], R23 ;  /* 0x0000001730007986 */ /* 0x000fe2000c10190a */
[----:B------:R-:W-:Y:S05]  /*36380*/  EXIT ;  /* 0x000000000000794d */ /* 0x000fea0003800000 */
.L_x_2:
[----:B------:R-:W-:-:S00]  /*36390*/  BRA `(.L_x_2) ;  /* 0xfffffffc00fc7947 */ /* 0x000fc0000383ffff */
[----:B------:R-:W-:-:S00]  /*363a0*/  NOP ;  /* 0x0000000000007918 */ /* 0x000fc00000000000 */
        /* <DEDUP_REMOVED lines=13> */
.L_x_3:


//--------------------- .nv.shared.matmul_kernel  --------------------------
	.section	.nv.shared.matmul_kernel,"aw",@nobits
	.sectionflags	@""
	.align	16
	.zero		1024


//--------------------- .nv.shared.reserved.0     --------------------------
	.section	.nv.shared.reserved.0,"aw",@nobits
	.weak		__nv_reservedSMEM_offset_0_alias
	.size		__nv_reservedSMEM_offset_0_alias, 0, 0
	.other		__nv_reservedSMEM_offset_0_alias,@"STO_CUDA_RESERVED_SHARED STV_DEFAULT"
__nv_reservedSMEM_offset_0_alias:
	.zero		0


//--------------------- .nv.constant0.matmul_kernel --------------------------
	.section	.nv.constant0.matmul_kernel,"a",@progbits
	.sectionflags	@""
	.align	4
.nv.constant0.matmul_kernel:
	.zero		608


//--------------------- SYMBOLS --------------------------

	.type		.nv.reservedSmem.offset0,@object
	.size		.nv.reservedSmem.offset0,0x4
